//
// Generated by NVIDIA NVVM Compiler
//
// Compiler Build ID: CL-36424714
// Cuda compilation tools, release 13.0, V13.0.88
// Based on NVVM 20.0.0
//

.version 9.0
.target sm_100
.address_size 64

	// .globl	_Z19gpuCalculateTexturePfiS_iS_ii
// _ZZ19gpuCalculateTexturePfiS_iS_iiE13SubSplitImage has been demoted

.visible .entry _Z19gpuCalculateTexturePfiS_iS_ii(
	.param .u64 .ptr .align 1 _Z19gpuCalculateTexturePfiS_iS_ii_param_0,
	.param .u32 _Z19gpuCalculateTexturePfiS_iS_ii_param_1,
	.param .u64 .ptr .align 1 _Z19gpuCalculateTexturePfiS_iS_ii_param_2,
	.param .u32 _Z19gpuCalculateTexturePfiS_iS_ii_param_3,
	.param .u64 .ptr .align 1 _Z19gpuCalculateTexturePfiS_iS_ii_param_4,
	.param .u32 _Z19gpuCalculateTexturePfiS_iS_ii_param_5,
	.param .u32 _Z19gpuCalculateTexturePfiS_iS_ii_param_6
)
{
	.local .align 16 .b8 	__local_depot0[1680];
	.reg .b64 	%SP;
	.reg .b64 	%SPL;
	.reg .pred 	%p<233>;
	.reg .b16 	%rs<961>;
	.reg .b32 	%r<1595>;
	.reg .b32 	%f<2923>;
	.reg .b64 	%rd<373>;
	.reg .b64 	%fd<755>;
	// demoted variable
	.shared .align 4 .b8 _ZZ19gpuCalculateTexturePfiS_iS_iiE13SubSplitImage[2304];
	mov.u64 	%SPL, __local_depot0;
	ld.param.u64 	%rd21, [_Z19gpuCalculateTexturePfiS_iS_ii_param_0];
	ld.param.u32 	%r390, [_Z19gpuCalculateTexturePfiS_iS_ii_param_1];
	ld.param.u64 	%rd22, [_Z19gpuCalculateTexturePfiS_iS_ii_param_2];
	ld.param.u32 	%r387, [_Z19gpuCalculateTexturePfiS_iS_ii_param_3];
	ld.param.u64 	%rd23, [_Z19gpuCalculateTexturePfiS_iS_ii_param_4];
	cvta.to.global.u64 	%rd1, %rd21;
	cvta.to.global.u64 	%rd2, %rd23;
	cvta.to.global.u64 	%rd3, %rd22;
	add.u64 	%rd4, %SPL, 0;
	add.u64 	%rd5, %SPL, 128;
	add.u64 	%rd6, %SPL, 0;
	add.u64 	%rd7, %SPL, 128;
	add.u64 	%rd8, %SPL, 0;
	add.u64 	%rd9, %SPL, 0;
	add.u64 	%rd10, %SPL, 256;
	add.u64 	%rd11, %SPL, 512;
	add.u64 	%rd12, %SPL, 640;
	add.u64 	%rd13, %SPL, 656;
	mov.u32 	%r1, %tid.x;
	mov.u32 	%r391, %ctaid.x;
	mov.u32 	%r392, %ntid.x;
	mad.lo.s32 	%r2, %r391, %r392, %r1;
	mov.u32 	%r3, %tid.y;
	mov.u32 	%r393, %ctaid.y;
	mov.u32 	%r394, %ntid.y;
	mad.lo.s32 	%r395, %r393, %r394, %r3;
	max.s32 	%r396, %r2, %r395;
	setp.ge.s32 	%p1, %r396, %r390;
	@%p1 bra 	$L__BB0_346;
	mul.lo.s32 	%r5, %r387, %r2;
	add.s32 	%r6, %r5, %r395;
	mul.wide.s32 	%rd34, %r6, 4;
	add.s64 	%rd14, %rd3, %rd34;
	ld.global.f32 	%f1, [%rd14];
	mov.b32 	%r1444, 0;
$L__BB0_2:
	mov.u32 	%r7, %r1444;
	mul.wide.u32 	%rd35, %r7, 4;
	add.s64 	%rd36, %rd2, %rd35;
	ld.global.f32 	%f212, [%rd36];
	setp.lt.f32 	%p2, %f212, %f1;
	setp.lt.u32 	%p3, %r7, 31;
	and.pred  	%p4, %p2, %p3;
	add.s32 	%r1444, %r7, 1;
	@%p4 bra 	$L__BB0_2;
	mad.lo.s32 	%r398, %r3, 24, %r1;
	shl.b32 	%r399, %r398, 2;
	mov.u32 	%r400, _ZZ19gpuCalculateTexturePfiS_iS_iiE13SubSplitImage;
	add.s32 	%r9, %r400, %r399;
	st.shared.u32 	[%r9], %r7;
	setp.gt.u32 	%p5, %r1, 7;
	@%p5 bra 	$L__BB0_7;
	shl.b32 	%r402, %r387, 4;
	add.s32 	%r403, %r6, %r402;
	mul.wide.s32 	%rd37, %r403, 4;
	add.s64 	%rd38, %rd3, %rd37;
	ld.global.f32 	%f2, [%rd38];
	mov.b32 	%r1445, 0;
$L__BB0_5:
	mov.u32 	%r10, %r1445;
	mul.wide.u32 	%rd39, %r10, 4;
	add.s64 	%rd40, %rd2, %rd39;
	ld.global.f32 	%f213, [%rd40];
	setp.lt.f32 	%p6, %f213, %f2;
	setp.lt.u32 	%p7, %r10, 31;
	and.pred  	%p8, %p6, %p7;
	add.s32 	%r1445, %r10, 1;
	@%p8 bra 	$L__BB0_5;
	st.shared.u32 	[%r9+64], %r10;
$L__BB0_7:
	setp.gt.u32 	%p9, %r3, 7;
	@%p9 bra 	$L__BB0_11;
	ld.global.f32 	%f3, [%rd14+64];
	mov.b32 	%r1446, 0;
$L__BB0_9:
	mov.u32 	%r12, %r1446;
	mul.wide.u32 	%rd41, %r12, 4;
	add.s64 	%rd42, %rd2, %rd41;
	ld.global.f32 	%f214, [%rd42];
	setp.lt.f32 	%p10, %f214, %f3;
	setp.lt.u32 	%p11, %r12, 31;
	and.pred  	%p12, %p10, %p11;
	add.s32 	%r1446, %r12, 1;
	@%p12 bra 	$L__BB0_9;
	st.shared.u32 	[%r9+1536], %r12;
$L__BB0_11:
	or.b32  	%r405, %r1, %r3;
	and.b32  	%r406, %r405, 1016;
	setp.ne.s32 	%p13, %r406, 0;
	@%p13 bra 	$L__BB0_15;
	shl.b32 	%r408, %r387, 4;
	add.s32 	%r409, %r5, %r408;
	cvt.s64.s32 	%rd43, %r409;
	cvt.u64.u32 	%rd44, %r395;
	add.s64 	%rd45, %rd44, %rd43;
	shl.b64 	%rd46, %rd45, 2;
	add.s64 	%rd47, %rd3, %rd46;
	ld.global.f32 	%f4, [%rd47+64];
	mov.b32 	%r1447, 0;
$L__BB0_13:
	mov.u32 	%r14, %r1447;
	mul.wide.u32 	%rd48, %r14, 4;
	add.s64 	%rd49, %rd2, %rd48;
	ld.global.f32 	%f215, [%rd49];
	setp.lt.f32 	%p14, %f215, %f4;
	setp.lt.u32 	%p15, %r14, 31;
	and.pred  	%p16, %p14, %p15;
	add.s32 	%r1447, %r14, 1;
	@%p16 bra 	$L__BB0_13;
	st.shared.u32 	[%r9+1600], %r14;
$L__BB0_15:
	bar.sync 	0;
	shl.b32 	%r410, %r387, 2;
	add.s32 	%r411, %r5, %r410;
	cvt.s64.s32 	%rd50, %r411;
	cvt.u64.u32 	%rd51, %r395;
	add.s64 	%rd52, %rd51, %rd50;
	shl.b64 	%rd53, %rd52, 2;
	add.s64 	%rd54, %rd3, %rd53;
	ld.global.f32 	%f216, [%rd54+16];
	setp.neu.f32 	%p17, %f216, 0f00000000;
	@%p17 bra 	$L__BB0_17;
	mad.lo.s32 	%r1422, %r390, %r2, %r395;
	mul.wide.s32 	%rd370, %r1422, 4;
	add.s64 	%rd371, %rd1, %rd370;
	mov.b32 	%r1423, 0;
	st.global.u32 	[%rd371], %r1423;
	bra.uni 	$L__BB0_345;
$L__BB0_17:
	mov.f32 	%f217, 0f00000000;
	st.local.v4.f32 	[%rd12], {%f217, %f217, %f217, %f217};
	mov.b32 	%r413, 1127219200;
	mov.b32 	%r414, -2147483648;
	mov.b64 	%fd1, {%r414, %r413};
	mov.b32 	%r1448, 0;
	add.s32 	%r18, %r1, 8;
$L__BB0_18:
	add.s32 	%r19, %r3, 8;
	add.s32 	%r1450, %r3, 9;
	mov.b32 	%r1452, 1;
	setp.eq.s32 	%p18, %r1448, 0;
	mov.u32 	%r1449, %r3;
	mov.u32 	%r1451, %r18;
	mov.u32 	%r1453, %r1448;
	@%p18 bra 	$L__BB0_24;
	setp.eq.s32 	%p19, %r1448, 2;
	@%p19 bra 	$L__BB0_22;
	setp.ne.s32 	%p20, %r1448, 1;
	@%p20 bra 	$L__BB0_23;
	add.s32 	%r1449, %r3, 1;
	mov.b32 	%r1453, -1;
	mov.u32 	%r1451, %r18;
	bra.uni 	$L__BB0_24;
$L__BB0_22:
	add.s32 	%r1451, %r1, 9;
	mov.b32 	%r1453, 1;
	mov.b32 	%r1452, 0;
	mov.u32 	%r1449, %r3;
	mov.u32 	%r1450, %r19;
	bra.uni 	$L__BB0_24;
$L__BB0_23:
	mov.b32 	%r1452, 1;
	mov.u32 	%r1449, %r3;
	mov.u32 	%r1450, %r19;
	mov.u32 	%r1451, %r18;
	mov.u32 	%r1453, %r1452;
$L__BB0_24:
	mov.b32 	%r421, 0;
	st.local.v4.b32 	[%rd13], {%r421, %r421, %r421, %r421};
	st.local.v4.b32 	[%rd13+16], {%r421, %r421, %r421, %r421};
	st.local.v4.b32 	[%rd13+32], {%r421, %r421, %r421, %r421};
	st.local.v4.b32 	[%rd13+48], {%r421, %r421, %r421, %r421};
	st.local.v4.b32 	[%rd13+64], {%r421, %r421, %r421, %r421};
	st.local.v4.b32 	[%rd13+80], {%r421, %r421, %r421, %r421};
	st.local.v4.b32 	[%rd13+96], {%r421, %r421, %r421, %r421};
	st.local.v4.b32 	[%rd13+112], {%r421, %r421, %r421, %r421};
	st.local.v4.b32 	[%rd13+128], {%r421, %r421, %r421, %r421};
	st.local.v4.b32 	[%rd13+144], {%r421, %r421, %r421, %r421};
	st.local.v4.b32 	[%rd13+160], {%r421, %r421, %r421, %r421};
	st.local.v4.b32 	[%rd13+176], {%r421, %r421, %r421, %r421};
	st.local.v4.b32 	[%rd13+192], {%r421, %r421, %r421, %r421};
	st.local.v4.b32 	[%rd13+208], {%r421, %r421, %r421, %r421};
	st.local.v4.b32 	[%rd13+224], {%r421, %r421, %r421, %r421};
	st.local.v4.b32 	[%rd13+240], {%r421, %r421, %r421, %r421};
	st.local.v4.b32 	[%rd13+256], {%r421, %r421, %r421, %r421};
	st.local.v4.b32 	[%rd13+272], {%r421, %r421, %r421, %r421};
	st.local.v4.b32 	[%rd13+288], {%r421, %r421, %r421, %r421};
	st.local.v4.b32 	[%rd13+304], {%r421, %r421, %r421, %r421};
	st.local.v4.b32 	[%rd13+320], {%r421, %r421, %r421, %r421};
	st.local.v4.b32 	[%rd13+336], {%r421, %r421, %r421, %r421};
	st.local.v4.b32 	[%rd13+352], {%r421, %r421, %r421, %r421};
	st.local.v4.b32 	[%rd13+368], {%r421, %r421, %r421, %r421};
	st.local.v4.b32 	[%rd13+384], {%r421, %r421, %r421, %r421};
	st.local.v4.b32 	[%rd13+400], {%r421, %r421, %r421, %r421};
	st.local.v4.b32 	[%rd13+416], {%r421, %r421, %r421, %r421};
	st.local.v4.b32 	[%rd13+432], {%r421, %r421, %r421, %r421};
	st.local.v4.b32 	[%rd13+448], {%r421, %r421, %r421, %r421};
	st.local.v4.b32 	[%rd13+464], {%r421, %r421, %r421, %r421};
	st.local.v4.b32 	[%rd13+480], {%r421, %r421, %r421, %r421};
	st.local.v4.b32 	[%rd13+496], {%r421, %r421, %r421, %r421};
	st.local.v4.b32 	[%rd13+512], {%r421, %r421, %r421, %r421};
	st.local.v4.b32 	[%rd13+528], {%r421, %r421, %r421, %r421};
	st.local.v4.b32 	[%rd13+544], {%r421, %r421, %r421, %r421};
	st.local.v4.b32 	[%rd13+560], {%r421, %r421, %r421, %r421};
	st.local.v4.b32 	[%rd13+576], {%r421, %r421, %r421, %r421};
	st.local.v4.b32 	[%rd13+592], {%r421, %r421, %r421, %r421};
	st.local.v4.b32 	[%rd13+608], {%r421, %r421, %r421, %r421};
	st.local.v4.b32 	[%rd13+624], {%r421, %r421, %r421, %r421};
	st.local.v4.b32 	[%rd13+640], {%r421, %r421, %r421, %r421};
	st.local.v4.b32 	[%rd13+656], {%r421, %r421, %r421, %r421};
	st.local.v4.b32 	[%rd13+672], {%r421, %r421, %r421, %r421};
	st.local.v4.b32 	[%rd13+688], {%r421, %r421, %r421, %r421};
	st.local.v4.b32 	[%rd13+704], {%r421, %r421, %r421, %r421};
	st.local.v4.b32 	[%rd13+720], {%r421, %r421, %r421, %r421};
	st.local.v4.b32 	[%rd13+736], {%r421, %r421, %r421, %r421};
	st.local.v4.b32 	[%rd13+752], {%r421, %r421, %r421, %r421};
	st.local.v4.b32 	[%rd13+768], {%r421, %r421, %r421, %r421};
	st.local.v4.b32 	[%rd13+784], {%r421, %r421, %r421, %r421};
	st.local.v4.b32 	[%rd13+800], {%r421, %r421, %r421, %r421};
	st.local.v4.b32 	[%rd13+816], {%r421, %r421, %r421, %r421};
	st.local.v4.b32 	[%rd13+832], {%r421, %r421, %r421, %r421};
	st.local.v4.b32 	[%rd13+848], {%r421, %r421, %r421, %r421};
	st.local.v4.b32 	[%rd13+864], {%r421, %r421, %r421, %r421};
	st.local.v4.b32 	[%rd13+880], {%r421, %r421, %r421, %r421};
	st.local.v4.b32 	[%rd13+896], {%r421, %r421, %r421, %r421};
	st.local.v4.b32 	[%rd13+912], {%r421, %r421, %r421, %r421};
	st.local.v4.b32 	[%rd13+928], {%r421, %r421, %r421, %r421};
	st.local.v4.b32 	[%rd13+944], {%r421, %r421, %r421, %r421};
	st.local.v4.b32 	[%rd13+960], {%r421, %r421, %r421, %r421};
	st.local.v4.b32 	[%rd13+976], {%r421, %r421, %r421, %r421};
	st.local.v4.b32 	[%rd13+992], {%r421, %r421, %r421, %r421};
	st.local.v4.b32 	[%rd13+1008], {%r421, %r421, %r421, %r421};
	setp.ge.s32 	%p21, %r1449, %r1450;
	@%p21 bra 	$L__BB0_34;
	sub.s32 	%r422, %r1451, %r1;
	and.b32  	%r28, %r422, 3;
	sub.s32 	%r29, %r1, %r1451;
	neg.s32 	%r30, %r1451;
$L__BB0_26:
	setp.eq.s32 	%p22, %r28, 0;
	add.s32 	%r423, %r1449, %r1453;
	mul.lo.s32 	%r32, %r423, 24;
	mov.u32 	%r1455, %r1;
	@%p22 bra 	$L__BB0_30;
	add.s32 	%r1455, %r1, 1;
	setp.eq.s32 	%p23, %r28, 1;
	mad.lo.s32 	%r424, %r1449, 24, %r1;
	shl.b32 	%r425, %r424, 2;
	mov.u32 	%r426, _ZZ19gpuCalculateTexturePfiS_iS_iiE13SubSplitImage;
	add.s32 	%r34, %r426, %r425;
	ld.shared.u32 	%r427, [%r34];
	add.s32 	%r428, %r32, %r1452;
	add.s32 	%r429, %r428, %r1;
	shl.b32 	%r430, %r429, 2;
	add.s32 	%r35, %r426, %r430;
	ld.shared.u32 	%r431, [%r35];
	shl.b32 	%r432, %r427, 5;
	add.s32 	%r433, %r432, %r431;
	cvt.s64.s32 	%rd55, %r433;
	add.s64 	%rd56, %rd13, %rd55;
	ld.local.u8 	%rs25, [%rd56];
	add.s16 	%rs26, %rs25, 1;
	st.local.u8 	[%rd56], %rs26;
	shl.b32 	%r434, %r431, 5;
	add.s32 	%r435, %r434, %r427;
	cvt.s64.s32 	%rd57, %r435;
	add.s64 	%rd58, %rd13, %rd57;
	ld.local.u8 	%rs27, [%rd58];
	add.s16 	%rs28, %rs27, 1;
	st.local.u8 	[%rd58], %rs28;
	@%p23 bra 	$L__BB0_30;
	add.s32 	%r1455, %r1, 2;
	setp.eq.s32 	%p24, %r28, 2;
	ld.shared.u32 	%r436, [%r34+4];
	ld.shared.u32 	%r437, [%r35+4];
	shl.b32 	%r438, %r436, 5;
	add.s32 	%r439, %r438, %r437;
	cvt.s64.s32 	%rd59, %r439;
	add.s64 	%rd60, %rd13, %rd59;
	ld.local.u8 	%rs29, [%rd60];
	add.s16 	%rs30, %rs29, 1;
	st.local.u8 	[%rd60], %rs30;
	shl.b32 	%r440, %r437, 5;
	add.s32 	%r441, %r440, %r436;
	cvt.s64.s32 	%rd61, %r441;
	add.s64 	%rd62, %rd13, %rd61;
	ld.local.u8 	%rs31, [%rd62];
	add.s16 	%rs32, %rs31, 1;
	st.local.u8 	[%rd62], %rs32;
	@%p24 bra 	$L__BB0_30;
	add.s32 	%r1455, %r1, 3;
	ld.shared.u32 	%r442, [%r34+8];
	ld.shared.u32 	%r443, [%r35+8];
	shl.b32 	%r444, %r442, 5;
	add.s32 	%r445, %r444, %r443;
	cvt.s64.s32 	%rd63, %r445;
	add.s64 	%rd64, %rd13, %rd63;
	ld.local.u8 	%rs33, [%rd64];
	add.s16 	%rs34, %rs33, 1;
	st.local.u8 	[%rd64], %rs34;
	shl.b32 	%r446, %r443, 5;
	add.s32 	%r447, %r446, %r442;
	cvt.s64.s32 	%rd65, %r447;
	add.s64 	%rd66, %rd13, %rd65;
	ld.local.u8 	%rs35, [%rd66];
	add.s16 	%rs36, %rs35, 1;
	st.local.u8 	[%rd66], %rs36;
$L__BB0_30:
	setp.gt.u32 	%p25, %r29, -4;
	@%p25 bra 	$L__BB0_33;
	add.s32 	%r1458, %r30, %r1455;
	add.s32 	%r448, %r1452, %r1455;
	add.s32 	%r449, %r448, %r32;
	shl.b32 	%r450, %r449, 2;
	mov.u32 	%r451, _ZZ19gpuCalculateTexturePfiS_iS_iiE13SubSplitImage;
	add.s32 	%r452, %r451, 8;
	add.s32 	%r1457, %r452, %r450;
	shl.b32 	%r453, %r1455, 2;
	mad.lo.s32 	%r454, %r1449, 96, %r453;
	add.s32 	%r1456, %r452, %r454;
$L__BB0_32:
	ld.shared.u32 	%r455, [%r1456+-8];
	ld.shared.u32 	%r456, [%r1457+-8];
	shl.b32 	%r457, %r455, 5;
	add.s32 	%r458, %r457, %r456;
	cvt.s64.s32 	%rd67, %r458;
	add.s64 	%rd68, %rd13, %rd67;
	ld.local.u8 	%rs37, [%rd68];
	add.s16 	%rs38, %rs37, 1;
	st.local.u8 	[%rd68], %rs38;
	shl.b32 	%r459, %r456, 5;
	add.s32 	%r460, %r459, %r455;
	cvt.s64.s32 	%rd69, %r460;
	add.s64 	%rd70, %rd13, %rd69;
	ld.local.u8 	%rs39, [%rd70];
	add.s16 	%rs40, %rs39, 1;
	st.local.u8 	[%rd70], %rs40;
	ld.shared.u32 	%r461, [%r1456+-4];
	ld.shared.u32 	%r462, [%r1457+-4];
	shl.b32 	%r463, %r461, 5;
	add.s32 	%r464, %r463, %r462;
	cvt.s64.s32 	%rd71, %r464;
	add.s64 	%rd72, %rd13, %rd71;
	ld.local.u8 	%rs41, [%rd72];
	add.s16 	%rs42, %rs41, 1;
	st.local.u8 	[%rd72], %rs42;
	shl.b32 	%r465, %r462, 5;
	add.s32 	%r466, %r465, %r461;
	cvt.s64.s32 	%rd73, %r466;
	add.s64 	%rd74, %rd13, %rd73;
	ld.local.u8 	%rs43, [%rd74];
	add.s16 	%rs44, %rs43, 1;
	st.local.u8 	[%rd74], %rs44;
	ld.shared.u32 	%r467, [%r1456];
	ld.shared.u32 	%r468, [%r1457];
	shl.b32 	%r469, %r467, 5;
	add.s32 	%r470, %r469, %r468;
	cvt.s64.s32 	%rd75, %r470;
	add.s64 	%rd76, %rd13, %rd75;
	ld.local.u8 	%rs45, [%rd76];
	add.s16 	%rs46, %rs45, 1;
	st.local.u8 	[%rd76], %rs46;
	shl.b32 	%r471, %r468, 5;
	add.s32 	%r472, %r471, %r467;
	cvt.s64.s32 	%rd77, %r472;
	add.s64 	%rd78, %rd13, %rd77;
	ld.local.u8 	%rs47, [%rd78];
	add.s16 	%rs48, %rs47, 1;
	st.local.u8 	[%rd78], %rs48;
	ld.shared.u32 	%r473, [%r1456+4];
	ld.shared.u32 	%r474, [%r1457+4];
	shl.b32 	%r475, %r473, 5;
	add.s32 	%r476, %r475, %r474;
	cvt.s64.s32 	%rd79, %r476;
	add.s64 	%rd80, %rd13, %rd79;
	ld.local.u8 	%rs49, [%rd80];
	add.s16 	%rs50, %rs49, 1;
	st.local.u8 	[%rd80], %rs50;
	shl.b32 	%r477, %r474, 5;
	add.s32 	%r478, %r477, %r473;
	cvt.s64.s32 	%rd81, %r478;
	add.s64 	%rd82, %rd13, %rd81;
	ld.local.u8 	%rs51, [%rd82];
	add.s16 	%rs52, %rs51, 1;
	st.local.u8 	[%rd82], %rs52;
	add.s32 	%r1458, %r1458, 4;
	add.s32 	%r1457, %r1457, 16;
	add.s32 	%r1456, %r1456, 16;
	setp.ne.s32 	%p26, %r1458, 0;
	@%p26 bra 	$L__BB0_32;
$L__BB0_33:
	add.s32 	%r1449, %r1449, 1;
	setp.ne.s32 	%p27, %r1449, %r1450;
	@%p27 bra 	$L__BB0_26;
$L__BB0_34:
	mov.b32 	%r1459, 0;
	mov.f32 	%f6, 0f00000000;
$L__BB0_35:
	cvt.u64.u32 	%rd83, %r1459;
	add.s64 	%rd84, %rd13, %rd83;
	ld.local.v4.b32 	{%r480, %r481, %r482, %r483}, [%rd84];
	bfe.u32 	%r484, %r483, 24, 8;
	cvt.u16.u32 	%rs53, %r484;
	bfe.u32 	%r485, %r483, 16, 8;
	cvt.u16.u32 	%rs54, %r485;
	bfe.u32 	%r486, %r483, 8, 8;
	cvt.u16.u32 	%rs55, %r486;
	bfe.u32 	%r487, %r483, 0, 8;
	cvt.u16.u32 	%rs56, %r487;
	bfe.u32 	%r488, %r482, 24, 8;
	cvt.u16.u32 	%rs57, %r488;
	bfe.u32 	%r489, %r482, 16, 8;
	cvt.u16.u32 	%rs58, %r489;
	bfe.u32 	%r490, %r482, 8, 8;
	cvt.u16.u32 	%rs59, %r490;
	bfe.u32 	%r491, %r482, 0, 8;
	cvt.u16.u32 	%rs60, %r491;
	bfe.u32 	%r492, %r481, 24, 8;
	cvt.u16.u32 	%rs61, %r492;
	bfe.u32 	%r493, %r481, 16, 8;
	cvt.u16.u32 	%rs62, %r493;
	bfe.u32 	%r494, %r481, 8, 8;
	cvt.u16.u32 	%rs63, %r494;
	bfe.u32 	%r495, %r481, 0, 8;
	cvt.u16.u32 	%rs64, %r495;
	bfe.u32 	%r496, %r480, 24, 8;
	cvt.u16.u32 	%rs65, %r496;
	bfe.u32 	%r497, %r480, 16, 8;
	cvt.u16.u32 	%rs66, %r497;
	bfe.u32 	%r498, %r480, 8, 8;
	cvt.u16.u32 	%rs67, %r498;
	bfe.u32 	%r499, %r480, 0, 8;
	cvt.u16.u32 	%rs68, %r499;
	and.b16  	%rs69, %rs68, 255;
	and.b16  	%rs70, %rs67, 255;
	and.b16  	%rs71, %rs66, 255;
	and.b16  	%rs72, %rs65, 255;
	and.b16  	%rs73, %rs64, 255;
	and.b16  	%rs74, %rs63, 255;
	and.b16  	%rs75, %rs62, 255;
	and.b16  	%rs76, %rs61, 255;
	and.b16  	%rs77, %rs60, 255;
	and.b16  	%rs78, %rs59, 255;
	and.b16  	%rs79, %rs58, 255;
	and.b16  	%rs80, %rs57, 255;
	and.b16  	%rs81, %rs56, 255;
	and.b16  	%rs82, %rs55, 255;
	and.b16  	%rs83, %rs54, 255;
	and.b16  	%rs84, %rs53, 255;
	cvt.rn.f32.u16 	%f219, %rs69;
	add.f32 	%f220, %f6, %f219;
	cvt.rn.f32.u16 	%f221, %rs70;
	add.f32 	%f222, %f220, %f221;
	cvt.rn.f32.u16 	%f223, %rs71;
	add.f32 	%f224, %f222, %f223;
	cvt.rn.f32.u16 	%f225, %rs72;
	add.f32 	%f226, %f224, %f225;
	cvt.rn.f32.u16 	%f227, %rs73;
	add.f32 	%f228, %f226, %f227;
	cvt.rn.f32.u16 	%f229, %rs74;
	add.f32 	%f230, %f228, %f229;
	cvt.rn.f32.u16 	%f231, %rs75;
	add.f32 	%f232, %f230, %f231;
	cvt.rn.f32.u16 	%f233, %rs76;
	add.f32 	%f234, %f232, %f233;
	cvt.rn.f32.u16 	%f235, %rs77;
	add.f32 	%f236, %f234, %f235;
	cvt.rn.f32.u16 	%f237, %rs78;
	add.f32 	%f238, %f236, %f237;
	cvt.rn.f32.u16 	%f239, %rs79;
	add.f32 	%f240, %f238, %f239;
	cvt.rn.f32.u16 	%f241, %rs80;
	add.f32 	%f242, %f240, %f241;
	cvt.rn.f32.u16 	%f243, %rs81;
	add.f32 	%f244, %f242, %f243;
	cvt.rn.f32.u16 	%f245, %rs82;
	add.f32 	%f246, %f244, %f245;
	cvt.rn.f32.u16 	%f247, %rs83;
	add.f32 	%f248, %f246, %f247;
	cvt.rn.f32.u16 	%f249, %rs84;
	add.f32 	%f250, %f248, %f249;
	ld.local.v4.b32 	{%r500, %r501, %r502, %r503}, [%rd84+16];
	bfe.u32 	%r504, %r503, 24, 8;
	cvt.u16.u32 	%rs85, %r504;
	bfe.u32 	%r505, %r503, 16, 8;
	cvt.u16.u32 	%rs86, %r505;
	bfe.u32 	%r506, %r503, 8, 8;
	cvt.u16.u32 	%rs87, %r506;
	bfe.u32 	%r507, %r503, 0, 8;
	cvt.u16.u32 	%rs88, %r507;
	bfe.u32 	%r508, %r502, 24, 8;
	cvt.u16.u32 	%rs89, %r508;
	bfe.u32 	%r509, %r502, 16, 8;
	cvt.u16.u32 	%rs90, %r509;
	bfe.u32 	%r510, %r502, 8, 8;
	cvt.u16.u32 	%rs91, %r510;
	bfe.u32 	%r511, %r502, 0, 8;
	cvt.u16.u32 	%rs92, %r511;
	bfe.u32 	%r512, %r501, 24, 8;
	cvt.u16.u32 	%rs93, %r512;
	bfe.u32 	%r513, %r501, 16, 8;
	cvt.u16.u32 	%rs94, %r513;
	bfe.u32 	%r514, %r501, 8, 8;
	cvt.u16.u32 	%rs95, %r514;
	bfe.u32 	%r515, %r501, 0, 8;
	cvt.u16.u32 	%rs96, %r515;
	bfe.u32 	%r516, %r500, 24, 8;
	cvt.u16.u32 	%rs97, %r516;
	bfe.u32 	%r517, %r500, 16, 8;
	cvt.u16.u32 	%rs98, %r517;
	bfe.u32 	%r518, %r500, 8, 8;
	cvt.u16.u32 	%rs99, %r518;
	bfe.u32 	%r519, %r500, 0, 8;
	cvt.u16.u32 	%rs100, %r519;
	and.b16  	%rs101, %rs100, 255;
	and.b16  	%rs102, %rs99, 255;
	and.b16  	%rs103, %rs98, 255;
	and.b16  	%rs104, %rs97, 255;
	and.b16  	%rs105, %rs96, 255;
	and.b16  	%rs106, %rs95, 255;
	and.b16  	%rs107, %rs94, 255;
	and.b16  	%rs108, %rs93, 255;
	and.b16  	%rs109, %rs92, 255;
	and.b16  	%rs110, %rs91, 255;
	and.b16  	%rs111, %rs90, 255;
	and.b16  	%rs112, %rs89, 255;
	and.b16  	%rs113, %rs88, 255;
	and.b16  	%rs114, %rs87, 255;
	and.b16  	%rs115, %rs86, 255;
	and.b16  	%rs116, %rs85, 255;
	cvt.rn.f32.u16 	%f251, %rs101;
	add.f32 	%f252, %f250, %f251;
	cvt.rn.f32.u16 	%f253, %rs102;
	add.f32 	%f254, %f252, %f253;
	cvt.rn.f32.u16 	%f255, %rs103;
	add.f32 	%f256, %f254, %f255;
	cvt.rn.f32.u16 	%f257, %rs104;
	add.f32 	%f258, %f256, %f257;
	cvt.rn.f32.u16 	%f259, %rs105;
	add.f32 	%f260, %f258, %f259;
	cvt.rn.f32.u16 	%f261, %rs106;
	add.f32 	%f262, %f260, %f261;
	cvt.rn.f32.u16 	%f263, %rs107;
	add.f32 	%f264, %f262, %f263;
	cvt.rn.f32.u16 	%f265, %rs108;
	add.f32 	%f266, %f264, %f265;
	cvt.rn.f32.u16 	%f267, %rs109;
	add.f32 	%f268, %f266, %f267;
	cvt.rn.f32.u16 	%f269, %rs110;
	add.f32 	%f270, %f268, %f269;
	cvt.rn.f32.u16 	%f271, %rs111;
	add.f32 	%f272, %f270, %f271;
	cvt.rn.f32.u16 	%f273, %rs112;
	add.f32 	%f274, %f272, %f273;
	cvt.rn.f32.u16 	%f275, %rs113;
	add.f32 	%f276, %f274, %f275;
	cvt.rn.f32.u16 	%f277, %rs114;
	add.f32 	%f278, %f276, %f277;
	cvt.rn.f32.u16 	%f279, %rs115;
	add.f32 	%f280, %f278, %f279;
	cvt.rn.f32.u16 	%f281, %rs116;
	add.f32 	%f6, %f280, %f281;
	add.s32 	%r1459, %r1459, 32;
	setp.ne.s32 	%p28, %r1459, 1024;
	@%p28 bra 	$L__BB0_35;
	ld.param.u32 	%r1424, [_Z19gpuCalculateTexturePfiS_iS_ii_param_5];
	setp.gt.s32 	%p29, %r1424, 6;
	@%p29 bra 	$L__BB0_72;
	ld.param.u32 	%r1434, [_Z19gpuCalculateTexturePfiS_iS_ii_param_5];
	setp.gt.s32 	%p39, %r1434, 2;
	@%p39 bra 	$L__BB0_45;
	ld.param.u32 	%r1440, [_Z19gpuCalculateTexturePfiS_iS_ii_param_5];
	setp.eq.s32 	%p45, %r1440, 0;
	mov.f32 	%f2921, %f6;
	@%p45 bra 	$L__BB0_340;
	ld.param.u32 	%r1441, [_Z19gpuCalculateTexturePfiS_iS_ii_param_5];
	setp.eq.s32 	%p46, %r1441, 1;
	@%p46 bra 	$L__BB0_94;
	ld.param.u32 	%r1442, [_Z19gpuCalculateTexturePfiS_iS_ii_param_5];
	setp.eq.s32 	%p47, %r1442, 2;
	@%p47 bra 	$L__BB0_41;
	bra.uni 	$L__BB0_93;
$L__BB0_41:
	setp.eq.f32 	%p205, %f6, 0f00000000;
	mov.f32 	%f2921, 0f00000000;
	@%p205 bra 	$L__BB0_340;
	mov.b32 	%r1462, 0;
	mov.f32 	%f2921, 0f00000000;
	mov.b32 	%r1461, 32;
	mov.b16 	%rs949, 0;
	mov.u16 	%rs950, %rs949;
$L__BB0_43:
	neg.s16 	%rs882, %rs950;
	cvt.u32.u16 	%r1333, %rs882;
	and.b32  	%r55, %r1333, 7;
	add.s32 	%r56, %r55, -1;
	and.b32  	%r57, %r1461, 7;
	add.s32 	%r58, %r1462, -25;
	setp.lt.u32 	%p206, %r58, 7;
	mov.f32 	%f2839, 0f00000000;
	mov.b32 	%r1463, 0;
	@%p206 bra 	$L__BB0_98;
	and.b32  	%r1463, %r1461, -8;
	mov.f32 	%f2839, 0f00000000;
	mov.b32 	%r1466, 0;
	bra.uni 	$L__BB0_97;
$L__BB0_45:
	ld.param.u32 	%r1435, [_Z19gpuCalculateTexturePfiS_iS_ii_param_5];
	setp.gt.s32 	%p40, %r1435, 4;
	@%p40 bra 	$L__BB0_55;
	ld.param.u32 	%r1438, [_Z19gpuCalculateTexturePfiS_iS_ii_param_5];
	setp.eq.s32 	%p43, %r1438, 3;
	@%p43 bra 	$L__BB0_118;
	ld.param.u32 	%r1439, [_Z19gpuCalculateTexturePfiS_iS_ii_param_5];
	setp.eq.s32 	%p44, %r1439, 4;
	@%p44 bra 	$L__BB0_48;
	bra.uni 	$L__BB0_93;
$L__BB0_48:
	setp.eq.f32 	%p197, %f6, 0f00000000;
	mov.f32 	%f2921, 0f00000000;
	@%p197 bra 	$L__BB0_340;
	mov.f32 	%f2848, 0f00000000;
	mov.b32 	%r1475, 0;
$L__BB0_50:
	mov.b32 	%r1476, 0;
$L__BB0_51:
	cvt.u64.u32 	%rd281, %r1476;
	add.s64 	%rd282, %rd13, %rd281;
	ld.local.u8 	%rs629, [%rd282];
	cvt.rn.f32.u16 	%f1799, %rs629;
	div.rn.f32 	%f1800, %f1799, %f6;
	add.f32 	%f1801, %f1800, 0f00000000;
	ld.local.u8 	%rs630, [%rd282+32];
	cvt.rn.f32.u16 	%f1802, %rs630;
	div.rn.f32 	%f1803, %f1802, %f6;
	add.f32 	%f1804, %f1801, %f1803;
	ld.local.u8 	%rs631, [%rd282+64];
	cvt.rn.f32.u16 	%f1805, %rs631;
	div.rn.f32 	%f1806, %f1805, %f6;
	add.f32 	%f1807, %f1804, %f1806;
	ld.local.u8 	%rs632, [%rd282+96];
	cvt.rn.f32.u16 	%f1808, %rs632;
	div.rn.f32 	%f1809, %f1808, %f6;
	add.f32 	%f1810, %f1807, %f1809;
	ld.local.u8 	%rs633, [%rd282+128];
	cvt.rn.f32.u16 	%f1811, %rs633;
	div.rn.f32 	%f1812, %f1811, %f6;
	add.f32 	%f1813, %f1810, %f1812;
	ld.local.u8 	%rs634, [%rd282+160];
	cvt.rn.f32.u16 	%f1814, %rs634;
	div.rn.f32 	%f1815, %f1814, %f6;
	add.f32 	%f1816, %f1813, %f1815;
	ld.local.u8 	%rs635, [%rd282+192];
	cvt.rn.f32.u16 	%f1817, %rs635;
	div.rn.f32 	%f1818, %f1817, %f6;
	add.f32 	%f1819, %f1816, %f1818;
	ld.local.u8 	%rs636, [%rd282+224];
	cvt.rn.f32.u16 	%f1820, %rs636;
	div.rn.f32 	%f1821, %f1820, %f6;
	add.f32 	%f1822, %f1819, %f1821;
	ld.local.u8 	%rs637, [%rd282+256];
	cvt.rn.f32.u16 	%f1823, %rs637;
	div.rn.f32 	%f1824, %f1823, %f6;
	add.f32 	%f1825, %f1822, %f1824;
	ld.local.u8 	%rs638, [%rd282+288];
	cvt.rn.f32.u16 	%f1826, %rs638;
	div.rn.f32 	%f1827, %f1826, %f6;
	add.f32 	%f1828, %f1825, %f1827;
	ld.local.u8 	%rs639, [%rd282+320];
	cvt.rn.f32.u16 	%f1829, %rs639;
	div.rn.f32 	%f1830, %f1829, %f6;
	add.f32 	%f1831, %f1828, %f1830;
	ld.local.u8 	%rs640, [%rd282+352];
	cvt.rn.f32.u16 	%f1832, %rs640;
	div.rn.f32 	%f1833, %f1832, %f6;
	add.f32 	%f1834, %f1831, %f1833;
	ld.local.u8 	%rs641, [%rd282+384];
	cvt.rn.f32.u16 	%f1835, %rs641;
	div.rn.f32 	%f1836, %f1835, %f6;
	add.f32 	%f1837, %f1834, %f1836;
	ld.local.u8 	%rs642, [%rd282+416];
	cvt.rn.f32.u16 	%f1838, %rs642;
	div.rn.f32 	%f1839, %f1838, %f6;
	add.f32 	%f1840, %f1837, %f1839;
	ld.local.u8 	%rs643, [%rd282+448];
	cvt.rn.f32.u16 	%f1841, %rs643;
	div.rn.f32 	%f1842, %f1841, %f6;
	add.f32 	%f1843, %f1840, %f1842;
	ld.local.u8 	%rs644, [%rd282+480];
	cvt.rn.f32.u16 	%f1844, %rs644;
	div.rn.f32 	%f1845, %f1844, %f6;
	add.f32 	%f1846, %f1843, %f1845;
	ld.local.u8 	%rs645, [%rd282+512];
	cvt.rn.f32.u16 	%f1847, %rs645;
	div.rn.f32 	%f1848, %f1847, %f6;
	add.f32 	%f1849, %f1846, %f1848;
	ld.local.u8 	%rs646, [%rd282+544];
	cvt.rn.f32.u16 	%f1850, %rs646;
	div.rn.f32 	%f1851, %f1850, %f6;
	add.f32 	%f1852, %f1849, %f1851;
	ld.local.u8 	%rs647, [%rd282+576];
	cvt.rn.f32.u16 	%f1853, %rs647;
	div.rn.f32 	%f1854, %f1853, %f6;
	add.f32 	%f1855, %f1852, %f1854;
	ld.local.u8 	%rs648, [%rd282+608];
	cvt.rn.f32.u16 	%f1856, %rs648;
	div.rn.f32 	%f1857, %f1856, %f6;
	add.f32 	%f1858, %f1855, %f1857;
	ld.local.u8 	%rs649, [%rd282+640];
	cvt.rn.f32.u16 	%f1859, %rs649;
	div.rn.f32 	%f1860, %f1859, %f6;
	add.f32 	%f1861, %f1858, %f1860;
	ld.local.u8 	%rs650, [%rd282+672];
	cvt.rn.f32.u16 	%f1862, %rs650;
	div.rn.f32 	%f1863, %f1862, %f6;
	add.f32 	%f1864, %f1861, %f1863;
	ld.local.u8 	%rs651, [%rd282+704];
	cvt.rn.f32.u16 	%f1865, %rs651;
	div.rn.f32 	%f1866, %f1865, %f6;
	add.f32 	%f1867, %f1864, %f1866;
	ld.local.u8 	%rs652, [%rd282+736];
	cvt.rn.f32.u16 	%f1868, %rs652;
	div.rn.f32 	%f1869, %f1868, %f6;
	add.f32 	%f1870, %f1867, %f1869;
	ld.local.u8 	%rs653, [%rd282+768];
	cvt.rn.f32.u16 	%f1871, %rs653;
	div.rn.f32 	%f1872, %f1871, %f6;
	add.f32 	%f1873, %f1870, %f1872;
	ld.local.u8 	%rs654, [%rd282+800];
	cvt.rn.f32.u16 	%f1874, %rs654;
	div.rn.f32 	%f1875, %f1874, %f6;
	add.f32 	%f1876, %f1873, %f1875;
	ld.local.u8 	%rs655, [%rd282+832];
	cvt.rn.f32.u16 	%f1877, %rs655;
	div.rn.f32 	%f1878, %f1877, %f6;
	add.f32 	%f1879, %f1876, %f1878;
	ld.local.u8 	%rs656, [%rd282+864];
	cvt.rn.f32.u16 	%f1880, %rs656;
	div.rn.f32 	%f1881, %f1880, %f6;
	add.f32 	%f1882, %f1879, %f1881;
	ld.local.u8 	%rs657, [%rd282+896];
	cvt.rn.f32.u16 	%f1883, %rs657;
	div.rn.f32 	%f1884, %f1883, %f6;
	add.f32 	%f1885, %f1882, %f1884;
	ld.local.u8 	%rs658, [%rd282+928];
	cvt.rn.f32.u16 	%f1886, %rs658;
	div.rn.f32 	%f1887, %f1886, %f6;
	add.f32 	%f1888, %f1885, %f1887;
	ld.local.u8 	%rs659, [%rd282+960];
	cvt.rn.f32.u16 	%f1889, %rs659;
	div.rn.f32 	%f1890, %f1889, %f6;
	add.f32 	%f1891, %f1888, %f1890;
	ld.local.u8 	%rs660, [%rd282+992];
	cvt.rn.f32.u16 	%f1892, %rs660;
	div.rn.f32 	%f1893, %f1892, %f6;
	add.f32 	%f1894, %f1891, %f1893;
	cvt.rn.f32.u32 	%f1895, %r1476;
	fma.rn.f32 	%f2848, %f1894, %f1895, %f2848;
	add.s32 	%r1476, %r1476, 1;
	setp.ne.s32 	%p198, %r1476, 32;
	@%p198 bra 	$L__BB0_51;
	add.s32 	%r1475, %r1475, 1;
	setp.ne.s32 	%p199, %r1475, 32;
	@%p199 bra 	$L__BB0_50;
	mov.f32 	%f2921, 0f00000000;
	sub.f32 	%f1897, %f2921, %f2848;
	mul.f32 	%f46, %f1897, %f1897;
	mov.f32 	%f1898, 0f3F800000;
	sub.f32 	%f1899, %f1898, %f2848;
	mul.f32 	%f47, %f1899, %f1899;
	mov.f32 	%f1900, 0f40000000;
	sub.f32 	%f1901, %f1900, %f2848;
	mul.f32 	%f48, %f1901, %f1901;
	mov.f32 	%f1902, 0f40400000;
	sub.f32 	%f1903, %f1902, %f2848;
	mul.f32 	%f49, %f1903, %f1903;
	mov.f32 	%f1904, 0f40800000;
	sub.f32 	%f1905, %f1904, %f2848;
	mul.f32 	%f50, %f1905, %f1905;
	mov.f32 	%f1906, 0f40A00000;
	sub.f32 	%f1907, %f1906, %f2848;
	mul.f32 	%f51, %f1907, %f1907;
	mov.f32 	%f1908, 0f40C00000;
	sub.f32 	%f1909, %f1908, %f2848;
	mul.f32 	%f52, %f1909, %f1909;
	mov.f32 	%f1910, 0f40E00000;
	sub.f32 	%f1911, %f1910, %f2848;
	mul.f32 	%f53, %f1911, %f1911;
	mov.f32 	%f1912, 0f41000000;
	sub.f32 	%f1913, %f1912, %f2848;
	mul.f32 	%f54, %f1913, %f1913;
	mov.f32 	%f1914, 0f41100000;
	sub.f32 	%f1915, %f1914, %f2848;
	mul.f32 	%f55, %f1915, %f1915;
	mov.f32 	%f1916, 0f41200000;
	sub.f32 	%f1917, %f1916, %f2848;
	mul.f32 	%f56, %f1917, %f1917;
	mov.f32 	%f1918, 0f41300000;
	sub.f32 	%f1919, %f1918, %f2848;
	mul.f32 	%f57, %f1919, %f1919;
	mov.f32 	%f1920, 0f41400000;
	sub.f32 	%f1921, %f1920, %f2848;
	mul.f32 	%f58, %f1921, %f1921;
	mov.f32 	%f1922, 0f41500000;
	sub.f32 	%f1923, %f1922, %f2848;
	mul.f32 	%f59, %f1923, %f1923;
	mov.f32 	%f1924, 0f41600000;
	sub.f32 	%f1925, %f1924, %f2848;
	mul.f32 	%f60, %f1925, %f1925;
	mov.f32 	%f1926, 0f41700000;
	sub.f32 	%f1927, %f1926, %f2848;
	mul.f32 	%f61, %f1927, %f1927;
	mov.f32 	%f1928, 0f41800000;
	sub.f32 	%f1929, %f1928, %f2848;
	mul.f32 	%f62, %f1929, %f1929;
	mov.f32 	%f1930, 0f41880000;
	sub.f32 	%f1931, %f1930, %f2848;
	mul.f32 	%f63, %f1931, %f1931;
	mov.f32 	%f1932, 0f41900000;
	sub.f32 	%f1933, %f1932, %f2848;
	mul.f32 	%f64, %f1933, %f1933;
	mov.f32 	%f1934, 0f41980000;
	sub.f32 	%f1935, %f1934, %f2848;
	mul.f32 	%f65, %f1935, %f1935;
	mov.f32 	%f1936, 0f41A00000;
	sub.f32 	%f1937, %f1936, %f2848;
	mul.f32 	%f66, %f1937, %f1937;
	mov.f32 	%f1938, 0f41A80000;
	sub.f32 	%f1939, %f1938, %f2848;
	mul.f32 	%f67, %f1939, %f1939;
	mov.f32 	%f1940, 0f41B00000;
	sub.f32 	%f1941, %f1940, %f2848;
	mul.f32 	%f68, %f1941, %f1941;
	mov.f32 	%f1942, 0f41B80000;
	sub.f32 	%f1943, %f1942, %f2848;
	mul.f32 	%f69, %f1943, %f1943;
	mov.f32 	%f1944, 0f41C00000;
	sub.f32 	%f1945, %f1944, %f2848;
	mul.f32 	%f70, %f1945, %f1945;
	mov.f32 	%f1946, 0f41C80000;
	sub.f32 	%f1947, %f1946, %f2848;
	mul.f32 	%f71, %f1947, %f1947;
	mov.f32 	%f1948, 0f41D00000;
	sub.f32 	%f1949, %f1948, %f2848;
	mul.f32 	%f72, %f1949, %f1949;
	mov.f32 	%f1950, 0f41D80000;
	sub.f32 	%f1951, %f1950, %f2848;
	mul.f32 	%f73, %f1951, %f1951;
	mov.f32 	%f1952, 0f41E00000;
	sub.f32 	%f1953, %f1952, %f2848;
	mul.f32 	%f74, %f1953, %f1953;
	mov.f32 	%f1954, 0f41E80000;
	sub.f32 	%f1955, %f1954, %f2848;
	mul.f32 	%f75, %f1955, %f1955;
	mov.f32 	%f1956, 0f41F00000;
	sub.f32 	%f1957, %f1956, %f2848;
	mul.f32 	%f76, %f1957, %f1957;
	mov.f32 	%f1958, 0f41F80000;
	sub.f32 	%f1959, %f1958, %f2848;
	mul.f32 	%f77, %f1959, %f1959;
	mov.b32 	%r1477, 0;
$L__BB0_54:
	shl.b32 	%r1179, %r1477, 5;
	cvt.u64.u32 	%rd283, %r1179;
	add.s64 	%rd284, %rd13, %rd283;
	ld.local.v4.b32 	{%r1180, %r1181, %r1182, %r1183}, [%rd284];
	bfe.u32 	%r1184, %r1183, 24, 8;
	cvt.u16.u32 	%rs661, %r1184;
	bfe.u32 	%r1185, %r1183, 16, 8;
	cvt.u16.u32 	%rs662, %r1185;
	bfe.u32 	%r1186, %r1183, 8, 8;
	cvt.u16.u32 	%rs663, %r1186;
	bfe.u32 	%r1187, %r1183, 0, 8;
	cvt.u16.u32 	%rs664, %r1187;
	bfe.u32 	%r1188, %r1182, 24, 8;
	cvt.u16.u32 	%rs665, %r1188;
	bfe.u32 	%r1189, %r1182, 16, 8;
	cvt.u16.u32 	%rs666, %r1189;
	bfe.u32 	%r1190, %r1182, 8, 8;
	cvt.u16.u32 	%rs667, %r1190;
	bfe.u32 	%r1191, %r1182, 0, 8;
	cvt.u16.u32 	%rs668, %r1191;
	bfe.u32 	%r1192, %r1181, 24, 8;
	cvt.u16.u32 	%rs669, %r1192;
	bfe.u32 	%r1193, %r1181, 16, 8;
	cvt.u16.u32 	%rs670, %r1193;
	bfe.u32 	%r1194, %r1181, 8, 8;
	cvt.u16.u32 	%rs671, %r1194;
	bfe.u32 	%r1195, %r1181, 0, 8;
	cvt.u16.u32 	%rs672, %r1195;
	bfe.u32 	%r1196, %r1180, 24, 8;
	cvt.u16.u32 	%rs673, %r1196;
	bfe.u32 	%r1197, %r1180, 16, 8;
	cvt.u16.u32 	%rs674, %r1197;
	bfe.u32 	%r1198, %r1180, 8, 8;
	cvt.u16.u32 	%rs675, %r1198;
	bfe.u32 	%r1199, %r1180, 0, 8;
	cvt.u16.u32 	%rs676, %r1199;
	and.b16  	%rs677, %rs676, 255;
	and.b16  	%rs678, %rs675, 255;
	and.b16  	%rs679, %rs674, 255;
	and.b16  	%rs680, %rs673, 255;
	and.b16  	%rs681, %rs672, 255;
	and.b16  	%rs682, %rs671, 255;
	and.b16  	%rs683, %rs670, 255;
	and.b16  	%rs684, %rs669, 255;
	and.b16  	%rs685, %rs668, 255;
	and.b16  	%rs686, %rs667, 255;
	and.b16  	%rs687, %rs666, 255;
	and.b16  	%rs688, %rs665, 255;
	and.b16  	%rs689, %rs664, 255;
	and.b16  	%rs690, %rs663, 255;
	and.b16  	%rs691, %rs662, 255;
	and.b16  	%rs692, %rs661, 255;
	cvt.rn.f32.u16 	%f1960, %rs677;
	div.rn.f32 	%f1961, %f1960, %f6;
	fma.rn.f32 	%f1962, %f46, %f1961, %f2921;
	cvt.rn.f32.u16 	%f1963, %rs678;
	div.rn.f32 	%f1964, %f1963, %f6;
	fma.rn.f32 	%f1965, %f47, %f1964, %f1962;
	cvt.rn.f32.u16 	%f1966, %rs679;
	div.rn.f32 	%f1967, %f1966, %f6;
	fma.rn.f32 	%f1968, %f48, %f1967, %f1965;
	cvt.rn.f32.u16 	%f1969, %rs680;
	div.rn.f32 	%f1970, %f1969, %f6;
	fma.rn.f32 	%f1971, %f49, %f1970, %f1968;
	cvt.rn.f32.u16 	%f1972, %rs681;
	div.rn.f32 	%f1973, %f1972, %f6;
	fma.rn.f32 	%f1974, %f50, %f1973, %f1971;
	cvt.rn.f32.u16 	%f1975, %rs682;
	div.rn.f32 	%f1976, %f1975, %f6;
	fma.rn.f32 	%f1977, %f51, %f1976, %f1974;
	cvt.rn.f32.u16 	%f1978, %rs683;
	div.rn.f32 	%f1979, %f1978, %f6;
	fma.rn.f32 	%f1980, %f52, %f1979, %f1977;
	cvt.rn.f32.u16 	%f1981, %rs684;
	div.rn.f32 	%f1982, %f1981, %f6;
	fma.rn.f32 	%f1983, %f53, %f1982, %f1980;
	cvt.rn.f32.u16 	%f1984, %rs685;
	div.rn.f32 	%f1985, %f1984, %f6;
	fma.rn.f32 	%f1986, %f54, %f1985, %f1983;
	cvt.rn.f32.u16 	%f1987, %rs686;
	div.rn.f32 	%f1988, %f1987, %f6;
	fma.rn.f32 	%f1989, %f55, %f1988, %f1986;
	cvt.rn.f32.u16 	%f1990, %rs687;
	div.rn.f32 	%f1991, %f1990, %f6;
	fma.rn.f32 	%f1992, %f56, %f1991, %f1989;
	cvt.rn.f32.u16 	%f1993, %rs688;
	div.rn.f32 	%f1994, %f1993, %f6;
	fma.rn.f32 	%f1995, %f57, %f1994, %f1992;
	cvt.rn.f32.u16 	%f1996, %rs689;
	div.rn.f32 	%f1997, %f1996, %f6;
	fma.rn.f32 	%f1998, %f58, %f1997, %f1995;
	cvt.rn.f32.u16 	%f1999, %rs690;
	div.rn.f32 	%f2000, %f1999, %f6;
	fma.rn.f32 	%f2001, %f59, %f2000, %f1998;
	cvt.rn.f32.u16 	%f2002, %rs691;
	div.rn.f32 	%f2003, %f2002, %f6;
	fma.rn.f32 	%f2004, %f60, %f2003, %f2001;
	cvt.rn.f32.u16 	%f2005, %rs692;
	div.rn.f32 	%f2006, %f2005, %f6;
	fma.rn.f32 	%f2007, %f61, %f2006, %f2004;
	ld.local.v4.b32 	{%r1200, %r1201, %r1202, %r1203}, [%rd284+16];
	bfe.u32 	%r1204, %r1203, 24, 8;
	cvt.u16.u32 	%rs693, %r1204;
	bfe.u32 	%r1205, %r1203, 16, 8;
	cvt.u16.u32 	%rs694, %r1205;
	bfe.u32 	%r1206, %r1203, 8, 8;
	cvt.u16.u32 	%rs695, %r1206;
	bfe.u32 	%r1207, %r1203, 0, 8;
	cvt.u16.u32 	%rs696, %r1207;
	bfe.u32 	%r1208, %r1202, 24, 8;
	cvt.u16.u32 	%rs697, %r1208;
	bfe.u32 	%r1209, %r1202, 16, 8;
	cvt.u16.u32 	%rs698, %r1209;
	bfe.u32 	%r1210, %r1202, 8, 8;
	cvt.u16.u32 	%rs699, %r1210;
	bfe.u32 	%r1211, %r1202, 0, 8;
	cvt.u16.u32 	%rs700, %r1211;
	bfe.u32 	%r1212, %r1201, 24, 8;
	cvt.u16.u32 	%rs701, %r1212;
	bfe.u32 	%r1213, %r1201, 16, 8;
	cvt.u16.u32 	%rs702, %r1213;
	bfe.u32 	%r1214, %r1201, 8, 8;
	cvt.u16.u32 	%rs703, %r1214;
	bfe.u32 	%r1215, %r1201, 0, 8;
	cvt.u16.u32 	%rs704, %r1215;
	bfe.u32 	%r1216, %r1200, 24, 8;
	cvt.u16.u32 	%rs705, %r1216;
	bfe.u32 	%r1217, %r1200, 16, 8;
	cvt.u16.u32 	%rs706, %r1217;
	bfe.u32 	%r1218, %r1200, 8, 8;
	cvt.u16.u32 	%rs707, %r1218;
	bfe.u32 	%r1219, %r1200, 0, 8;
	cvt.u16.u32 	%rs708, %r1219;
	and.b16  	%rs709, %rs708, 255;
	and.b16  	%rs710, %rs707, 255;
	and.b16  	%rs711, %rs706, 255;
	and.b16  	%rs712, %rs705, 255;
	and.b16  	%rs713, %rs704, 255;
	and.b16  	%rs714, %rs703, 255;
	and.b16  	%rs715, %rs702, 255;
	and.b16  	%rs716, %rs701, 255;
	and.b16  	%rs717, %rs700, 255;
	and.b16  	%rs718, %rs699, 255;
	and.b16  	%rs719, %rs698, 255;
	and.b16  	%rs720, %rs697, 255;
	and.b16  	%rs721, %rs696, 255;
	and.b16  	%rs722, %rs695, 255;
	and.b16  	%rs723, %rs694, 255;
	and.b16  	%rs724, %rs693, 255;
	cvt.rn.f32.u16 	%f2008, %rs709;
	div.rn.f32 	%f2009, %f2008, %f6;
	fma.rn.f32 	%f2010, %f62, %f2009, %f2007;
	cvt.rn.f32.u16 	%f2011, %rs710;
	div.rn.f32 	%f2012, %f2011, %f6;
	fma.rn.f32 	%f2013, %f63, %f2012, %f2010;
	cvt.rn.f32.u16 	%f2014, %rs711;
	div.rn.f32 	%f2015, %f2014, %f6;
	fma.rn.f32 	%f2016, %f64, %f2015, %f2013;
	cvt.rn.f32.u16 	%f2017, %rs712;
	div.rn.f32 	%f2018, %f2017, %f6;
	fma.rn.f32 	%f2019, %f65, %f2018, %f2016;
	cvt.rn.f32.u16 	%f2020, %rs713;
	div.rn.f32 	%f2021, %f2020, %f6;
	fma.rn.f32 	%f2022, %f66, %f2021, %f2019;
	cvt.rn.f32.u16 	%f2023, %rs714;
	div.rn.f32 	%f2024, %f2023, %f6;
	fma.rn.f32 	%f2025, %f67, %f2024, %f2022;
	cvt.rn.f32.u16 	%f2026, %rs715;
	div.rn.f32 	%f2027, %f2026, %f6;
	fma.rn.f32 	%f2028, %f68, %f2027, %f2025;
	cvt.rn.f32.u16 	%f2029, %rs716;
	div.rn.f32 	%f2030, %f2029, %f6;
	fma.rn.f32 	%f2031, %f69, %f2030, %f2028;
	cvt.rn.f32.u16 	%f2032, %rs717;
	div.rn.f32 	%f2033, %f2032, %f6;
	fma.rn.f32 	%f2034, %f70, %f2033, %f2031;
	cvt.rn.f32.u16 	%f2035, %rs718;
	div.rn.f32 	%f2036, %f2035, %f6;
	fma.rn.f32 	%f2037, %f71, %f2036, %f2034;
	cvt.rn.f32.u16 	%f2038, %rs719;
	div.rn.f32 	%f2039, %f2038, %f6;
	fma.rn.f32 	%f2040, %f72, %f2039, %f2037;
	cvt.rn.f32.u16 	%f2041, %rs720;
	div.rn.f32 	%f2042, %f2041, %f6;
	fma.rn.f32 	%f2043, %f73, %f2042, %f2040;
	cvt.rn.f32.u16 	%f2044, %rs721;
	div.rn.f32 	%f2045, %f2044, %f6;
	fma.rn.f32 	%f2046, %f74, %f2045, %f2043;
	cvt.rn.f32.u16 	%f2047, %rs722;
	div.rn.f32 	%f2048, %f2047, %f6;
	fma.rn.f32 	%f2049, %f75, %f2048, %f2046;
	cvt.rn.f32.u16 	%f2050, %rs723;
	div.rn.f32 	%f2051, %f2050, %f6;
	fma.rn.f32 	%f2052, %f76, %f2051, %f2049;
	cvt.rn.f32.u16 	%f2053, %rs724;
	div.rn.f32 	%f2054, %f2053, %f6;
	fma.rn.f32 	%f2921, %f77, %f2054, %f2052;
	add.s32 	%r1477, %r1477, 1;
	setp.eq.s32 	%p200, %r1477, 32;
	@%p200 bra 	$L__BB0_340;
	bra.uni 	$L__BB0_54;
$L__BB0_55:
	ld.param.u32 	%r1436, [_Z19gpuCalculateTexturePfiS_iS_ii_param_5];
	setp.eq.s32 	%p41, %r1436, 5;
	@%p41 bra 	$L__BB0_126;
	ld.param.u32 	%r1437, [_Z19gpuCalculateTexturePfiS_iS_ii_param_5];
	setp.eq.s32 	%p42, %r1437, 6;
	@%p42 bra 	$L__BB0_57;
	bra.uni 	$L__BB0_93;
$L__BB0_57:
	setp.eq.f32 	%p185, %f6, 0f00000000;
	mov.f32 	%f2921, 0f00000000;
	@%p185 bra 	$L__BB0_340;
	mov.b32 	%r1480, 2;
	mov.f32 	%f2921, 0f00000000;
	mov.b32 	%r1479, 0;
	mov.b16 	%rs951, 0;
	mov.u16 	%rs952, %rs951;
$L__BB0_59:
	mov.u32 	%r94, %r1480;
	min.u32 	%r95, %r94, 33;
	shl.b32 	%r1050, %r95, 1;
	sub.s32 	%r96, %r1050, %r1479;
	add.s32 	%r97, %r96, -3;
	add.s32 	%r98, %r94, -2;
	max.u32 	%r1051, %r94, 33;
	add.s32 	%r1483, %r1051, -33;
	add.s32 	%r1052, %r95, -1;
	setp.ge.s32 	%p186, %r1483, %r1052;
	mov.f32 	%f2859, 0f00000000;
	@%p186 bra 	$L__BB0_71;
	add.s32 	%r1053, %r96, -4;
	setp.lt.u32 	%p187, %r1053, 7;
	mov.f32 	%f2859, 0f00000000;
	@%p187 bra 	$L__BB0_63;
	and.b32  	%r100, %r97, -8;
	mov.b32 	%r1482, 0;
	mov.f32 	%f2859, 0f00000000;
$L__BB0_62:
	.pragma "nounroll";
	sub.s32 	%r1055, %r98, %r1483;
	shl.b32 	%r1056, %r1483, 5;
	add.s32 	%r1057, %r1056, %r1055;
	cvt.s64.s32 	%rd271, %r1057;
	add.s64 	%rd272, %rd13, %rd271;
	ld.local.u8 	%rs541, [%rd272];
	cvt.rn.f32.u16 	%f1592, %rs541;
	div.rn.f32 	%f1593, %f1592, %f6;
	add.f32 	%f1594, %f2859, %f1593;
	ld.local.u8 	%rs542, [%rd272+31];
	cvt.rn.f32.u16 	%f1595, %rs542;
	div.rn.f32 	%f1596, %f1595, %f6;
	add.f32 	%f1597, %f1594, %f1596;
	ld.local.u8 	%rs543, [%rd272+62];
	cvt.rn.f32.u16 	%f1598, %rs543;
	div.rn.f32 	%f1599, %f1598, %f6;
	add.f32 	%f1600, %f1597, %f1599;
	ld.local.u8 	%rs544, [%rd272+93];
	cvt.rn.f32.u16 	%f1601, %rs544;
	div.rn.f32 	%f1602, %f1601, %f6;
	add.f32 	%f1603, %f1600, %f1602;
	ld.local.u8 	%rs545, [%rd272+124];
	cvt.rn.f32.u16 	%f1604, %rs545;
	div.rn.f32 	%f1605, %f1604, %f6;
	add.f32 	%f1606, %f1603, %f1605;
	ld.local.u8 	%rs546, [%rd272+155];
	cvt.rn.f32.u16 	%f1607, %rs546;
	div.rn.f32 	%f1608, %f1607, %f6;
	add.f32 	%f1609, %f1606, %f1608;
	ld.local.u8 	%rs547, [%rd272+186];
	cvt.rn.f32.u16 	%f1610, %rs547;
	div.rn.f32 	%f1611, %f1610, %f6;
	add.f32 	%f1612, %f1609, %f1611;
	ld.local.u8 	%rs548, [%rd272+217];
	cvt.rn.f32.u16 	%f1613, %rs548;
	div.rn.f32 	%f1614, %f1613, %f6;
	add.f32 	%f2859, %f1612, %f1614;
	add.s32 	%r1483, %r1483, 8;
	add.s32 	%r1482, %r1482, 8;
	setp.ne.s32 	%p188, %r1482, %r100;
	@%p188 bra 	$L__BB0_62;
$L__BB0_63:
	and.b32  	%r1058, %r97, 7;
	setp.eq.s32 	%p189, %r1058, 0;
	@%p189 bra 	$L__BB0_71;
	cvt.u16.u32 	%rs549, %r95;
	shl.b16 	%rs550, %rs549, 1;
	sub.s16 	%rs551, %rs550, %rs952;
	add.s16 	%rs552, %rs551, 5;
	cvt.u32.u16 	%r1059, %rs552;
	and.b32  	%r106, %r1059, 7;
	add.s32 	%r1060, %r106, -1;
	setp.lt.u32 	%p190, %r1060, 3;
	@%p190 bra 	$L__BB0_66;
	sub.s32 	%r1061, %r98, %r1483;
	shl.b32 	%r1062, %r1483, 5;
	add.s32 	%r1063, %r1062, %r1061;
	cvt.s64.s32 	%rd273, %r1063;
	add.s64 	%rd274, %rd13, %rd273;
	ld.local.u8 	%rs553, [%rd274];
	cvt.rn.f32.u16 	%f1616, %rs553;
	div.rn.f32 	%f1617, %f1616, %f6;
	add.f32 	%f1618, %f2859, %f1617;
	ld.local.u8 	%rs554, [%rd274+31];
	cvt.rn.f32.u16 	%f1619, %rs554;
	div.rn.f32 	%f1620, %f1619, %f6;
	add.f32 	%f1621, %f1618, %f1620;
	ld.local.u8 	%rs555, [%rd274+62];
	cvt.rn.f32.u16 	%f1622, %rs555;
	div.rn.f32 	%f1623, %f1622, %f6;
	add.f32 	%f1624, %f1621, %f1623;
	ld.local.u8 	%rs556, [%rd274+93];
	cvt.rn.f32.u16 	%f1625, %rs556;
	div.rn.f32 	%f1626, %f1625, %f6;
	add.f32 	%f2859, %f1624, %f1626;
	add.s32 	%r1483, %r1483, 4;
$L__BB0_66:
	and.b32  	%r1064, %r106, 3;
	setp.eq.s32 	%p191, %r1064, 0;
	@%p191 bra 	$L__BB0_71;
	and.b16  	%rs559, %rs550, 2;
	and.b16  	%rs560, %rs951, 3;
	setp.eq.s16 	%p192, %rs560, %rs559;
	@%p192 bra 	$L__BB0_69;
	sub.s32 	%r1065, %r98, %r1483;
	shl.b32 	%r1066, %r1483, 5;
	add.s32 	%r1067, %r1066, %r1065;
	cvt.s64.s32 	%rd275, %r1067;
	add.s64 	%rd276, %rd13, %rd275;
	ld.local.u8 	%rs561, [%rd276];
	cvt.rn.f32.u16 	%f1628, %rs561;
	div.rn.f32 	%f1629, %f1628, %f6;
	add.f32 	%f1630, %f2859, %f1629;
	ld.local.u8 	%rs562, [%rd276+31];
	cvt.rn.f32.u16 	%f1631, %rs562;
	div.rn.f32 	%f1632, %f1631, %f6;
	add.f32 	%f2859, %f1630, %f1632;
	add.s32 	%r1483, %r1483, 2;
$L__BB0_69:
	and.b16  	%rs563, %rs951, 1;
	setp.eq.b16 	%p193, %rs563, 1;
	@%p193 bra 	$L__BB0_71;
	sub.s32 	%r1068, %r98, %r1483;
	shl.b32 	%r1069, %r1483, 5;
	add.s32 	%r1070, %r1069, %r1068;
	cvt.s64.s32 	%rd277, %r1070;
	add.s64 	%rd278, %rd13, %rd277;
	ld.local.u8 	%rs564, [%rd278];
	cvt.rn.f32.u16 	%f1633, %rs564;
	div.rn.f32 	%f1634, %f1633, %f6;
	add.f32 	%f2859, %f2859, %f1634;
$L__BB0_71:
	cvt.rn.f32.u32 	%f1635, %r94;
	fma.rn.f32 	%f2921, %f2859, %f1635, %f2921;
	add.s32 	%r1480, %r94, 1;
	setp.eq.s32 	%p194, %r1480, 65;
	add.s32 	%r1479, %r94, -1;
	add.s16 	%rs952, %rs952, 1;
	add.s16 	%rs951, %rs951, 1;
	@%p194 bra 	$L__BB0_340;
	bra.uni 	$L__BB0_59;
$L__BB0_72:
	ld.param.u32 	%r1425, [_Z19gpuCalculateTexturePfiS_iS_ii_param_5];
	setp.gt.s32 	%p30, %r1425, 9;
	@%p30 bra 	$L__BB0_84;
	ld.param.u32 	%r1431, [_Z19gpuCalculateTexturePfiS_iS_ii_param_5];
	setp.eq.s32 	%p36, %r1431, 7;
	@%p36 bra 	$L__BB0_129;
	ld.param.u32 	%r1432, [_Z19gpuCalculateTexturePfiS_iS_ii_param_5];
	setp.eq.s32 	%p37, %r1432, 8;
	@%p37 bra 	$L__BB0_152;
	ld.param.u32 	%r1433, [_Z19gpuCalculateTexturePfiS_iS_ii_param_5];
	setp.eq.s32 	%p38, %r1433, 9;
	@%p38 bra 	$L__BB0_76;
	bra.uni 	$L__BB0_93;
$L__BB0_76:
	setp.eq.f32 	%p147, %f6, 0f00000000;
	mov.f32 	%f2921, 0f00000000;
	@%p147 bra 	$L__BB0_340;
	mov.f32 	%f2921, 0f00000000;
	mov.b32 	%r1508, 0;
$L__BB0_78:
	cvt.u64.u32 	%rd252, %r1508;
	add.s64 	%rd15, %rd13, %rd252;
	ld.local.u8 	%rs485, [%rd15];
	cvt.rn.f32.u16 	%f1171, %rs485;
	div.rn.f32 	%f1172, %f1171, %f6;
	cvt.f64.f32 	%fd23, %f1172;
	add.f64 	%fd715, %fd23, 0d3E45798EE2308C3A;
	{
	.reg .b32 %temp; 
	mov.b64 	{%temp, %r1509}, %fd715;
	}
	{
	.reg .b32 %temp; 
	mov.b64 	{%r1510, %temp}, %fd715;
	}
	setp.gt.s32 	%p148, %r1509, 1048575;
	mov.b32 	%r1511, -1023;
	@%p148 bra 	$L__BB0_80;
	mul.f64 	%fd715, %fd715, 0d4350000000000000;
	{
	.reg .b32 %temp; 
	mov.b64 	{%temp, %r1509}, %fd715;
	}
	{
	.reg .b32 %temp; 
	mov.b64 	{%r1510, %temp}, %fd715;
	}
	mov.b32 	%r1511, -1077;
$L__BB0_80:
	add.s32 	%r952, %r1509, -1;
	setp.gt.u32 	%p149, %r952, 2146435070;
	@%p149 bra 	$L__BB0_175;
	shr.u32 	%r955, %r1509, 20;
	add.s32 	%r1512, %r1511, %r955;
	and.b32  	%r956, %r1509, 1048575;
	or.b32  	%r957, %r956, 1072693248;
	mov.b64 	%fd716, {%r1510, %r957};
	setp.lt.u32 	%p151, %r957, 1073127583;
	@%p151 bra 	$L__BB0_83;
	{
	.reg .b32 %temp; 
	mov.b64 	{%r958, %temp}, %fd716;
	}
	{
	.reg .b32 %temp; 
	mov.b64 	{%temp, %r959}, %fd716;
	}
	add.s32 	%r960, %r959, -1048576;
	mov.b64 	%fd716, {%r958, %r960};
	add.s32 	%r1512, %r1512, 1;
$L__BB0_83:
	add.f64 	%fd568, %fd716, 0dBFF0000000000000;
	add.f64 	%fd569, %fd716, 0d3FF0000000000000;
	rcp.approx.ftz.f64 	%fd570, %fd569;
	neg.f64 	%fd571, %fd569;
	fma.rn.f64 	%fd572, %fd571, %fd570, 0d3FF0000000000000;
	fma.rn.f64 	%fd573, %fd572, %fd572, %fd572;
	fma.rn.f64 	%fd574, %fd573, %fd570, %fd570;
	mul.f64 	%fd575, %fd568, %fd574;
	fma.rn.f64 	%fd576, %fd568, %fd574, %fd575;
	mul.f64 	%fd577, %fd576, %fd576;
	fma.rn.f64 	%fd578, %fd577, 0d3EB1380B3AE80F1E, 0d3ED0EE258B7A8B04;
	fma.rn.f64 	%fd579, %fd578, %fd577, 0d3EF3B2669F02676F;
	fma.rn.f64 	%fd580, %fd579, %fd577, 0d3F1745CBA9AB0956;
	fma.rn.f64 	%fd581, %fd580, %fd577, 0d3F3C71C72D1B5154;
	fma.rn.f64 	%fd582, %fd581, %fd577, 0d3F624924923BE72D;
	fma.rn.f64 	%fd583, %fd582, %fd577, 0d3F8999999999A3C4;
	fma.rn.f64 	%fd584, %fd583, %fd577, 0d3FB5555555555554;
	sub.f64 	%fd585, %fd568, %fd576;
	add.f64 	%fd586, %fd585, %fd585;
	neg.f64 	%fd587, %fd576;
	fma.rn.f64 	%fd588, %fd587, %fd568, %fd586;
	mul.f64 	%fd589, %fd574, %fd588;
	mul.f64 	%fd590, %fd577, %fd584;
	fma.rn.f64 	%fd591, %fd590, %fd576, %fd589;
	xor.b32  	%r961, %r1512, -2147483648;
	mov.b32 	%r962, 1127219200;
	mov.b64 	%fd592, {%r961, %r962};
	sub.f64 	%fd593, %fd592, %fd1;
	fma.rn.f64 	%fd594, %fd593, 0d3FE62E42FEFA39EF, %fd576;
	fma.rn.f64 	%fd595, %fd593, 0dBFE62E42FEFA39EF, %fd594;
	sub.f64 	%fd596, %fd595, %fd576;
	sub.f64 	%fd597, %fd591, %fd596;
	fma.rn.f64 	%fd598, %fd593, 0d3C7ABC9E3B39803F, %fd597;
	add.f64 	%fd717, %fd594, %fd598;
	bra.uni 	$L__BB0_176;
$L__BB0_84:
	ld.param.u32 	%r1426, [_Z19gpuCalculateTexturePfiS_iS_ii_param_5];
	setp.gt.s32 	%p31, %r1426, 11;
	@%p31 bra 	$L__BB0_91;
	ld.param.u32 	%r1429, [_Z19gpuCalculateTexturePfiS_iS_ii_param_5];
	setp.eq.s32 	%p34, %r1429, 10;
	@%p34 bra 	$L__BB0_184;
	ld.param.u32 	%r1430, [_Z19gpuCalculateTexturePfiS_iS_ii_param_5];
	setp.eq.s32 	%p35, %r1430, 11;
	@%p35 bra 	$L__BB0_87;
	bra.uni 	$L__BB0_93;
$L__BB0_87:
	setp.eq.f32 	%p107, %f6, 0f00000000;
	mov.f32 	%f2921, 0f00000000;
	@%p107 bra 	$L__BB0_340;
	mov.f32 	%f2921, 0f00000000;
	mov.b32 	%r1529, 0;
	mov.b32 	%r1528, 32;
	mov.b16 	%rs959, 0;
	mov.u16 	%rs960, %rs959;
$L__BB0_89:
	neg.s16 	%rs413, %rs960;
	cvt.u32.u16 	%r801, %rs413;
	and.b32  	%r223, %r801, 7;
	add.s32 	%r224, %r223, -1;
	and.b32  	%r225, %r1528, 7;
	add.s32 	%r226, %r1529, -25;
	setp.lt.u32 	%p108, %r226, 7;
	mov.f32 	%f2906, 0f00000000;
	mov.b32 	%r1530, 0;
	@%p108 bra 	$L__BB0_211;
	and.b32  	%r1530, %r1528, -8;
	mov.f32 	%f2906, 0f00000000;
	mov.b32 	%r1533, 0;
	bra.uni 	$L__BB0_210;
$L__BB0_91:
	ld.param.u32 	%r1427, [_Z19gpuCalculateTexturePfiS_iS_ii_param_5];
	setp.eq.s32 	%p32, %r1427, 12;
	@%p32 bra 	$L__BB0_238;
	ld.param.u32 	%r1428, [_Z19gpuCalculateTexturePfiS_iS_ii_param_5];
	setp.eq.s32 	%p33, %r1428, 13;
	@%p33 bra 	$L__BB0_296;
$L__BB0_93:
	mov.f32 	%f2921, 0f00000000;
	bra.uni 	$L__BB0_340;
$L__BB0_94:
	setp.eq.f32 	%p223, %f6, 0f00000000;
	mov.f32 	%f2921, 0f00000000;
	@%p223 bra 	$L__BB0_340;
	mov.b32 	%r1460, 0;
	mov.f32 	%f2921, 0f00000000;
$L__BB0_96:
	cvt.u64.u32 	%rd363, %r1460;
	add.s64 	%rd364, %rd13, %rd363;
	ld.local.v4.b32 	{%r1401, %r1402, %r1403, %r1404}, [%rd364];
	bfe.u32 	%r1405, %r1404, 24, 8;
	cvt.u16.u32 	%rs917, %r1405;
	bfe.u32 	%r1406, %r1404, 16, 8;
	cvt.u16.u32 	%rs918, %r1406;
	bfe.u32 	%r1407, %r1404, 8, 8;
	cvt.u16.u32 	%rs919, %r1407;
	bfe.u32 	%r1408, %r1404, 0, 8;
	cvt.u16.u32 	%rs920, %r1408;
	bfe.u32 	%r1409, %r1403, 24, 8;
	cvt.u16.u32 	%rs921, %r1409;
	bfe.u32 	%r1410, %r1403, 16, 8;
	cvt.u16.u32 	%rs922, %r1410;
	bfe.u32 	%r1411, %r1403, 8, 8;
	cvt.u16.u32 	%rs923, %r1411;
	bfe.u32 	%r1412, %r1403, 0, 8;
	cvt.u16.u32 	%rs924, %r1412;
	bfe.u32 	%r1413, %r1402, 24, 8;
	cvt.u16.u32 	%rs925, %r1413;
	bfe.u32 	%r1414, %r1402, 16, 8;
	cvt.u16.u32 	%rs926, %r1414;
	bfe.u32 	%r1415, %r1402, 8, 8;
	cvt.u16.u32 	%rs927, %r1415;
	bfe.u32 	%r1416, %r1402, 0, 8;
	cvt.u16.u32 	%rs928, %r1416;
	bfe.u32 	%r1417, %r1401, 24, 8;
	cvt.u16.u32 	%rs929, %r1417;
	bfe.u32 	%r1418, %r1401, 16, 8;
	cvt.u16.u32 	%rs930, %r1418;
	bfe.u32 	%r1419, %r1401, 8, 8;
	cvt.u16.u32 	%rs931, %r1419;
	bfe.u32 	%r1420, %r1401, 0, 8;
	cvt.u16.u32 	%rs932, %r1420;
	and.b16  	%rs933, %rs932, 255;
	and.b16  	%rs934, %rs931, 255;
	and.b16  	%rs935, %rs930, 255;
	and.b16  	%rs936, %rs929, 255;
	and.b16  	%rs937, %rs928, 255;
	and.b16  	%rs938, %rs927, 255;
	and.b16  	%rs939, %rs926, 255;
	and.b16  	%rs940, %rs925, 255;
	and.b16  	%rs941, %rs924, 255;
	and.b16  	%rs942, %rs923, 255;
	and.b16  	%rs943, %rs922, 255;
	and.b16  	%rs944, %rs921, 255;
	and.b16  	%rs945, %rs920, 255;
	and.b16  	%rs946, %rs919, 255;
	and.b16  	%rs947, %rs918, 255;
	and.b16  	%rs948, %rs917, 255;
	cvt.rn.f32.u16 	%f2762, %rs933;
	div.rn.f32 	%f2763, %f2762, %f6;
	fma.rn.f32 	%f2764, %f2763, %f2763, %f2921;
	cvt.rn.f32.u16 	%f2765, %rs934;
	div.rn.f32 	%f2766, %f2765, %f6;
	fma.rn.f32 	%f2767, %f2766, %f2766, %f2764;
	cvt.rn.f32.u16 	%f2768, %rs935;
	div.rn.f32 	%f2769, %f2768, %f6;
	fma.rn.f32 	%f2770, %f2769, %f2769, %f2767;
	cvt.rn.f32.u16 	%f2771, %rs936;
	div.rn.f32 	%f2772, %f2771, %f6;
	fma.rn.f32 	%f2773, %f2772, %f2772, %f2770;
	cvt.rn.f32.u16 	%f2774, %rs937;
	div.rn.f32 	%f2775, %f2774, %f6;
	fma.rn.f32 	%f2776, %f2775, %f2775, %f2773;
	cvt.rn.f32.u16 	%f2777, %rs938;
	div.rn.f32 	%f2778, %f2777, %f6;
	fma.rn.f32 	%f2779, %f2778, %f2778, %f2776;
	cvt.rn.f32.u16 	%f2780, %rs939;
	div.rn.f32 	%f2781, %f2780, %f6;
	fma.rn.f32 	%f2782, %f2781, %f2781, %f2779;
	cvt.rn.f32.u16 	%f2783, %rs940;
	div.rn.f32 	%f2784, %f2783, %f6;
	fma.rn.f32 	%f2785, %f2784, %f2784, %f2782;
	cvt.rn.f32.u16 	%f2786, %rs941;
	div.rn.f32 	%f2787, %f2786, %f6;
	fma.rn.f32 	%f2788, %f2787, %f2787, %f2785;
	cvt.rn.f32.u16 	%f2789, %rs942;
	div.rn.f32 	%f2790, %f2789, %f6;
	fma.rn.f32 	%f2791, %f2790, %f2790, %f2788;
	cvt.rn.f32.u16 	%f2792, %rs943;
	div.rn.f32 	%f2793, %f2792, %f6;
	fma.rn.f32 	%f2794, %f2793, %f2793, %f2791;
	cvt.rn.f32.u16 	%f2795, %rs944;
	div.rn.f32 	%f2796, %f2795, %f6;
	fma.rn.f32 	%f2797, %f2796, %f2796, %f2794;
	cvt.rn.f32.u16 	%f2798, %rs945;
	div.rn.f32 	%f2799, %f2798, %f6;
	fma.rn.f32 	%f2800, %f2799, %f2799, %f2797;
	cvt.rn.f32.u16 	%f2801, %rs946;
	div.rn.f32 	%f2802, %f2801, %f6;
	fma.rn.f32 	%f2803, %f2802, %f2802, %f2800;
	cvt.rn.f32.u16 	%f2804, %rs947;
	div.rn.f32 	%f2805, %f2804, %f6;
	fma.rn.f32 	%f2806, %f2805, %f2805, %f2803;
	cvt.rn.f32.u16 	%f2807, %rs948;
	div.rn.f32 	%f2808, %f2807, %f6;
	fma.rn.f32 	%f2921, %f2808, %f2808, %f2806;
	add.s32 	%r1460, %r1460, 16;
	setp.eq.s32 	%p224, %r1460, 1024;
	@%p224 bra 	$L__BB0_340;
	bra.uni 	$L__BB0_96;
$L__BB0_97:
	.pragma "nounroll";
	add.s32 	%r1335, %r1462, %r1466;
	shl.b32 	%r1336, %r1466, 5;
	add.s32 	%r1337, %r1336, %r1335;
	cvt.u64.u32 	%rd295, %r1337;
	add.s64 	%rd296, %rd13, %rd295;
	ld.local.u8 	%rs883, [%rd296];
	cvt.rn.f32.u16 	%f2672, %rs883;
	div.rn.f32 	%f2673, %f2672, %f6;
	add.f32 	%f2674, %f2839, %f2673;
	add.s32 	%r1338, %r1336, 32;
	cvt.u64.u32 	%rd297, %r1338;
	cvt.u64.u32 	%rd298, %r1462;
	cvt.u64.u32 	%rd299, %r1466;
	add.s64 	%rd300, %rd298, %rd299;
	add.s64 	%rd301, %rd300, %rd297;
	add.s64 	%rd302, %rd13, %rd301;
	ld.local.u8 	%rs884, [%rd302+1];
	cvt.rn.f32.u16 	%f2675, %rs884;
	div.rn.f32 	%f2676, %f2675, %f6;
	add.f32 	%f2677, %f2674, %f2676;
	ld.local.u8 	%rs885, [%rd302+34];
	cvt.rn.f32.u16 	%f2678, %rs885;
	div.rn.f32 	%f2679, %f2678, %f6;
	add.f32 	%f2680, %f2677, %f2679;
	ld.local.u8 	%rs886, [%rd302+67];
	cvt.rn.f32.u16 	%f2681, %rs886;
	div.rn.f32 	%f2682, %f2681, %f6;
	add.f32 	%f2683, %f2680, %f2682;
	ld.local.u8 	%rs887, [%rd302+100];
	cvt.rn.f32.u16 	%f2684, %rs887;
	div.rn.f32 	%f2685, %f2684, %f6;
	add.f32 	%f2686, %f2683, %f2685;
	ld.local.u8 	%rs888, [%rd302+133];
	cvt.rn.f32.u16 	%f2687, %rs888;
	div.rn.f32 	%f2688, %f2687, %f6;
	add.f32 	%f2689, %f2686, %f2688;
	ld.local.u8 	%rs889, [%rd302+166];
	cvt.rn.f32.u16 	%f2690, %rs889;
	div.rn.f32 	%f2691, %f2690, %f6;
	add.f32 	%f2692, %f2689, %f2691;
	ld.local.u8 	%rs890, [%rd302+199];
	cvt.rn.f32.u16 	%f2693, %rs890;
	div.rn.f32 	%f2694, %f2693, %f6;
	add.f32 	%f2839, %f2692, %f2694;
	add.s32 	%r1466, %r1466, 8;
	setp.eq.s32 	%p207, %r1466, %r1463;
	@%p207 bra 	$L__BB0_98;
	bra.uni 	$L__BB0_97;
$L__BB0_98:
	setp.eq.s32 	%p208, %r57, 0;
	@%p208 bra 	$L__BB0_106;
	setp.lt.u32 	%p209, %r56, 3;
	@%p209 bra 	$L__BB0_101;
	add.s32 	%r1339, %r1462, %r1463;
	shl.b32 	%r1340, %r1463, 5;
	add.s32 	%r1341, %r1340, %r1339;
	cvt.u64.u32 	%rd303, %r1341;
	add.s64 	%rd304, %rd13, %rd303;
	ld.local.u8 	%rs891, [%rd304];
	cvt.rn.f32.u16 	%f2696, %rs891;
	div.rn.f32 	%f2697, %f2696, %f6;
	add.f32 	%f2698, %f2839, %f2697;
	add.s32 	%r1342, %r1340, 32;
	cvt.u64.u32 	%rd305, %r1342;
	cvt.u64.u32 	%rd306, %r1462;
	cvt.u64.u32 	%rd307, %r1463;
	add.s64 	%rd308, %rd306, %rd307;
	add.s64 	%rd309, %rd308, %rd305;
	add.s64 	%rd310, %rd13, %rd309;
	ld.local.u8 	%rs892, [%rd310+1];
	cvt.rn.f32.u16 	%f2699, %rs892;
	div.rn.f32 	%f2700, %f2699, %f6;
	add.f32 	%f2701, %f2698, %f2700;
	add.s32 	%r1343, %r1340, 64;
	cvt.u64.u32 	%rd311, %r1343;
	add.s64 	%rd312, %rd308, %rd311;
	add.s64 	%rd313, %rd13, %rd312;
	ld.local.u8 	%rs893, [%rd313+2];
	cvt.rn.f32.u16 	%f2702, %rs893;
	div.rn.f32 	%f2703, %f2702, %f6;
	add.f32 	%f2704, %f2701, %f2703;
	add.s32 	%r1344, %r1340, 96;
	cvt.u64.u32 	%rd314, %r1344;
	add.s64 	%rd315, %rd308, %rd314;
	add.s64 	%rd316, %rd13, %rd315;
	ld.local.u8 	%rs894, [%rd316+3];
	cvt.rn.f32.u16 	%f2705, %rs894;
	div.rn.f32 	%f2706, %f2705, %f6;
	add.f32 	%f2839, %f2704, %f2706;
	add.s32 	%r1463, %r1463, 4;
$L__BB0_101:
	and.b32  	%r1345, %r55, 3;
	setp.eq.s32 	%p210, %r1345, 0;
	@%p210 bra 	$L__BB0_106;
	and.b16  	%rs895, %rs949, 3;
	setp.eq.s16 	%p211, %rs895, 3;
	@%p211 bra 	$L__BB0_104;
	add.s32 	%r1346, %r1462, %r1463;
	shl.b32 	%r1347, %r1463, 5;
	add.s32 	%r1348, %r1347, %r1346;
	cvt.u64.u32 	%rd317, %r1348;
	add.s64 	%rd318, %rd13, %rd317;
	ld.local.u8 	%rs896, [%rd318];
	cvt.rn.f32.u16 	%f2708, %rs896;
	div.rn.f32 	%f2709, %f2708, %f6;
	add.f32 	%f2710, %f2839, %f2709;
	add.s32 	%r1349, %r1347, 32;
	cvt.u64.u32 	%rd319, %r1349;
	cvt.u64.u32 	%rd320, %r1462;
	cvt.u64.u32 	%rd321, %r1463;
	add.s64 	%rd322, %rd320, %rd321;
	add.s64 	%rd323, %rd322, %rd319;
	add.s64 	%rd324, %rd13, %rd323;
	ld.local.u8 	%rs897, [%rd324+1];
	cvt.rn.f32.u16 	%f2711, %rs897;
	div.rn.f32 	%f2712, %f2711, %f6;
	add.f32 	%f2839, %f2710, %f2712;
	add.s32 	%r1463, %r1463, 2;
$L__BB0_104:
	and.b16  	%rs898, %rs949, 1;
	setp.eq.b16 	%p212, %rs898, 1;
	not.pred 	%p213, %p212;
	@%p213 bra 	$L__BB0_106;
	add.s32 	%r1350, %r1462, %r1463;
	shl.b32 	%r1351, %r1463, 5;
	add.s32 	%r1352, %r1351, %r1350;
	cvt.u64.u32 	%rd325, %r1352;
	add.s64 	%rd326, %rd13, %rd325;
	ld.local.u8 	%rs899, [%rd326];
	cvt.rn.f32.u16 	%f2713, %rs899;
	div.rn.f32 	%f2714, %f2713, %f6;
	add.f32 	%f2839, %f2839, %f2714;
$L__BB0_106:
	setp.lt.u32 	%p214, %r58, 7;
	mov.u32 	%r1469, %r1462;
	@%p214 bra 	$L__BB0_109;
	and.b32  	%r65, %r1461, -8;
	mov.b32 	%r1468, 0;
	mov.u32 	%r1469, %r1462;
$L__BB0_108:
	.pragma "nounroll";
	sub.s32 	%r1354, %r1469, %r1462;
	shl.b32 	%r1355, %r1469, 5;
	add.s32 	%r1356, %r1355, %r1354;
	cvt.u64.u32 	%rd327, %r1356;
	add.s64 	%rd328, %rd13, %rd327;
	ld.local.u8 	%rs900, [%rd328];
	cvt.rn.f32.u16 	%f2716, %rs900;
	div.rn.f32 	%f2717, %f2716, %f6;
	add.f32 	%f2718, %f2839, %f2717;
	add.s32 	%r1357, %r1469, 1;
	sub.s32 	%r1358, %r1357, %r1462;
	shl.b32 	%r1359, %r1357, 5;
	add.s32 	%r1360, %r1359, %r1358;
	cvt.u64.u32 	%rd329, %r1360;
	add.s64 	%rd330, %rd13, %rd329;
	ld.local.u8 	%rs901, [%rd330];
	cvt.rn.f32.u16 	%f2719, %rs901;
	div.rn.f32 	%f2720, %f2719, %f6;
	add.f32 	%f2721, %f2718, %f2720;
	add.s32 	%r1361, %r1469, 2;
	sub.s32 	%r1362, %r1361, %r1462;
	shl.b32 	%r1363, %r1361, 5;
	add.s32 	%r1364, %r1363, %r1362;
	cvt.u64.u32 	%rd331, %r1364;
	add.s64 	%rd332, %rd13, %rd331;
	ld.local.u8 	%rs902, [%rd332];
	cvt.rn.f32.u16 	%f2722, %rs902;
	div.rn.f32 	%f2723, %f2722, %f6;
	add.f32 	%f2724, %f2721, %f2723;
	add.s32 	%r1365, %r1469, 3;
	sub.s32 	%r1366, %r1365, %r1462;
	shl.b32 	%r1367, %r1365, 5;
	add.s32 	%r1368, %r1367, %r1366;
	cvt.u64.u32 	%rd333, %r1368;
	add.s64 	%rd334, %rd13, %rd333;
	ld.local.u8 	%rs903, [%rd334];
	cvt.rn.f32.u16 	%f2725, %rs903;
	div.rn.f32 	%f2726, %f2725, %f6;
	add.f32 	%f2727, %f2724, %f2726;
	add.s32 	%r1369, %r1469, 4;
	sub.s32 	%r1370, %r1369, %r1462;
	shl.b32 	%r1371, %r1369, 5;
	add.s32 	%r1372, %r1371, %r1370;
	cvt.u64.u32 	%rd335, %r1372;
	add.s64 	%rd336, %rd13, %rd335;
	ld.local.u8 	%rs904, [%rd336];
	cvt.rn.f32.u16 	%f2728, %rs904;
	div.rn.f32 	%f2729, %f2728, %f6;
	add.f32 	%f2730, %f2727, %f2729;
	add.s32 	%r1373, %r1469, 5;
	sub.s32 	%r1374, %r1373, %r1462;
	shl.b32 	%r1375, %r1373, 5;
	add.s32 	%r1376, %r1375, %r1374;
	cvt.u64.u32 	%rd337, %r1376;
	add.s64 	%rd338, %rd13, %rd337;
	ld.local.u8 	%rs905, [%rd338];
	cvt.rn.f32.u16 	%f2731, %rs905;
	div.rn.f32 	%f2732, %f2731, %f6;
	add.f32 	%f2733, %f2730, %f2732;
	add.s32 	%r1377, %r1469, 6;
	sub.s32 	%r1378, %r1377, %r1462;
	shl.b32 	%r1379, %r1377, 5;
	add.s32 	%r1380, %r1379, %r1378;
	cvt.u64.u32 	%rd339, %r1380;
	add.s64 	%rd340, %rd13, %rd339;
	ld.local.u8 	%rs906, [%rd340];
	cvt.rn.f32.u16 	%f2734, %rs906;
	div.rn.f32 	%f2735, %f2734, %f6;
	add.f32 	%f2736, %f2733, %f2735;
	add.s32 	%r1381, %r1469, 7;
	sub.s32 	%r1382, %r1381, %r1462;
	shl.b32 	%r1383, %r1381, 5;
	add.s32 	%r1384, %r1383, %r1382;
	cvt.u64.u32 	%rd341, %r1384;
	add.s64 	%rd342, %rd13, %rd341;
	ld.local.u8 	%rs907, [%rd342];
	cvt.rn.f32.u16 	%f2737, %rs907;
	div.rn.f32 	%f2738, %f2737, %f6;
	add.f32 	%f2839, %f2736, %f2738;
	add.s32 	%r1469, %r1469, 8;
	add.s32 	%r1468, %r1468, 8;
	setp.ne.s32 	%p215, %r1468, %r65;
	@%p215 bra 	$L__BB0_108;
$L__BB0_109:
	setp.eq.s32 	%p216, %r57, 0;
	@%p216 bra 	$L__BB0_117;
	setp.lt.u32 	%p217, %r56, 3;
	@%p217 bra 	$L__BB0_112;
	sub.s32 	%r1385, %r1469, %r1462;
	shl.b32 	%r1386, %r1469, 5;
	add.s32 	%r1387, %r1386, %r1385;
	cvt.s64.s32 	%rd343, %r1387;
	add.s64 	%rd344, %rd13, %rd343;
	ld.local.u8 	%rs908, [%rd344];
	cvt.rn.f32.u16 	%f2740, %rs908;
	div.rn.f32 	%f2741, %f2740, %f6;
	add.f32 	%f2742, %f2839, %f2741;
	add.s32 	%r1388, %r1386, 32;
	cvt.u64.u32 	%rd345, %r1388;
	cvt.s64.s32 	%rd346, %r1385;
	add.s64 	%rd347, %rd345, %rd346;
	add.s64 	%rd348, %rd13, %rd347;
	ld.local.u8 	%rs909, [%rd348+1];
	cvt.rn.f32.u16 	%f2743, %rs909;
	div.rn.f32 	%f2744, %f2743, %f6;
	add.f32 	%f2745, %f2742, %f2744;
	add.s32 	%r1389, %r1386, 64;
	cvt.s64.s32 	%rd349, %r1389;
	add.s64 	%rd350, %rd349, %rd346;
	add.s64 	%rd351, %rd13, %rd350;
	ld.local.u8 	%rs910, [%rd351+2];
	cvt.rn.f32.u16 	%f2746, %rs910;
	div.rn.f32 	%f2747, %f2746, %f6;
	add.f32 	%f2748, %f2745, %f2747;
	add.s32 	%r1390, %r1386, 96;
	cvt.s64.s32 	%rd352, %r1390;
	add.s64 	%rd353, %rd352, %rd346;
	add.s64 	%rd354, %rd13, %rd353;
	ld.local.u8 	%rs911, [%rd354+3];
	cvt.rn.f32.u16 	%f2749, %rs911;
	div.rn.f32 	%f2750, %f2749, %f6;
	add.f32 	%f2839, %f2748, %f2750;
	add.s32 	%r1469, %r1469, 4;
$L__BB0_112:
	and.b32  	%r1391, %r55, 3;
	setp.eq.s32 	%p218, %r1391, 0;
	@%p218 bra 	$L__BB0_117;
	and.b16  	%rs912, %rs949, 3;
	setp.eq.s16 	%p219, %rs912, 3;
	@%p219 bra 	$L__BB0_115;
	sub.s32 	%r1392, %r1469, %r1462;
	shl.b32 	%r1393, %r1469, 5;
	add.s32 	%r1394, %r1393, %r1392;
	cvt.s64.s32 	%rd355, %r1394;
	add.s64 	%rd356, %rd13, %rd355;
	ld.local.u8 	%rs913, [%rd356];
	cvt.rn.f32.u16 	%f2752, %rs913;
	div.rn.f32 	%f2753, %f2752, %f6;
	add.f32 	%f2754, %f2839, %f2753;
	add.s32 	%r1395, %r1393, 32;
	cvt.u64.u32 	%rd357, %r1395;
	cvt.s64.s32 	%rd358, %r1392;
	add.s64 	%rd359, %rd357, %rd358;
	add.s64 	%rd360, %rd13, %rd359;
	ld.local.u8 	%rs914, [%rd360+1];
	cvt.rn.f32.u16 	%f2755, %rs914;
	div.rn.f32 	%f2756, %f2755, %f6;
	add.f32 	%f2839, %f2754, %f2756;
	add.s32 	%r1469, %r1469, 2;
$L__BB0_115:
	and.b16  	%rs915, %rs949, 1;
	setp.eq.b16 	%p220, %rs915, 1;
	not.pred 	%p221, %p220;
	@%p221 bra 	$L__BB0_117;
	sub.s32 	%r1396, %r1469, %r1462;
	shl.b32 	%r1397, %r1469, 5;
	add.s32 	%r1398, %r1397, %r1396;
	cvt.s64.s32 	%rd361, %r1398;
	add.s64 	%rd362, %rd13, %rd361;
	ld.local.u8 	%rs916, [%rd362];
	cvt.rn.f32.u16 	%f2757, %rs916;
	div.rn.f32 	%f2758, %f2757, %f6;
	add.f32 	%f2839, %f2839, %f2758;
$L__BB0_117:
	mul.lo.s32 	%r1399, %r1462, %r1462;
	cvt.rn.f32.u32 	%f2759, %r1399;
	fma.rn.f32 	%f2921, %f2839, %f2759, %f2921;
	add.s32 	%r1462, %r1462, 1;
	add.s32 	%r1461, %r1461, -1;
	setp.eq.s32 	%p222, %r1462, 32;
	add.s16 	%rs950, %rs950, 1;
	add.s16 	%rs949, %rs949, 1;
	@%p222 bra 	$L__BB0_340;
	bra.uni 	$L__BB0_43;
$L__BB0_118:
	setp.eq.f32 	%p201, %f6, 0f00000000;
	mov.f32 	%f2921, 0f00000000;
	@%p201 bra 	$L__BB0_340;
	mov.f32 	%f2056, 0f00000000;
	st.local.v4.f32 	[%rd9], {%f2056, %f2056, %f2056, %f2056};
	st.local.v4.f32 	[%rd9+16], {%f2056, %f2056, %f2056, %f2056};
	st.local.v4.f32 	[%rd9+32], {%f2056, %f2056, %f2056, %f2056};
	st.local.v4.f32 	[%rd9+48], {%f2056, %f2056, %f2056, %f2056};
	st.local.v4.f32 	[%rd9+64], {%f2056, %f2056, %f2056, %f2056};
	st.local.v4.f32 	[%rd9+80], {%f2056, %f2056, %f2056, %f2056};
	st.local.v4.f32 	[%rd9+96], {%f2056, %f2056, %f2056, %f2056};
	st.local.v4.f32 	[%rd9+112], {%f2056, %f2056, %f2056, %f2056};
	mov.b32 	%r1472, 0;
$L__BB0_120:
	cvt.u64.u32 	%rd285, %r1472;
	add.s64 	%rd286, %rd13, %rd285;
	ld.local.u8 	%rs725, [%rd286];
	cvt.rn.f32.u16 	%f2057, %rs725;
	div.rn.f32 	%f2058, %f2057, %f6;
	add.f32 	%f2059, %f2058, 0f00000000;
	ld.local.u8 	%rs726, [%rd286+32];
	cvt.rn.f32.u16 	%f2060, %rs726;
	div.rn.f32 	%f2061, %f2060, %f6;
	add.f32 	%f2062, %f2059, %f2061;
	ld.local.u8 	%rs727, [%rd286+64];
	cvt.rn.f32.u16 	%f2063, %rs727;
	div.rn.f32 	%f2064, %f2063, %f6;
	add.f32 	%f2065, %f2062, %f2064;
	ld.local.u8 	%rs728, [%rd286+96];
	cvt.rn.f32.u16 	%f2066, %rs728;
	div.rn.f32 	%f2067, %f2066, %f6;
	add.f32 	%f2068, %f2065, %f2067;
	ld.local.u8 	%rs729, [%rd286+128];
	cvt.rn.f32.u16 	%f2069, %rs729;
	div.rn.f32 	%f2070, %f2069, %f6;
	add.f32 	%f2071, %f2068, %f2070;
	ld.local.u8 	%rs730, [%rd286+160];
	cvt.rn.f32.u16 	%f2072, %rs730;
	div.rn.f32 	%f2073, %f2072, %f6;
	add.f32 	%f2074, %f2071, %f2073;
	ld.local.u8 	%rs731, [%rd286+192];
	cvt.rn.f32.u16 	%f2075, %rs731;
	div.rn.f32 	%f2076, %f2075, %f6;
	add.f32 	%f2077, %f2074, %f2076;
	ld.local.u8 	%rs732, [%rd286+224];
	cvt.rn.f32.u16 	%f2078, %rs732;
	div.rn.f32 	%f2079, %f2078, %f6;
	add.f32 	%f2080, %f2077, %f2079;
	ld.local.u8 	%rs733, [%rd286+256];
	cvt.rn.f32.u16 	%f2081, %rs733;
	div.rn.f32 	%f2082, %f2081, %f6;
	add.f32 	%f2083, %f2080, %f2082;
	ld.local.u8 	%rs734, [%rd286+288];
	cvt.rn.f32.u16 	%f2084, %rs734;
	div.rn.f32 	%f2085, %f2084, %f6;
	add.f32 	%f2086, %f2083, %f2085;
	ld.local.u8 	%rs735, [%rd286+320];
	cvt.rn.f32.u16 	%f2087, %rs735;
	div.rn.f32 	%f2088, %f2087, %f6;
	add.f32 	%f2089, %f2086, %f2088;
	ld.local.u8 	%rs736, [%rd286+352];
	cvt.rn.f32.u16 	%f2090, %rs736;
	div.rn.f32 	%f2091, %f2090, %f6;
	add.f32 	%f2092, %f2089, %f2091;
	ld.local.u8 	%rs737, [%rd286+384];
	cvt.rn.f32.u16 	%f2093, %rs737;
	div.rn.f32 	%f2094, %f2093, %f6;
	add.f32 	%f2095, %f2092, %f2094;
	ld.local.u8 	%rs738, [%rd286+416];
	cvt.rn.f32.u16 	%f2096, %rs738;
	div.rn.f32 	%f2097, %f2096, %f6;
	add.f32 	%f2098, %f2095, %f2097;
	ld.local.u8 	%rs739, [%rd286+448];
	cvt.rn.f32.u16 	%f2099, %rs739;
	div.rn.f32 	%f2100, %f2099, %f6;
	add.f32 	%f2101, %f2098, %f2100;
	ld.local.u8 	%rs740, [%rd286+480];
	cvt.rn.f32.u16 	%f2102, %rs740;
	div.rn.f32 	%f2103, %f2102, %f6;
	add.f32 	%f2104, %f2101, %f2103;
	ld.local.u8 	%rs741, [%rd286+512];
	cvt.rn.f32.u16 	%f2105, %rs741;
	div.rn.f32 	%f2106, %f2105, %f6;
	add.f32 	%f2107, %f2104, %f2106;
	ld.local.u8 	%rs742, [%rd286+544];
	cvt.rn.f32.u16 	%f2108, %rs742;
	div.rn.f32 	%f2109, %f2108, %f6;
	add.f32 	%f2110, %f2107, %f2109;
	ld.local.u8 	%rs743, [%rd286+576];
	cvt.rn.f32.u16 	%f2111, %rs743;
	div.rn.f32 	%f2112, %f2111, %f6;
	add.f32 	%f2113, %f2110, %f2112;
	ld.local.u8 	%rs744, [%rd286+608];
	cvt.rn.f32.u16 	%f2114, %rs744;
	div.rn.f32 	%f2115, %f2114, %f6;
	add.f32 	%f2116, %f2113, %f2115;
	ld.local.u8 	%rs745, [%rd286+640];
	cvt.rn.f32.u16 	%f2117, %rs745;
	div.rn.f32 	%f2118, %f2117, %f6;
	add.f32 	%f2119, %f2116, %f2118;
	ld.local.u8 	%rs746, [%rd286+672];
	cvt.rn.f32.u16 	%f2120, %rs746;
	div.rn.f32 	%f2121, %f2120, %f6;
	add.f32 	%f2122, %f2119, %f2121;
	ld.local.u8 	%rs747, [%rd286+704];
	cvt.rn.f32.u16 	%f2123, %rs747;
	div.rn.f32 	%f2124, %f2123, %f6;
	add.f32 	%f2125, %f2122, %f2124;
	ld.local.u8 	%rs748, [%rd286+736];
	cvt.rn.f32.u16 	%f2126, %rs748;
	div.rn.f32 	%f2127, %f2126, %f6;
	add.f32 	%f2128, %f2125, %f2127;
	ld.local.u8 	%rs749, [%rd286+768];
	cvt.rn.f32.u16 	%f2129, %rs749;
	div.rn.f32 	%f2130, %f2129, %f6;
	add.f32 	%f2131, %f2128, %f2130;
	ld.local.u8 	%rs750, [%rd286+800];
	cvt.rn.f32.u16 	%f2132, %rs750;
	div.rn.f32 	%f2133, %f2132, %f6;
	add.f32 	%f2134, %f2131, %f2133;
	ld.local.u8 	%rs751, [%rd286+832];
	cvt.rn.f32.u16 	%f2135, %rs751;
	div.rn.f32 	%f2136, %f2135, %f6;
	add.f32 	%f2137, %f2134, %f2136;
	ld.local.u8 	%rs752, [%rd286+864];
	cvt.rn.f32.u16 	%f2138, %rs752;
	div.rn.f32 	%f2139, %f2138, %f6;
	add.f32 	%f2140, %f2137, %f2139;
	ld.local.u8 	%rs753, [%rd286+896];
	cvt.rn.f32.u16 	%f2141, %rs753;
	div.rn.f32 	%f2142, %f2141, %f6;
	add.f32 	%f2143, %f2140, %f2142;
	ld.local.u8 	%rs754, [%rd286+928];
	cvt.rn.f32.u16 	%f2144, %rs754;
	div.rn.f32 	%f2145, %f2144, %f6;
	add.f32 	%f2146, %f2143, %f2145;
	ld.local.u8 	%rs755, [%rd286+960];
	cvt.rn.f32.u16 	%f2147, %rs755;
	div.rn.f32 	%f2148, %f2147, %f6;
	add.f32 	%f2149, %f2146, %f2148;
	ld.local.u8 	%rs756, [%rd286+992];
	cvt.rn.f32.u16 	%f2150, %rs756;
	div.rn.f32 	%f2151, %f2150, %f6;
	add.f32 	%f2152, %f2149, %f2151;
	mul.wide.u32 	%rd287, %r1472, 4;
	add.s64 	%rd288, %rd9, %rd287;
	st.local.f32 	[%rd288], %f2152;
	add.s32 	%r1472, %r1472, 1;
	setp.ne.s32 	%p202, %r1472, 32;
	@%p202 bra 	$L__BB0_120;
	ld.local.v4.f32 	{%f2153, %f2154, %f2155, %f2156}, [%rd9];
	add.f32 	%f2157, %f2153, 0f00000000;
	add.f32 	%f2158, %f2157, %f2154;
	add.f32 	%f2159, %f2158, %f2155;
	add.f32 	%f2160, %f2159, %f2156;
	ld.local.v4.f32 	{%f2161, %f2162, %f2163, %f2164}, [%rd9+16];
	add.f32 	%f2165, %f2160, %f2161;
	add.f32 	%f2166, %f2165, %f2162;
	add.f32 	%f2167, %f2166, %f2163;
	add.f32 	%f2168, %f2167, %f2164;
	ld.local.v4.f32 	{%f2169, %f2170, %f2171, %f2172}, [%rd9+32];
	add.f32 	%f2173, %f2168, %f2169;
	add.f32 	%f2174, %f2173, %f2170;
	add.f32 	%f2175, %f2174, %f2171;
	add.f32 	%f2176, %f2175, %f2172;
	ld.local.v4.f32 	{%f2177, %f2178, %f2179, %f2180}, [%rd9+48];
	add.f32 	%f2181, %f2176, %f2177;
	add.f32 	%f2182, %f2181, %f2178;
	add.f32 	%f2183, %f2182, %f2179;
	add.f32 	%f2184, %f2183, %f2180;
	ld.local.v4.f32 	{%f2185, %f2186, %f2187, %f2188}, [%rd9+64];
	add.f32 	%f2189, %f2184, %f2185;
	add.f32 	%f2190, %f2189, %f2186;
	add.f32 	%f2191, %f2190, %f2187;
	add.f32 	%f2192, %f2191, %f2188;
	ld.local.v4.f32 	{%f2193, %f2194, %f2195, %f2196}, [%rd9+80];
	add.f32 	%f2197, %f2192, %f2193;
	add.f32 	%f2198, %f2197, %f2194;
	add.f32 	%f2199, %f2198, %f2195;
	add.f32 	%f2200, %f2199, %f2196;
	ld.local.v4.f32 	{%f2201, %f2202, %f2203, %f2204}, [%rd9+96];
	add.f32 	%f2205, %f2200, %f2201;
	add.f32 	%f2206, %f2205, %f2202;
	add.f32 	%f2207, %f2206, %f2203;
	add.f32 	%f2208, %f2207, %f2204;
	ld.local.v4.f32 	{%f2209, %f2210, %f2211, %f2212}, [%rd9+112];
	add.f32 	%f2213, %f2208, %f2209;
	add.f32 	%f2214, %f2213, %f2210;
	add.f32 	%f2215, %f2214, %f2211;
	add.f32 	%f2216, %f2215, %f2212;
	mul.f32 	%f35, %f2216, 0f3D000000;
	sub.f32 	%f2217, %f2153, %f35;
	fma.rn.f32 	%f2218, %f2217, %f2217, 0f00000000;
	sub.f32 	%f2219, %f2154, %f35;
	fma.rn.f32 	%f2220, %f2219, %f2219, %f2218;
	sub.f32 	%f2221, %f2155, %f35;
	fma.rn.f32 	%f2222, %f2221, %f2221, %f2220;
	sub.f32 	%f2223, %f2156, %f35;
	fma.rn.f32 	%f2224, %f2223, %f2223, %f2222;
	sub.f32 	%f2225, %f2161, %f35;
	fma.rn.f32 	%f2226, %f2225, %f2225, %f2224;
	sub.f32 	%f2227, %f2162, %f35;
	fma.rn.f32 	%f2228, %f2227, %f2227, %f2226;
	sub.f32 	%f2229, %f2163, %f35;
	fma.rn.f32 	%f2230, %f2229, %f2229, %f2228;
	sub.f32 	%f2231, %f2164, %f35;
	fma.rn.f32 	%f2232, %f2231, %f2231, %f2230;
	sub.f32 	%f2233, %f2169, %f35;
	fma.rn.f32 	%f2234, %f2233, %f2233, %f2232;
	sub.f32 	%f2235, %f2170, %f35;
	fma.rn.f32 	%f2236, %f2235, %f2235, %f2234;
	sub.f32 	%f2237, %f2171, %f35;
	fma.rn.f32 	%f2238, %f2237, %f2237, %f2236;
	sub.f32 	%f2239, %f2172, %f35;
	fma.rn.f32 	%f2240, %f2239, %f2239, %f2238;
	sub.f32 	%f2241, %f2177, %f35;
	fma.rn.f32 	%f2242, %f2241, %f2241, %f2240;
	sub.f32 	%f2243, %f2178, %f35;
	fma.rn.f32 	%f2244, %f2243, %f2243, %f2242;
	sub.f32 	%f2245, %f2179, %f35;
	fma.rn.f32 	%f2246, %f2245, %f2245, %f2244;
	sub.f32 	%f2247, %f2180, %f35;
	fma.rn.f32 	%f2248, %f2247, %f2247, %f2246;
	sub.f32 	%f2249, %f2185, %f35;
	fma.rn.f32 	%f2250, %f2249, %f2249, %f2248;
	sub.f32 	%f2251, %f2186, %f35;
	fma.rn.f32 	%f2252, %f2251, %f2251, %f2250;
	sub.f32 	%f2253, %f2187, %f35;
	fma.rn.f32 	%f2254, %f2253, %f2253, %f2252;
	sub.f32 	%f2255, %f2188, %f35;
	fma.rn.f32 	%f2256, %f2255, %f2255, %f2254;
	sub.f32 	%f2257, %f2193, %f35;
	fma.rn.f32 	%f2258, %f2257, %f2257, %f2256;
	sub.f32 	%f2259, %f2194, %f35;
	fma.rn.f32 	%f2260, %f2259, %f2259, %f2258;
	sub.f32 	%f2261, %f2195, %f35;
	fma.rn.f32 	%f2262, %f2261, %f2261, %f2260;
	sub.f32 	%f2263, %f2196, %f35;
	fma.rn.f32 	%f2264, %f2263, %f2263, %f2262;
	sub.f32 	%f2265, %f2201, %f35;
	fma.rn.f32 	%f2266, %f2265, %f2265, %f2264;
	sub.f32 	%f2267, %f2202, %f35;
	fma.rn.f32 	%f2268, %f2267, %f2267, %f2266;
	sub.f32 	%f2269, %f2203, %f35;
	fma.rn.f32 	%f2270, %f2269, %f2269, %f2268;
	sub.f32 	%f2271, %f2204, %f35;
	fma.rn.f32 	%f2272, %f2271, %f2271, %f2270;
	sub.f32 	%f2273, %f2209, %f35;
	fma.rn.f32 	%f2274, %f2273, %f2273, %f2272;
	sub.f32 	%f2275, %f2210, %f35;
	fma.rn.f32 	%f2276, %f2275, %f2275, %f2274;
	sub.f32 	%f2277, %f2211, %f35;
	fma.rn.f32 	%f2278, %f2277, %f2277, %f2276;
	sub.f32 	%f2279, %f2212, %f35;
	fma.rn.f32 	%f2280, %f2279, %f2279, %f2278;
	mul.f32 	%f36, %f2280, 0f3D000000;
	mov.f32 	%f2281, 0f00000000;
	st.local.v4.f32 	[%rd8], {%f2281, %f2281, %f2281, %f2281};
	st.local.v4.f32 	[%rd8+16], {%f2281, %f2281, %f2281, %f2281};
	st.local.v4.f32 	[%rd8+32], {%f2281, %f2281, %f2281, %f2281};
	st.local.v4.f32 	[%rd8+48], {%f2281, %f2281, %f2281, %f2281};
	st.local.v4.f32 	[%rd8+64], {%f2281, %f2281, %f2281, %f2281};
	st.local.v4.f32 	[%rd8+80], {%f2281, %f2281, %f2281, %f2281};
	st.local.v4.f32 	[%rd8+96], {%f2281, %f2281, %f2281, %f2281};
	st.local.v4.f32 	[%rd8+112], {%f2281, %f2281, %f2281, %f2281};
	mov.b32 	%r1473, 0;
$L__BB0_122:
	shl.b32 	%r1222, %r1473, 5;
	cvt.u64.u32 	%rd289, %r1222;
	add.s64 	%rd290, %rd13, %rd289;
	ld.local.v4.b32 	{%r1223, %r1224, %r1225, %r1226}, [%rd290];
	bfe.u32 	%r1227, %r1226, 24, 8;
	cvt.u16.u32 	%rs757, %r1227;
	bfe.u32 	%r1228, %r1226, 16, 8;
	cvt.u16.u32 	%rs758, %r1228;
	bfe.u32 	%r1229, %r1226, 8, 8;
	cvt.u16.u32 	%rs759, %r1229;
	bfe.u32 	%r1230, %r1226, 0, 8;
	cvt.u16.u32 	%rs760, %r1230;
	bfe.u32 	%r1231, %r1225, 24, 8;
	cvt.u16.u32 	%rs761, %r1231;
	bfe.u32 	%r1232, %r1225, 16, 8;
	cvt.u16.u32 	%rs762, %r1232;
	bfe.u32 	%r1233, %r1225, 8, 8;
	cvt.u16.u32 	%rs763, %r1233;
	bfe.u32 	%r1234, %r1225, 0, 8;
	cvt.u16.u32 	%rs764, %r1234;
	bfe.u32 	%r1235, %r1224, 24, 8;
	cvt.u16.u32 	%rs765, %r1235;
	bfe.u32 	%r1236, %r1224, 16, 8;
	cvt.u16.u32 	%rs766, %r1236;
	bfe.u32 	%r1237, %r1224, 8, 8;
	cvt.u16.u32 	%rs767, %r1237;
	bfe.u32 	%r1238, %r1224, 0, 8;
	cvt.u16.u32 	%rs768, %r1238;
	bfe.u32 	%r1239, %r1223, 24, 8;
	cvt.u16.u32 	%rs769, %r1239;
	bfe.u32 	%r1240, %r1223, 16, 8;
	cvt.u16.u32 	%rs770, %r1240;
	bfe.u32 	%r1241, %r1223, 8, 8;
	cvt.u16.u32 	%rs771, %r1241;
	bfe.u32 	%r1242, %r1223, 0, 8;
	cvt.u16.u32 	%rs772, %r1242;
	and.b16  	%rs773, %rs772, 255;
	and.b16  	%rs774, %rs771, 255;
	and.b16  	%rs775, %rs770, 255;
	and.b16  	%rs776, %rs769, 255;
	and.b16  	%rs777, %rs768, 255;
	and.b16  	%rs778, %rs767, 255;
	and.b16  	%rs779, %rs766, 255;
	and.b16  	%rs780, %rs765, 255;
	and.b16  	%rs781, %rs764, 255;
	and.b16  	%rs782, %rs763, 255;
	and.b16  	%rs783, %rs762, 255;
	and.b16  	%rs784, %rs761, 255;
	and.b16  	%rs785, %rs760, 255;
	and.b16  	%rs786, %rs759, 255;
	and.b16  	%rs787, %rs758, 255;
	and.b16  	%rs788, %rs757, 255;
	cvt.rn.f32.u16 	%f2282, %rs773;
	div.rn.f32 	%f2283, %f2282, %f6;
	add.f32 	%f2284, %f2283, 0f00000000;
	cvt.rn.f32.u16 	%f2285, %rs774;
	div.rn.f32 	%f2286, %f2285, %f6;
	add.f32 	%f2287, %f2284, %f2286;
	cvt.rn.f32.u16 	%f2288, %rs775;
	div.rn.f32 	%f2289, %f2288, %f6;
	add.f32 	%f2290, %f2287, %f2289;
	cvt.rn.f32.u16 	%f2291, %rs776;
	div.rn.f32 	%f2292, %f2291, %f6;
	add.f32 	%f2293, %f2290, %f2292;
	cvt.rn.f32.u16 	%f2294, %rs777;
	div.rn.f32 	%f2295, %f2294, %f6;
	add.f32 	%f2296, %f2293, %f2295;
	cvt.rn.f32.u16 	%f2297, %rs778;
	div.rn.f32 	%f2298, %f2297, %f6;
	add.f32 	%f2299, %f2296, %f2298;
	cvt.rn.f32.u16 	%f2300, %rs779;
	div.rn.f32 	%f2301, %f2300, %f6;
	add.f32 	%f2302, %f2299, %f2301;
	cvt.rn.f32.u16 	%f2303, %rs780;
	div.rn.f32 	%f2304, %f2303, %f6;
	add.f32 	%f2305, %f2302, %f2304;
	cvt.rn.f32.u16 	%f2306, %rs781;
	div.rn.f32 	%f2307, %f2306, %f6;
	add.f32 	%f2308, %f2305, %f2307;
	cvt.rn.f32.u16 	%f2309, %rs782;
	div.rn.f32 	%f2310, %f2309, %f6;
	add.f32 	%f2311, %f2308, %f2310;
	cvt.rn.f32.u16 	%f2312, %rs783;
	div.rn.f32 	%f2313, %f2312, %f6;
	add.f32 	%f2314, %f2311, %f2313;
	cvt.rn.f32.u16 	%f2315, %rs784;
	div.rn.f32 	%f2316, %f2315, %f6;
	add.f32 	%f2317, %f2314, %f2316;
	cvt.rn.f32.u16 	%f2318, %rs785;
	div.rn.f32 	%f2319, %f2318, %f6;
	add.f32 	%f2320, %f2317, %f2319;
	cvt.rn.f32.u16 	%f2321, %rs786;
	div.rn.f32 	%f2322, %f2321, %f6;
	add.f32 	%f2323, %f2320, %f2322;
	cvt.rn.f32.u16 	%f2324, %rs787;
	div.rn.f32 	%f2325, %f2324, %f6;
	add.f32 	%f2326, %f2323, %f2325;
	cvt.rn.f32.u16 	%f2327, %rs788;
	div.rn.f32 	%f2328, %f2327, %f6;
	add.f32 	%f2329, %f2326, %f2328;
	ld.local.v4.b32 	{%r1243, %r1244, %r1245, %r1246}, [%rd290+16];
	bfe.u32 	%r1247, %r1246, 24, 8;
	cvt.u16.u32 	%rs789, %r1247;
	bfe.u32 	%r1248, %r1246, 16, 8;
	cvt.u16.u32 	%rs790, %r1248;
	bfe.u32 	%r1249, %r1246, 8, 8;
	cvt.u16.u32 	%rs791, %r1249;
	bfe.u32 	%r1250, %r1246, 0, 8;
	cvt.u16.u32 	%rs792, %r1250;
	bfe.u32 	%r1251, %r1245, 24, 8;
	cvt.u16.u32 	%rs793, %r1251;
	bfe.u32 	%r1252, %r1245, 16, 8;
	cvt.u16.u32 	%rs794, %r1252;
	bfe.u32 	%r1253, %r1245, 8, 8;
	cvt.u16.u32 	%rs795, %r1253;
	bfe.u32 	%r1254, %r1245, 0, 8;
	cvt.u16.u32 	%rs796, %r1254;
	bfe.u32 	%r1255, %r1244, 24, 8;
	cvt.u16.u32 	%rs797, %r1255;
	bfe.u32 	%r1256, %r1244, 16, 8;
	cvt.u16.u32 	%rs798, %r1256;
	bfe.u32 	%r1257, %r1244, 8, 8;
	cvt.u16.u32 	%rs799, %r1257;
	bfe.u32 	%r1258, %r1244, 0, 8;
	cvt.u16.u32 	%rs800, %r1258;
	bfe.u32 	%r1259, %r1243, 24, 8;
	cvt.u16.u32 	%rs801, %r1259;
	bfe.u32 	%r1260, %r1243, 16, 8;
	cvt.u16.u32 	%rs802, %r1260;
	bfe.u32 	%r1261, %r1243, 8, 8;
	cvt.u16.u32 	%rs803, %r1261;
	bfe.u32 	%r1262, %r1243, 0, 8;
	cvt.u16.u32 	%rs804, %r1262;
	and.b16  	%rs805, %rs804, 255;
	and.b16  	%rs806, %rs803, 255;
	and.b16  	%rs807, %rs802, 255;
	and.b16  	%rs808, %rs801, 255;
	and.b16  	%rs809, %rs800, 255;
	and.b16  	%rs810, %rs799, 255;
	and.b16  	%rs811, %rs798, 255;
	and.b16  	%rs812, %rs797, 255;
	and.b16  	%rs813, %rs796, 255;
	and.b16  	%rs814, %rs795, 255;
	and.b16  	%rs815, %rs794, 255;
	and.b16  	%rs816, %rs793, 255;
	and.b16  	%rs817, %rs792, 255;
	and.b16  	%rs818, %rs791, 255;
	and.b16  	%rs819, %rs790, 255;
	and.b16  	%rs820, %rs789, 255;
	cvt.rn.f32.u16 	%f2330, %rs805;
	div.rn.f32 	%f2331, %f2330, %f6;
	add.f32 	%f2332, %f2329, %f2331;
	cvt.rn.f32.u16 	%f2333, %rs806;
	div.rn.f32 	%f2334, %f2333, %f6;
	add.f32 	%f2335, %f2332, %f2334;
	cvt.rn.f32.u16 	%f2336, %rs807;
	div.rn.f32 	%f2337, %f2336, %f6;
	add.f32 	%f2338, %f2335, %f2337;
	cvt.rn.f32.u16 	%f2339, %rs808;
	div.rn.f32 	%f2340, %f2339, %f6;
	add.f32 	%f2341, %f2338, %f2340;
	cvt.rn.f32.u16 	%f2342, %rs809;
	div.rn.f32 	%f2343, %f2342, %f6;
	add.f32 	%f2344, %f2341, %f2343;
	cvt.rn.f32.u16 	%f2345, %rs810;
	div.rn.f32 	%f2346, %f2345, %f6;
	add.f32 	%f2347, %f2344, %f2346;
	cvt.rn.f32.u16 	%f2348, %rs811;
	div.rn.f32 	%f2349, %f2348, %f6;
	add.f32 	%f2350, %f2347, %f2349;
	cvt.rn.f32.u16 	%f2351, %rs812;
	div.rn.f32 	%f2352, %f2351, %f6;
	add.f32 	%f2353, %f2350, %f2352;
	cvt.rn.f32.u16 	%f2354, %rs813;
	div.rn.f32 	%f2355, %f2354, %f6;
	add.f32 	%f2356, %f2353, %f2355;
	cvt.rn.f32.u16 	%f2357, %rs814;
	div.rn.f32 	%f2358, %f2357, %f6;
	add.f32 	%f2359, %f2356, %f2358;
	cvt.rn.f32.u16 	%f2360, %rs815;
	div.rn.f32 	%f2361, %f2360, %f6;
	add.f32 	%f2362, %f2359, %f2361;
	cvt.rn.f32.u16 	%f2363, %rs816;
	div.rn.f32 	%f2364, %f2363, %f6;
	add.f32 	%f2365, %f2362, %f2364;
	cvt.rn.f32.u16 	%f2366, %rs817;
	div.rn.f32 	%f2367, %f2366, %f6;
	add.f32 	%f2368, %f2365, %f2367;
	cvt.rn.f32.u16 	%f2369, %rs818;
	div.rn.f32 	%f2370, %f2369, %f6;
	add.f32 	%f2371, %f2368, %f2370;
	cvt.rn.f32.u16 	%f2372, %rs819;
	div.rn.f32 	%f2373, %f2372, %f6;
	add.f32 	%f2374, %f2371, %f2373;
	cvt.rn.f32.u16 	%f2375, %rs820;
	div.rn.f32 	%f2376, %f2375, %f6;
	add.f32 	%f2377, %f2374, %f2376;
	mul.wide.u32 	%rd291, %r1473, 4;
	add.s64 	%rd292, %rd8, %rd291;
	st.local.f32 	[%rd292], %f2377;
	add.s32 	%r1473, %r1473, 1;
	setp.ne.s32 	%p203, %r1473, 32;
	@%p203 bra 	$L__BB0_122;
	ld.local.v4.f32 	{%f2379, %f2380, %f2381, %f2382}, [%rd8];
	add.f32 	%f2383, %f2379, 0f00000000;
	add.f32 	%f2384, %f2383, %f2380;
	add.f32 	%f2385, %f2384, %f2381;
	add.f32 	%f2386, %f2385, %f2382;
	ld.local.v4.f32 	{%f2387, %f2388, %f2389, %f2390}, [%rd8+16];
	add.f32 	%f2391, %f2386, %f2387;
	add.f32 	%f2392, %f2391, %f2388;
	add.f32 	%f2393, %f2392, %f2389;
	add.f32 	%f2394, %f2393, %f2390;
	ld.local.v4.f32 	{%f2395, %f2396, %f2397, %f2398}, [%rd8+32];
	add.f32 	%f2399, %f2394, %f2395;
	add.f32 	%f2400, %f2399, %f2396;
	add.f32 	%f2401, %f2400, %f2397;
	add.f32 	%f2402, %f2401, %f2398;
	ld.local.v4.f32 	{%f2403, %f2404, %f2405, %f2406}, [%rd8+48];
	add.f32 	%f2407, %f2402, %f2403;
	add.f32 	%f2408, %f2407, %f2404;
	add.f32 	%f2409, %f2408, %f2405;
	add.f32 	%f2410, %f2409, %f2406;
	ld.local.v4.f32 	{%f2411, %f2412, %f2413, %f2414}, [%rd8+64];
	add.f32 	%f2415, %f2410, %f2411;
	add.f32 	%f2416, %f2415, %f2412;
	add.f32 	%f2417, %f2416, %f2413;
	add.f32 	%f2418, %f2417, %f2414;
	ld.local.v4.f32 	{%f2419, %f2420, %f2421, %f2422}, [%rd8+80];
	add.f32 	%f2423, %f2418, %f2419;
	add.f32 	%f2424, %f2423, %f2420;
	add.f32 	%f2425, %f2424, %f2421;
	add.f32 	%f2426, %f2425, %f2422;
	ld.local.v4.f32 	{%f2427, %f2428, %f2429, %f2430}, [%rd8+96];
	add.f32 	%f2431, %f2426, %f2427;
	add.f32 	%f2432, %f2431, %f2428;
	add.f32 	%f2433, %f2432, %f2429;
	add.f32 	%f2434, %f2433, %f2430;
	ld.local.v4.f32 	{%f2435, %f2436, %f2437, %f2438}, [%rd8+112];
	add.f32 	%f2439, %f2434, %f2435;
	add.f32 	%f2440, %f2439, %f2436;
	add.f32 	%f2441, %f2440, %f2437;
	add.f32 	%f2442, %f2441, %f2438;
	mul.f32 	%f37, %f2442, 0f3D000000;
	sub.f32 	%f2443, %f2379, %f37;
	fma.rn.f32 	%f2444, %f2443, %f2443, 0f00000000;
	sub.f32 	%f2445, %f2380, %f37;
	fma.rn.f32 	%f2446, %f2445, %f2445, %f2444;
	sub.f32 	%f2447, %f2381, %f37;
	fma.rn.f32 	%f2448, %f2447, %f2447, %f2446;
	sub.f32 	%f2449, %f2382, %f37;
	fma.rn.f32 	%f2450, %f2449, %f2449, %f2448;
	sub.f32 	%f2451, %f2387, %f37;
	fma.rn.f32 	%f2452, %f2451, %f2451, %f2450;
	sub.f32 	%f2453, %f2388, %f37;
	fma.rn.f32 	%f2454, %f2453, %f2453, %f2452;
	sub.f32 	%f2455, %f2389, %f37;
	fma.rn.f32 	%f2456, %f2455, %f2455, %f2454;
	sub.f32 	%f2457, %f2390, %f37;
	fma.rn.f32 	%f2458, %f2457, %f2457, %f2456;
	sub.f32 	%f2459, %f2395, %f37;
	fma.rn.f32 	%f2460, %f2459, %f2459, %f2458;
	sub.f32 	%f2461, %f2396, %f37;
	fma.rn.f32 	%f2462, %f2461, %f2461, %f2460;
	sub.f32 	%f2463, %f2397, %f37;
	fma.rn.f32 	%f2464, %f2463, %f2463, %f2462;
	sub.f32 	%f2465, %f2398, %f37;
	fma.rn.f32 	%f2466, %f2465, %f2465, %f2464;
	sub.f32 	%f2467, %f2403, %f37;
	fma.rn.f32 	%f2468, %f2467, %f2467, %f2466;
	sub.f32 	%f2469, %f2404, %f37;
	fma.rn.f32 	%f2470, %f2469, %f2469, %f2468;
	sub.f32 	%f2471, %f2405, %f37;
	fma.rn.f32 	%f2472, %f2471, %f2471, %f2470;
	sub.f32 	%f2473, %f2406, %f37;
	fma.rn.f32 	%f2474, %f2473, %f2473, %f2472;
	sub.f32 	%f2475, %f2411, %f37;
	fma.rn.f32 	%f2476, %f2475, %f2475, %f2474;
	sub.f32 	%f2477, %f2412, %f37;
	fma.rn.f32 	%f2478, %f2477, %f2477, %f2476;
	sub.f32 	%f2479, %f2413, %f37;
	fma.rn.f32 	%f2480, %f2479, %f2479, %f2478;
	sub.f32 	%f2481, %f2414, %f37;
	fma.rn.f32 	%f2482, %f2481, %f2481, %f2480;
	sub.f32 	%f2483, %f2419, %f37;
	fma.rn.f32 	%f2484, %f2483, %f2483, %f2482;
	sub.f32 	%f2485, %f2420, %f37;
	fma.rn.f32 	%f2486, %f2485, %f2485, %f2484;
	sub.f32 	%f2487, %f2421, %f37;
	fma.rn.f32 	%f2488, %f2487, %f2487, %f2486;
	sub.f32 	%f2489, %f2422, %f37;
	fma.rn.f32 	%f2490, %f2489, %f2489, %f2488;
	sub.f32 	%f2491, %f2427, %f37;
	fma.rn.f32 	%f2492, %f2491, %f2491, %f2490;
	sub.f32 	%f2493, %f2428, %f37;
	fma.rn.f32 	%f2494, %f2493, %f2493, %f2492;
	sub.f32 	%f2495, %f2429, %f37;
	fma.rn.f32 	%f2496, %f2495, %f2495, %f2494;
	sub.f32 	%f2497, %f2430, %f37;
	fma.rn.f32 	%f2498, %f2497, %f2497, %f2496;
	sub.f32 	%f2499, %f2435, %f37;
	fma.rn.f32 	%f2500, %f2499, %f2499, %f2498;
	sub.f32 	%f2501, %f2436, %f37;
	fma.rn.f32 	%f2502, %f2501, %f2501, %f2500;
	sub.f32 	%f2503, %f2437, %f37;
	fma.rn.f32 	%f2504, %f2503, %f2503, %f2502;
	sub.f32 	%f2505, %f2438, %f37;
	fma.rn.f32 	%f2506, %f2505, %f2505, %f2504;
	mul.f32 	%f38, %f2506, 0f3D000000;
	mov.f32 	%f2846, 0f00000000;
	div.rn.f32 	%f39, %f2846, %f6;
	mov.b32 	%r1474, 0;
$L__BB0_124:
	shl.b32 	%r1264, %r1474, 5;
	add.f32 	%f2507, %f2846, %f39;
	cvt.rn.f32.u32 	%f2508, %r1474;
	cvt.u64.u32 	%rd293, %r1264;
	add.s64 	%rd294, %rd13, %rd293;
	ld.local.u8 	%rs821, [%rd294+1];
	cvt.rn.f32.u16 	%f2509, %rs821;
	mul.f32 	%f2510, %f2508, %f2509;
	div.rn.f32 	%f2511, %f2510, %f6;
	add.f32 	%f2512, %f2507, %f2511;
	shl.b32 	%r1265, %r1474, 1;
	cvt.rn.f32.u32 	%f2513, %r1265;
	ld.local.v2.u8 	{%rs822, %rs823}, [%rd294+2];
	cvt.rn.f32.u16 	%f2514, %rs822;
	mul.f32 	%f2515, %f2513, %f2514;
	div.rn.f32 	%f2516, %f2515, %f6;
	add.f32 	%f2517, %f2512, %f2516;
	mul.lo.s32 	%r1266, %r1474, 3;
	cvt.rn.f32.u32 	%f2518, %r1266;
	cvt.rn.f32.u16 	%f2519, %rs823;
	mul.f32 	%f2520, %f2518, %f2519;
	div.rn.f32 	%f2521, %f2520, %f6;
	add.f32 	%f2522, %f2517, %f2521;
	shl.b32 	%r1267, %r1474, 2;
	cvt.rn.f32.u32 	%f2523, %r1267;
	ld.local.u32 	%r1268, [%rd294+4];
	bfe.u32 	%r1269, %r1268, 0, 8;
	cvt.u16.u32 	%rs824, %r1269;
	and.b16  	%rs825, %rs824, 255;
	bfe.u32 	%r1270, %r1268, 8, 8;
	cvt.u16.u32 	%rs826, %r1270;
	and.b16  	%rs827, %rs826, 255;
	bfe.u32 	%r1271, %r1268, 16, 8;
	cvt.u16.u32 	%rs828, %r1271;
	and.b16  	%rs829, %rs828, 255;
	bfe.u32 	%r1272, %r1268, 24, 8;
	cvt.u16.u32 	%rs830, %r1272;
	and.b16  	%rs831, %rs830, 255;
	cvt.rn.f32.u16 	%f2524, %rs825;
	mul.f32 	%f2525, %f2523, %f2524;
	div.rn.f32 	%f2526, %f2525, %f6;
	add.f32 	%f2527, %f2522, %f2526;
	mul.lo.s32 	%r1273, %r1474, 5;
	cvt.rn.f32.u32 	%f2528, %r1273;
	cvt.rn.f32.u16 	%f2529, %rs827;
	mul.f32 	%f2530, %f2528, %f2529;
	div.rn.f32 	%f2531, %f2530, %f6;
	add.f32 	%f2532, %f2527, %f2531;
	mul.lo.s32 	%r1274, %r1474, 6;
	cvt.rn.f32.u32 	%f2533, %r1274;
	cvt.rn.f32.u16 	%f2534, %rs829;
	mul.f32 	%f2535, %f2533, %f2534;
	div.rn.f32 	%f2536, %f2535, %f6;
	add.f32 	%f2537, %f2532, %f2536;
	mul.lo.s32 	%r1275, %r1474, 7;
	cvt.rn.f32.u32 	%f2538, %r1275;
	cvt.rn.f32.u16 	%f2539, %rs831;
	mul.f32 	%f2540, %f2538, %f2539;
	div.rn.f32 	%f2541, %f2540, %f6;
	add.f32 	%f2542, %f2537, %f2541;
	shl.b32 	%r1276, %r1474, 3;
	cvt.rn.f32.u32 	%f2543, %r1276;
	ld.local.v2.b32 	{%r1277, %r1278}, [%rd294+8];
	bfe.u32 	%r1279, %r1278, 24, 8;
	cvt.u16.u32 	%rs832, %r1279;
	bfe.u32 	%r1280, %r1278, 16, 8;
	cvt.u16.u32 	%rs833, %r1280;
	bfe.u32 	%r1281, %r1278, 8, 8;
	cvt.u16.u32 	%rs834, %r1281;
	bfe.u32 	%r1282, %r1278, 0, 8;
	cvt.u16.u32 	%rs835, %r1282;
	bfe.u32 	%r1283, %r1277, 24, 8;
	cvt.u16.u32 	%rs836, %r1283;
	bfe.u32 	%r1284, %r1277, 16, 8;
	cvt.u16.u32 	%rs837, %r1284;
	bfe.u32 	%r1285, %r1277, 8, 8;
	cvt.u16.u32 	%rs838, %r1285;
	bfe.u32 	%r1286, %r1277, 0, 8;
	cvt.u16.u32 	%rs839, %r1286;
	and.b16  	%rs840, %rs839, 255;
	and.b16  	%rs841, %rs838, 255;
	and.b16  	%rs842, %rs837, 255;
	and.b16  	%rs843, %rs836, 255;
	and.b16  	%rs844, %rs835, 255;
	and.b16  	%rs845, %rs834, 255;
	and.b16  	%rs846, %rs833, 255;
	and.b16  	%rs847, %rs832, 255;
	cvt.rn.f32.u16 	%f2544, %rs840;
	mul.f32 	%f2545, %f2543, %f2544;
	div.rn.f32 	%f2546, %f2545, %f6;
	add.f32 	%f2547, %f2542, %f2546;
	mul.lo.s32 	%r1287, %r1474, 9;
	cvt.rn.f32.u32 	%f2548, %r1287;
	cvt.rn.f32.u16 	%f2549, %rs841;
	mul.f32 	%f2550, %f2548, %f2549;
	div.rn.f32 	%f2551, %f2550, %f6;
	add.f32 	%f2552, %f2547, %f2551;
	mul.lo.s32 	%r1288, %r1474, 10;
	cvt.rn.f32.u32 	%f2553, %r1288;
	cvt.rn.f32.u16 	%f2554, %rs842;
	mul.f32 	%f2555, %f2553, %f2554;
	div.rn.f32 	%f2556, %f2555, %f6;
	add.f32 	%f2557, %f2552, %f2556;
	mul.lo.s32 	%r1289, %r1474, 11;
	cvt.rn.f32.u32 	%f2558, %r1289;
	cvt.rn.f32.u16 	%f2559, %rs843;
	mul.f32 	%f2560, %f2558, %f2559;
	div.rn.f32 	%f2561, %f2560, %f6;
	add.f32 	%f2562, %f2557, %f2561;
	mul.lo.s32 	%r1290, %r1474, 12;
	cvt.rn.f32.u32 	%f2563, %r1290;
	cvt.rn.f32.u16 	%f2564, %rs844;
	mul.f32 	%f2565, %f2563, %f2564;
	div.rn.f32 	%f2566, %f2565, %f6;
	add.f32 	%f2567, %f2562, %f2566;
	mul.lo.s32 	%r1291, %r1474, 13;
	cvt.rn.f32.u32 	%f2568, %r1291;
	cvt.rn.f32.u16 	%f2569, %rs845;
	mul.f32 	%f2570, %f2568, %f2569;
	div.rn.f32 	%f2571, %f2570, %f6;
	add.f32 	%f2572, %f2567, %f2571;
	mul.lo.s32 	%r1292, %r1474, 14;
	cvt.rn.f32.u32 	%f2573, %r1292;
	cvt.rn.f32.u16 	%f2574, %rs846;
	mul.f32 	%f2575, %f2573, %f2574;
	div.rn.f32 	%f2576, %f2575, %f6;
	add.f32 	%f2577, %f2572, %f2576;
	mul.lo.s32 	%r1293, %r1474, 15;
	cvt.rn.f32.u32 	%f2578, %r1293;
	cvt.rn.f32.u16 	%f2579, %rs847;
	mul.f32 	%f2580, %f2578, %f2579;
	div.rn.f32 	%f2581, %f2580, %f6;
	add.f32 	%f2582, %f2577, %f2581;
	shl.b32 	%r1294, %r1474, 4;
	cvt.rn.f32.u32 	%f2583, %r1294;
	ld.local.v4.b32 	{%r1295, %r1296, %r1297, %r1298}, [%rd294+16];
	bfe.u32 	%r1299, %r1298, 24, 8;
	cvt.u16.u32 	%rs848, %r1299;
	bfe.u32 	%r1300, %r1298, 16, 8;
	cvt.u16.u32 	%rs849, %r1300;
	bfe.u32 	%r1301, %r1298, 8, 8;
	cvt.u16.u32 	%rs850, %r1301;
	bfe.u32 	%r1302, %r1298, 0, 8;
	cvt.u16.u32 	%rs851, %r1302;
	bfe.u32 	%r1303, %r1297, 24, 8;
	cvt.u16.u32 	%rs852, %r1303;
	bfe.u32 	%r1304, %r1297, 16, 8;
	cvt.u16.u32 	%rs853, %r1304;
	bfe.u32 	%r1305, %r1297, 8, 8;
	cvt.u16.u32 	%rs854, %r1305;
	bfe.u32 	%r1306, %r1297, 0, 8;
	cvt.u16.u32 	%rs855, %r1306;
	bfe.u32 	%r1307, %r1296, 24, 8;
	cvt.u16.u32 	%rs856, %r1307;
	bfe.u32 	%r1308, %r1296, 16, 8;
	cvt.u16.u32 	%rs857, %r1308;
	bfe.u32 	%r1309, %r1296, 8, 8;
	cvt.u16.u32 	%rs858, %r1309;
	bfe.u32 	%r1310, %r1296, 0, 8;
	cvt.u16.u32 	%rs859, %r1310;
	bfe.u32 	%r1311, %r1295, 24, 8;
	cvt.u16.u32 	%rs860, %r1311;
	bfe.u32 	%r1312, %r1295, 16, 8;
	cvt.u16.u32 	%rs861, %r1312;
	bfe.u32 	%r1313, %r1295, 8, 8;
	cvt.u16.u32 	%rs862, %r1313;
	bfe.u32 	%r1314, %r1295, 0, 8;
	cvt.u16.u32 	%rs863, %r1314;
	and.b16  	%rs864, %rs863, 255;
	and.b16  	%rs865, %rs862, 255;
	and.b16  	%rs866, %rs861, 255;
	and.b16  	%rs867, %rs860, 255;
	and.b16  	%rs868, %rs859, 255;
	and.b16  	%rs869, %rs858, 255;
	and.b16  	%rs870, %rs857, 255;
	and.b16  	%rs871, %rs856, 255;
	and.b16  	%rs872, %rs855, 255;
	and.b16  	%rs873, %rs854, 255;
	and.b16  	%rs874, %rs853, 255;
	and.b16  	%rs875, %rs852, 255;
	and.b16  	%rs876, %rs851, 255;
	and.b16  	%rs877, %rs850, 255;
	and.b16  	%rs878, %rs849, 255;
	and.b16  	%rs879, %rs848, 255;
	cvt.rn.f32.u16 	%f2584, %rs864;
	mul.f32 	%f2585, %f2583, %f2584;
	div.rn.f32 	%f2586, %f2585, %f6;
	add.f32 	%f2587, %f2582, %f2586;
	mul.lo.s32 	%r1315, %r1474, 17;
	cvt.rn.f32.u32 	%f2588, %r1315;
	cvt.rn.f32.u16 	%f2589, %rs865;
	mul.f32 	%f2590, %f2588, %f2589;
	div.rn.f32 	%f2591, %f2590, %f6;
	add.f32 	%f2592, %f2587, %f2591;
	mul.lo.s32 	%r1316, %r1474, 18;
	cvt.rn.f32.u32 	%f2593, %r1316;
	cvt.rn.f32.u16 	%f2594, %rs866;
	mul.f32 	%f2595, %f2593, %f2594;
	div.rn.f32 	%f2596, %f2595, %f6;
	add.f32 	%f2597, %f2592, %f2596;
	mul.lo.s32 	%r1317, %r1474, 19;
	cvt.rn.f32.u32 	%f2598, %r1317;
	cvt.rn.f32.u16 	%f2599, %rs867;
	mul.f32 	%f2600, %f2598, %f2599;
	div.rn.f32 	%f2601, %f2600, %f6;
	add.f32 	%f2602, %f2597, %f2601;
	mul.lo.s32 	%r1318, %r1474, 20;
	cvt.rn.f32.u32 	%f2603, %r1318;
	cvt.rn.f32.u16 	%f2604, %rs868;
	mul.f32 	%f2605, %f2603, %f2604;
	div.rn.f32 	%f2606, %f2605, %f6;
	add.f32 	%f2607, %f2602, %f2606;
	mul.lo.s32 	%r1319, %r1474, 21;
	cvt.rn.f32.u32 	%f2608, %r1319;
	cvt.rn.f32.u16 	%f2609, %rs869;
	mul.f32 	%f2610, %f2608, %f2609;
	div.rn.f32 	%f2611, %f2610, %f6;
	add.f32 	%f2612, %f2607, %f2611;
	mul.lo.s32 	%r1320, %r1474, 22;
	cvt.rn.f32.u32 	%f2613, %r1320;
	cvt.rn.f32.u16 	%f2614, %rs870;
	mul.f32 	%f2615, %f2613, %f2614;
	div.rn.f32 	%f2616, %f2615, %f6;
	add.f32 	%f2617, %f2612, %f2616;
	mul.lo.s32 	%r1321, %r1474, 23;
	cvt.rn.f32.u32 	%f2618, %r1321;
	cvt.rn.f32.u16 	%f2619, %rs871;
	mul.f32 	%f2620, %f2618, %f2619;
	div.rn.f32 	%f2621, %f2620, %f6;
	add.f32 	%f2622, %f2617, %f2621;
	mul.lo.s32 	%r1322, %r1474, 24;
	cvt.rn.f32.u32 	%f2623, %r1322;
	cvt.rn.f32.u16 	%f2624, %rs872;
	mul.f32 	%f2625, %f2623, %f2624;
	div.rn.f32 	%f2626, %f2625, %f6;
	add.f32 	%f2627, %f2622, %f2626;
	mul.lo.s32 	%r1323, %r1474, 25;
	cvt.rn.f32.u32 	%f2628, %r1323;
	cvt.rn.f32.u16 	%f2629, %rs873;
	mul.f32 	%f2630, %f2628, %f2629;
	div.rn.f32 	%f2631, %f2630, %f6;
	add.f32 	%f2632, %f2627, %f2631;
	mul.lo.s32 	%r1324, %r1474, 26;
	cvt.rn.f32.u32 	%f2633, %r1324;
	cvt.rn.f32.u16 	%f2634, %rs874;
	mul.f32 	%f2635, %f2633, %f2634;
	div.rn.f32 	%f2636, %f2635, %f6;
	add.f32 	%f2637, %f2632, %f2636;
	mul.lo.s32 	%r1325, %r1474, 27;
	cvt.rn.f32.u32 	%f2638, %r1325;
	cvt.rn.f32.u16 	%f2639, %rs875;
	mul.f32 	%f2640, %f2638, %f2639;
	div.rn.f32 	%f2641, %f2640, %f6;
	add.f32 	%f2642, %f2637, %f2641;
	mul.lo.s32 	%r1326, %r1474, 28;
	cvt.rn.f32.u32 	%f2643, %r1326;
	cvt.rn.f32.u16 	%f2644, %rs876;
	mul.f32 	%f2645, %f2643, %f2644;
	div.rn.f32 	%f2646, %f2645, %f6;
	add.f32 	%f2647, %f2642, %f2646;
	mul.lo.s32 	%r1327, %r1474, 29;
	cvt.rn.f32.u32 	%f2648, %r1327;
	cvt.rn.f32.u16 	%f2649, %rs877;
	mul.f32 	%f2650, %f2648, %f2649;
	div.rn.f32 	%f2651, %f2650, %f6;
	add.f32 	%f2652, %f2647, %f2651;
	mul.lo.s32 	%r1328, %r1474, 30;
	cvt.rn.f32.u32 	%f2653, %r1328;
	cvt.rn.f32.u16 	%f2654, %rs878;
	mul.f32 	%f2655, %f2653, %f2654;
	div.rn.f32 	%f2656, %f2655, %f6;
	add.f32 	%f2657, %f2652, %f2656;
	mul.lo.s32 	%r1329, %r1474, 31;
	cvt.rn.f32.u32 	%f2658, %r1329;
	cvt.rn.f32.u16 	%f2659, %rs879;
	mul.f32 	%f2660, %f2658, %f2659;
	div.rn.f32 	%f2661, %f2660, %f6;
	add.f32 	%f2846, %f2657, %f2661;
	add.s32 	%r1474, %r1474, 1;
	setp.ne.s32 	%p204, %r1474, 32;
	@%p204 bra 	$L__BB0_124;
	mul.f32 	%f2662, %f35, %f37;
	sub.f32 	%f2663, %f2846, %f2662;
	sqrt.rn.f32 	%f2664, %f36;
	sqrt.rn.f32 	%f2665, %f38;
	mul.f32 	%f2666, %f2664, %f2665;
	div.rn.f32 	%f2921, %f2663, %f2666;
	bra.uni 	$L__BB0_340;
$L__BB0_126:
	setp.eq.f32 	%p195, %f6, 0f00000000;
	mov.f32 	%f2921, 0f00000000;
	@%p195 bra 	$L__BB0_340;
	mov.b32 	%r1478, 0;
	mov.f32 	%f2921, 0f00000000;
$L__BB0_128:
	shl.b32 	%r1072, %r1478, 5;
	cvt.u64.u32 	%rd279, %r1072;
	add.s64 	%rd280, %rd13, %rd279;
	ld.local.v4.b32 	{%r1073, %r1074, %r1075, %r1076}, [%rd280];
	bfe.u32 	%r1077, %r1076, 24, 8;
	cvt.u16.u32 	%rs565, %r1077;
	bfe.u32 	%r1078, %r1076, 16, 8;
	cvt.u16.u32 	%rs566, %r1078;
	bfe.u32 	%r1079, %r1076, 8, 8;
	cvt.u16.u32 	%rs567, %r1079;
	bfe.u32 	%r1080, %r1076, 0, 8;
	cvt.u16.u32 	%rs568, %r1080;
	bfe.u32 	%r1081, %r1075, 24, 8;
	cvt.u16.u32 	%rs569, %r1081;
	bfe.u32 	%r1082, %r1075, 16, 8;
	cvt.u16.u32 	%rs570, %r1082;
	bfe.u32 	%r1083, %r1075, 8, 8;
	cvt.u16.u32 	%rs571, %r1083;
	bfe.u32 	%r1084, %r1075, 0, 8;
	cvt.u16.u32 	%rs572, %r1084;
	bfe.u32 	%r1085, %r1074, 24, 8;
	cvt.u16.u32 	%rs573, %r1085;
	bfe.u32 	%r1086, %r1074, 16, 8;
	cvt.u16.u32 	%rs574, %r1086;
	bfe.u32 	%r1087, %r1074, 8, 8;
	cvt.u16.u32 	%rs575, %r1087;
	bfe.u32 	%r1088, %r1074, 0, 8;
	cvt.u16.u32 	%rs576, %r1088;
	bfe.u32 	%r1089, %r1073, 24, 8;
	cvt.u16.u32 	%rs577, %r1089;
	bfe.u32 	%r1090, %r1073, 16, 8;
	cvt.u16.u32 	%rs578, %r1090;
	bfe.u32 	%r1091, %r1073, 8, 8;
	cvt.u16.u32 	%rs579, %r1091;
	bfe.u32 	%r1092, %r1073, 0, 8;
	cvt.u16.u32 	%rs580, %r1092;
	and.b16  	%rs581, %rs580, 255;
	and.b16  	%rs582, %rs579, 255;
	and.b16  	%rs583, %rs578, 255;
	and.b16  	%rs584, %rs577, 255;
	and.b16  	%rs585, %rs576, 255;
	and.b16  	%rs586, %rs575, 255;
	and.b16  	%rs587, %rs574, 255;
	and.b16  	%rs588, %rs573, 255;
	and.b16  	%rs589, %rs572, 255;
	and.b16  	%rs590, %rs571, 255;
	and.b16  	%rs591, %rs570, 255;
	and.b16  	%rs592, %rs569, 255;
	and.b16  	%rs593, %rs568, 255;
	and.b16  	%rs594, %rs567, 255;
	and.b16  	%rs595, %rs566, 255;
	and.b16  	%rs596, %rs565, 255;
	cvt.rn.f32.u16 	%f1638, %rs581;
	div.rn.f32 	%f1639, %f1638, %f6;
	mad.lo.s32 	%r1093, %r1478, %r1478, 1;
	cvt.rn.f32.u32 	%f1640, %r1093;
	div.rn.f32 	%f1641, %f1639, %f1640;
	add.f32 	%f1642, %f2921, %f1641;
	cvt.rn.f32.u16 	%f1643, %rs582;
	div.rn.f32 	%f1644, %f1643, %f6;
	sub.s32 	%r1094, 1, %r1478;
	mad.lo.s32 	%r1095, %r1094, %r1094, 1;
	cvt.rn.f32.u32 	%f1645, %r1095;
	div.rn.f32 	%f1646, %f1644, %f1645;
	add.f32 	%f1647, %f1642, %f1646;
	cvt.rn.f32.u16 	%f1648, %rs583;
	div.rn.f32 	%f1649, %f1648, %f6;
	sub.s32 	%r1096, 2, %r1478;
	mad.lo.s32 	%r1097, %r1096, %r1096, 1;
	cvt.rn.f32.u32 	%f1650, %r1097;
	div.rn.f32 	%f1651, %f1649, %f1650;
	add.f32 	%f1652, %f1647, %f1651;
	cvt.rn.f32.u16 	%f1653, %rs584;
	div.rn.f32 	%f1654, %f1653, %f6;
	sub.s32 	%r1098, 3, %r1478;
	mad.lo.s32 	%r1099, %r1098, %r1098, 1;
	cvt.rn.f32.u32 	%f1655, %r1099;
	div.rn.f32 	%f1656, %f1654, %f1655;
	add.f32 	%f1657, %f1652, %f1656;
	cvt.rn.f32.u16 	%f1658, %rs585;
	div.rn.f32 	%f1659, %f1658, %f6;
	sub.s32 	%r1100, 4, %r1478;
	mad.lo.s32 	%r1101, %r1100, %r1100, 1;
	cvt.rn.f32.u32 	%f1660, %r1101;
	div.rn.f32 	%f1661, %f1659, %f1660;
	add.f32 	%f1662, %f1657, %f1661;
	cvt.rn.f32.u16 	%f1663, %rs586;
	div.rn.f32 	%f1664, %f1663, %f6;
	sub.s32 	%r1102, 5, %r1478;
	mad.lo.s32 	%r1103, %r1102, %r1102, 1;
	cvt.rn.f32.u32 	%f1665, %r1103;
	div.rn.f32 	%f1666, %f1664, %f1665;
	add.f32 	%f1667, %f1662, %f1666;
	cvt.rn.f32.u16 	%f1668, %rs587;
	div.rn.f32 	%f1669, %f1668, %f6;
	sub.s32 	%r1104, 6, %r1478;
	mad.lo.s32 	%r1105, %r1104, %r1104, 1;
	cvt.rn.f32.u32 	%f1670, %r1105;
	div.rn.f32 	%f1671, %f1669, %f1670;
	add.f32 	%f1672, %f1667, %f1671;
	cvt.rn.f32.u16 	%f1673, %rs588;
	div.rn.f32 	%f1674, %f1673, %f6;
	sub.s32 	%r1106, 7, %r1478;
	mad.lo.s32 	%r1107, %r1106, %r1106, 1;
	cvt.rn.f32.u32 	%f1675, %r1107;
	div.rn.f32 	%f1676, %f1674, %f1675;
	add.f32 	%f1677, %f1672, %f1676;
	cvt.rn.f32.u16 	%f1678, %rs589;
	div.rn.f32 	%f1679, %f1678, %f6;
	sub.s32 	%r1108, 8, %r1478;
	mad.lo.s32 	%r1109, %r1108, %r1108, 1;
	cvt.rn.f32.u32 	%f1680, %r1109;
	div.rn.f32 	%f1681, %f1679, %f1680;
	add.f32 	%f1682, %f1677, %f1681;
	cvt.rn.f32.u16 	%f1683, %rs590;
	div.rn.f32 	%f1684, %f1683, %f6;
	sub.s32 	%r1110, 9, %r1478;
	mad.lo.s32 	%r1111, %r1110, %r1110, 1;
	cvt.rn.f32.u32 	%f1685, %r1111;
	div.rn.f32 	%f1686, %f1684, %f1685;
	add.f32 	%f1687, %f1682, %f1686;
	cvt.rn.f32.u16 	%f1688, %rs591;
	div.rn.f32 	%f1689, %f1688, %f6;
	sub.s32 	%r1112, 10, %r1478;
	mad.lo.s32 	%r1113, %r1112, %r1112, 1;
	cvt.rn.f32.u32 	%f1690, %r1113;
	div.rn.f32 	%f1691, %f1689, %f1690;
	add.f32 	%f1692, %f1687, %f1691;
	cvt.rn.f32.u16 	%f1693, %rs592;
	div.rn.f32 	%f1694, %f1693, %f6;
	sub.s32 	%r1114, 11, %r1478;
	mad.lo.s32 	%r1115, %r1114, %r1114, 1;
	cvt.rn.f32.u32 	%f1695, %r1115;
	div.rn.f32 	%f1696, %f1694, %f1695;
	add.f32 	%f1697, %f1692, %f1696;
	cvt.rn.f32.u16 	%f1698, %rs593;
	div.rn.f32 	%f1699, %f1698, %f6;
	sub.s32 	%r1116, 12, %r1478;
	mad.lo.s32 	%r1117, %r1116, %r1116, 1;
	cvt.rn.f32.u32 	%f1700, %r1117;
	div.rn.f32 	%f1701, %f1699, %f1700;
	add.f32 	%f1702, %f1697, %f1701;
	cvt.rn.f32.u16 	%f1703, %rs594;
	div.rn.f32 	%f1704, %f1703, %f6;
	sub.s32 	%r1118, 13, %r1478;
	mad.lo.s32 	%r1119, %r1118, %r1118, 1;
	cvt.rn.f32.u32 	%f1705, %r1119;
	div.rn.f32 	%f1706, %f1704, %f1705;
	add.f32 	%f1707, %f1702, %f1706;
	cvt.rn.f32.u16 	%f1708, %rs595;
	div.rn.f32 	%f1709, %f1708, %f6;
	sub.s32 	%r1120, 14, %r1478;
	mad.lo.s32 	%r1121, %r1120, %r1120, 1;
	cvt.rn.f32.u32 	%f1710, %r1121;
	div.rn.f32 	%f1711, %f1709, %f1710;
	add.f32 	%f1712, %f1707, %f1711;
	cvt.rn.f32.u16 	%f1713, %rs596;
	div.rn.f32 	%f1714, %f1713, %f6;
	sub.s32 	%r1122, 15, %r1478;
	mad.lo.s32 	%r1123, %r1122, %r1122, 1;
	cvt.rn.f32.u32 	%f1715, %r1123;
	div.rn.f32 	%f1716, %f1714, %f1715;
	add.f32 	%f1717, %f1712, %f1716;
	ld.local.v4.b32 	{%r1124, %r1125, %r1126, %r1127}, [%rd280+16];
	bfe.u32 	%r1128, %r1127, 24, 8;
	cvt.u16.u32 	%rs597, %r1128;
	bfe.u32 	%r1129, %r1127, 16, 8;
	cvt.u16.u32 	%rs598, %r1129;
	bfe.u32 	%r1130, %r1127, 8, 8;
	cvt.u16.u32 	%rs599, %r1130;
	bfe.u32 	%r1131, %r1127, 0, 8;
	cvt.u16.u32 	%rs600, %r1131;
	bfe.u32 	%r1132, %r1126, 24, 8;
	cvt.u16.u32 	%rs601, %r1132;
	bfe.u32 	%r1133, %r1126, 16, 8;
	cvt.u16.u32 	%rs602, %r1133;
	bfe.u32 	%r1134, %r1126, 8, 8;
	cvt.u16.u32 	%rs603, %r1134;
	bfe.u32 	%r1135, %r1126, 0, 8;
	cvt.u16.u32 	%rs604, %r1135;
	bfe.u32 	%r1136, %r1125, 24, 8;
	cvt.u16.u32 	%rs605, %r1136;
	bfe.u32 	%r1137, %r1125, 16, 8;
	cvt.u16.u32 	%rs606, %r1137;
	bfe.u32 	%r1138, %r1125, 8, 8;
	cvt.u16.u32 	%rs607, %r1138;
	bfe.u32 	%r1139, %r1125, 0, 8;
	cvt.u16.u32 	%rs608, %r1139;
	bfe.u32 	%r1140, %r1124, 24, 8;
	cvt.u16.u32 	%rs609, %r1140;
	bfe.u32 	%r1141, %r1124, 16, 8;
	cvt.u16.u32 	%rs610, %r1141;
	bfe.u32 	%r1142, %r1124, 8, 8;
	cvt.u16.u32 	%rs611, %r1142;
	bfe.u32 	%r1143, %r1124, 0, 8;
	cvt.u16.u32 	%rs612, %r1143;
	and.b16  	%rs613, %rs612, 255;
	and.b16  	%rs614, %rs611, 255;
	and.b16  	%rs615, %rs610, 255;
	and.b16  	%rs616, %rs609, 255;
	and.b16  	%rs617, %rs608, 255;
	and.b16  	%rs618, %rs607, 255;
	and.b16  	%rs619, %rs606, 255;
	and.b16  	%rs620, %rs605, 255;
	and.b16  	%rs621, %rs604, 255;
	and.b16  	%rs622, %rs603, 255;
	and.b16  	%rs623, %rs602, 255;
	and.b16  	%rs624, %rs601, 255;
	and.b16  	%rs625, %rs600, 255;
	and.b16  	%rs626, %rs599, 255;
	and.b16  	%rs627, %rs598, 255;
	and.b16  	%rs628, %rs597, 255;
	cvt.rn.f32.u16 	%f1718, %rs613;
	div.rn.f32 	%f1719, %f1718, %f6;
	sub.s32 	%r1144, 16, %r1478;
	mad.lo.s32 	%r1145, %r1144, %r1144, 1;
	cvt.rn.f32.u32 	%f1720, %r1145;
	div.rn.f32 	%f1721, %f1719, %f1720;
	add.f32 	%f1722, %f1717, %f1721;
	cvt.rn.f32.u16 	%f1723, %rs614;
	div.rn.f32 	%f1724, %f1723, %f6;
	sub.s32 	%r1146, 17, %r1478;
	mad.lo.s32 	%r1147, %r1146, %r1146, 1;
	cvt.rn.f32.u32 	%f1725, %r1147;
	div.rn.f32 	%f1726, %f1724, %f1725;
	add.f32 	%f1727, %f1722, %f1726;
	cvt.rn.f32.u16 	%f1728, %rs615;
	div.rn.f32 	%f1729, %f1728, %f6;
	sub.s32 	%r1148, 18, %r1478;
	mad.lo.s32 	%r1149, %r1148, %r1148, 1;
	cvt.rn.f32.u32 	%f1730, %r1149;
	div.rn.f32 	%f1731, %f1729, %f1730;
	add.f32 	%f1732, %f1727, %f1731;
	cvt.rn.f32.u16 	%f1733, %rs616;
	div.rn.f32 	%f1734, %f1733, %f6;
	sub.s32 	%r1150, 19, %r1478;
	mad.lo.s32 	%r1151, %r1150, %r1150, 1;
	cvt.rn.f32.u32 	%f1735, %r1151;
	div.rn.f32 	%f1736, %f1734, %f1735;
	add.f32 	%f1737, %f1732, %f1736;
	cvt.rn.f32.u16 	%f1738, %rs617;
	div.rn.f32 	%f1739, %f1738, %f6;
	sub.s32 	%r1152, 20, %r1478;
	mad.lo.s32 	%r1153, %r1152, %r1152, 1;
	cvt.rn.f32.u32 	%f1740, %r1153;
	div.rn.f32 	%f1741, %f1739, %f1740;
	add.f32 	%f1742, %f1737, %f1741;
	cvt.rn.f32.u16 	%f1743, %rs618;
	div.rn.f32 	%f1744, %f1743, %f6;
	sub.s32 	%r1154, 21, %r1478;
	mad.lo.s32 	%r1155, %r1154, %r1154, 1;
	cvt.rn.f32.u32 	%f1745, %r1155;
	div.rn.f32 	%f1746, %f1744, %f1745;
	add.f32 	%f1747, %f1742, %f1746;
	cvt.rn.f32.u16 	%f1748, %rs619;
	div.rn.f32 	%f1749, %f1748, %f6;
	sub.s32 	%r1156, 22, %r1478;
	mad.lo.s32 	%r1157, %r1156, %r1156, 1;
	cvt.rn.f32.u32 	%f1750, %r1157;
	div.rn.f32 	%f1751, %f1749, %f1750;
	add.f32 	%f1752, %f1747, %f1751;
	cvt.rn.f32.u16 	%f1753, %rs620;
	div.rn.f32 	%f1754, %f1753, %f6;
	sub.s32 	%r1158, 23, %r1478;
	mad.lo.s32 	%r1159, %r1158, %r1158, 1;
	cvt.rn.f32.u32 	%f1755, %r1159;
	div.rn.f32 	%f1756, %f1754, %f1755;
	add.f32 	%f1757, %f1752, %f1756;
	cvt.rn.f32.u16 	%f1758, %rs621;
	div.rn.f32 	%f1759, %f1758, %f6;
	sub.s32 	%r1160, 24, %r1478;
	mad.lo.s32 	%r1161, %r1160, %r1160, 1;
	cvt.rn.f32.u32 	%f1760, %r1161;
	div.rn.f32 	%f1761, %f1759, %f1760;
	add.f32 	%f1762, %f1757, %f1761;
	cvt.rn.f32.u16 	%f1763, %rs622;
	div.rn.f32 	%f1764, %f1763, %f6;
	sub.s32 	%r1162, 25, %r1478;
	mad.lo.s32 	%r1163, %r1162, %r1162, 1;
	cvt.rn.f32.u32 	%f1765, %r1163;
	div.rn.f32 	%f1766, %f1764, %f1765;
	add.f32 	%f1767, %f1762, %f1766;
	cvt.rn.f32.u16 	%f1768, %rs623;
	div.rn.f32 	%f1769, %f1768, %f6;
	sub.s32 	%r1164, 26, %r1478;
	mad.lo.s32 	%r1165, %r1164, %r1164, 1;
	cvt.rn.f32.u32 	%f1770, %r1165;
	div.rn.f32 	%f1771, %f1769, %f1770;
	add.f32 	%f1772, %f1767, %f1771;
	cvt.rn.f32.u16 	%f1773, %rs624;
	div.rn.f32 	%f1774, %f1773, %f6;
	sub.s32 	%r1166, 27, %r1478;
	mad.lo.s32 	%r1167, %r1166, %r1166, 1;
	cvt.rn.f32.u32 	%f1775, %r1167;
	div.rn.f32 	%f1776, %f1774, %f1775;
	add.f32 	%f1777, %f1772, %f1776;
	cvt.rn.f32.u16 	%f1778, %rs625;
	div.rn.f32 	%f1779, %f1778, %f6;
	sub.s32 	%r1168, 28, %r1478;
	mad.lo.s32 	%r1169, %r1168, %r1168, 1;
	cvt.rn.f32.u32 	%f1780, %r1169;
	div.rn.f32 	%f1781, %f1779, %f1780;
	add.f32 	%f1782, %f1777, %f1781;
	cvt.rn.f32.u16 	%f1783, %rs626;
	div.rn.f32 	%f1784, %f1783, %f6;
	sub.s32 	%r1170, 29, %r1478;
	mad.lo.s32 	%r1171, %r1170, %r1170, 1;
	cvt.rn.f32.u32 	%f1785, %r1171;
	div.rn.f32 	%f1786, %f1784, %f1785;
	add.f32 	%f1787, %f1782, %f1786;
	cvt.rn.f32.u16 	%f1788, %rs627;
	div.rn.f32 	%f1789, %f1788, %f6;
	sub.s32 	%r1172, 30, %r1478;
	mad.lo.s32 	%r1173, %r1172, %r1172, 1;
	cvt.rn.f32.u32 	%f1790, %r1173;
	div.rn.f32 	%f1791, %f1789, %f1790;
	add.f32 	%f1792, %f1787, %f1791;
	cvt.rn.f32.u16 	%f1793, %rs628;
	div.rn.f32 	%f1794, %f1793, %f6;
	sub.s32 	%r1174, 31, %r1478;
	mad.lo.s32 	%r1175, %r1174, %r1174, 1;
	cvt.rn.f32.u32 	%f1795, %r1175;
	div.rn.f32 	%f1796, %f1794, %f1795;
	add.f32 	%f2921, %f1792, %f1796;
	add.s32 	%r1478, %r1478, 1;
	setp.eq.s32 	%p196, %r1478, 32;
	@%p196 bra 	$L__BB0_340;
	bra.uni 	$L__BB0_128;
$L__BB0_129:
	setp.eq.f32 	%p171, %f6, 0f00000000;
	mov.f32 	%f2921, 0f00000000;
	@%p171 bra 	$L__BB0_340;
	mov.f32 	%f2860, 0f00000000;
	mov.b32 	%r1487, 2;
	mov.b32 	%r1486, 0;
	mov.b16 	%rs953, 0;
	mov.u16 	%rs954, %rs953;
$L__BB0_131:
	min.u32 	%r115, %r1487, 33;
	shl.b32 	%r1014, %r115, 1;
	sub.s32 	%r116, %r1014, %r1486;
	add.s32 	%r117, %r116, -3;
	add.s32 	%r118, %r1487, -2;
	max.u32 	%r1015, %r1487, 33;
	add.s32 	%r1490, %r1015, -33;
	add.s32 	%r1016, %r115, -1;
	setp.ge.s32 	%p172, %r1490, %r1016;
	mov.f32 	%f2868, 0f00000000;
	@%p172 bra 	$L__BB0_143;
	add.s32 	%r1017, %r116, -4;
	setp.lt.u32 	%p173, %r1017, 7;
	mov.f32 	%f2868, 0f00000000;
	@%p173 bra 	$L__BB0_135;
	and.b32  	%r120, %r117, -8;
	mov.b32 	%r1489, 0;
	mov.f32 	%f2868, 0f00000000;
$L__BB0_134:
	.pragma "nounroll";
	sub.s32 	%r1019, %r118, %r1490;
	shl.b32 	%r1020, %r1490, 5;
	add.s32 	%r1021, %r1020, %r1019;
	cvt.s64.s32 	%rd261, %r1021;
	add.s64 	%rd262, %rd13, %rd261;
	ld.local.u8 	%rs515, [%rd262];
	cvt.rn.f32.u16 	%f1229, %rs515;
	div.rn.f32 	%f1230, %f1229, %f6;
	add.f32 	%f1231, %f2868, %f1230;
	ld.local.u8 	%rs516, [%rd262+31];
	cvt.rn.f32.u16 	%f1232, %rs516;
	div.rn.f32 	%f1233, %f1232, %f6;
	add.f32 	%f1234, %f1231, %f1233;
	ld.local.u8 	%rs517, [%rd262+62];
	cvt.rn.f32.u16 	%f1235, %rs517;
	div.rn.f32 	%f1236, %f1235, %f6;
	add.f32 	%f1237, %f1234, %f1236;
	ld.local.u8 	%rs518, [%rd262+93];
	cvt.rn.f32.u16 	%f1238, %rs518;
	div.rn.f32 	%f1239, %f1238, %f6;
	add.f32 	%f1240, %f1237, %f1239;
	ld.local.u8 	%rs519, [%rd262+124];
	cvt.rn.f32.u16 	%f1241, %rs519;
	div.rn.f32 	%f1242, %f1241, %f6;
	add.f32 	%f1243, %f1240, %f1242;
	ld.local.u8 	%rs520, [%rd262+155];
	cvt.rn.f32.u16 	%f1244, %rs520;
	div.rn.f32 	%f1245, %f1244, %f6;
	add.f32 	%f1246, %f1243, %f1245;
	ld.local.u8 	%rs521, [%rd262+186];
	cvt.rn.f32.u16 	%f1247, %rs521;
	div.rn.f32 	%f1248, %f1247, %f6;
	add.f32 	%f1249, %f1246, %f1248;
	ld.local.u8 	%rs522, [%rd262+217];
	cvt.rn.f32.u16 	%f1250, %rs522;
	div.rn.f32 	%f1251, %f1250, %f6;
	add.f32 	%f2868, %f1249, %f1251;
	add.s32 	%r1490, %r1490, 8;
	add.s32 	%r1489, %r1489, 8;
	setp.ne.s32 	%p174, %r1489, %r120;
	@%p174 bra 	$L__BB0_134;
$L__BB0_135:
	and.b32  	%r1022, %r117, 7;
	setp.eq.s32 	%p175, %r1022, 0;
	@%p175 bra 	$L__BB0_143;
	cvt.u16.u32 	%rs523, %r115;
	shl.b16 	%rs524, %rs523, 1;
	sub.s16 	%rs525, %rs524, %rs954;
	add.s16 	%rs526, %rs525, 5;
	cvt.u32.u16 	%r1023, %rs526;
	and.b32  	%r126, %r1023, 7;
	add.s32 	%r1024, %r126, -1;
	setp.lt.u32 	%p176, %r1024, 3;
	@%p176 bra 	$L__BB0_138;
	sub.s32 	%r1025, %r118, %r1490;
	shl.b32 	%r1026, %r1490, 5;
	add.s32 	%r1027, %r1026, %r1025;
	cvt.s64.s32 	%rd263, %r1027;
	add.s64 	%rd264, %rd13, %rd263;
	ld.local.u8 	%rs527, [%rd264];
	cvt.rn.f32.u16 	%f1253, %rs527;
	div.rn.f32 	%f1254, %f1253, %f6;
	add.f32 	%f1255, %f2868, %f1254;
	ld.local.u8 	%rs528, [%rd264+31];
	cvt.rn.f32.u16 	%f1256, %rs528;
	div.rn.f32 	%f1257, %f1256, %f6;
	add.f32 	%f1258, %f1255, %f1257;
	ld.local.u8 	%rs529, [%rd264+62];
	cvt.rn.f32.u16 	%f1259, %rs529;
	div.rn.f32 	%f1260, %f1259, %f6;
	add.f32 	%f1261, %f1258, %f1260;
	ld.local.u8 	%rs530, [%rd264+93];
	cvt.rn.f32.u16 	%f1262, %rs530;
	div.rn.f32 	%f1263, %f1262, %f6;
	add.f32 	%f2868, %f1261, %f1263;
	add.s32 	%r1490, %r1490, 4;
$L__BB0_138:
	and.b32  	%r1028, %r126, 3;
	setp.eq.s32 	%p177, %r1028, 0;
	@%p177 bra 	$L__BB0_143;
	and.b16  	%rs533, %rs524, 2;
	and.b16  	%rs534, %rs953, 3;
	setp.eq.s16 	%p178, %rs534, %rs533;
	@%p178 bra 	$L__BB0_141;
	sub.s32 	%r1029, %r118, %r1490;
	shl.b32 	%r1030, %r1490, 5;
	add.s32 	%r1031, %r1030, %r1029;
	cvt.s64.s32 	%rd265, %r1031;
	add.s64 	%rd266, %rd13, %rd265;
	ld.local.u8 	%rs535, [%rd266];
	cvt.rn.f32.u16 	%f1265, %rs535;
	div.rn.f32 	%f1266, %f1265, %f6;
	add.f32 	%f1267, %f2868, %f1266;
	ld.local.u8 	%rs536, [%rd266+31];
	cvt.rn.f32.u16 	%f1268, %rs536;
	div.rn.f32 	%f1269, %f1268, %f6;
	add.f32 	%f2868, %f1267, %f1269;
	add.s32 	%r1490, %r1490, 2;
$L__BB0_141:
	and.b16  	%rs537, %rs953, 1;
	setp.eq.b16 	%p179, %rs537, 1;
	@%p179 bra 	$L__BB0_143;
	sub.s32 	%r1032, %r118, %r1490;
	shl.b32 	%r1033, %r1490, 5;
	add.s32 	%r1034, %r1033, %r1032;
	cvt.s64.s32 	%rd267, %r1034;
	add.s64 	%rd268, %rd13, %rd267;
	ld.local.u8 	%rs538, [%rd268];
	cvt.rn.f32.u16 	%f1270, %rs538;
	div.rn.f32 	%f1271, %f1270, %f6;
	add.f32 	%f2868, %f2868, %f1271;
$L__BB0_143:
	mul.wide.s32 	%rd269, %r1487, 4;
	add.s64 	%rd270, %rd10, %rd269;
	st.local.f32 	[%rd270+-8], %f2868;
	cvt.f64.f32 	%fd2, %f2868;
	add.f64 	%fd708, %fd2, 0d3E45798EE2308C3A;
	{
	.reg .b32 %temp; 
	mov.b64 	{%temp, %r1493}, %fd708;
	}
	{
	.reg .b32 %temp; 
	mov.b64 	{%r1494, %temp}, %fd708;
	}
	setp.gt.s32 	%p180, %r1493, 1048575;
	mov.b32 	%r1495, -1023;
	@%p180 bra 	$L__BB0_145;
	mul.f64 	%fd708, %fd708, 0d4350000000000000;
	{
	.reg .b32 %temp; 
	mov.b64 	{%temp, %r1493}, %fd708;
	}
	{
	.reg .b32 %temp; 
	mov.b64 	{%r1494, %temp}, %fd708;
	}
	mov.b32 	%r1495, -1077;
$L__BB0_145:
	add.s32 	%r1037, %r1493, -1;
	setp.gt.u32 	%p181, %r1037, 2146435070;
	@%p181 bra 	$L__BB0_149;
	shr.u32 	%r1040, %r1493, 20;
	add.s32 	%r1496, %r1495, %r1040;
	and.b32  	%r1041, %r1493, 1048575;
	or.b32  	%r1042, %r1041, 1072693248;
	mov.b64 	%fd709, {%r1494, %r1042};
	setp.lt.u32 	%p183, %r1042, 1073127583;
	@%p183 bra 	$L__BB0_148;
	{
	.reg .b32 %temp; 
	mov.b64 	{%r1043, %temp}, %fd709;
	}
	{
	.reg .b32 %temp; 
	mov.b64 	{%temp, %r1044}, %fd709;
	}
	add.s32 	%r1045, %r1044, -1048576;
	mov.b64 	%fd709, {%r1043, %r1045};
	add.s32 	%r1496, %r1496, 1;
$L__BB0_148:
	add.f64 	%fd674, %fd709, 0dBFF0000000000000;
	add.f64 	%fd675, %fd709, 0d3FF0000000000000;
	rcp.approx.ftz.f64 	%fd676, %fd675;
	neg.f64 	%fd677, %fd675;
	fma.rn.f64 	%fd678, %fd677, %fd676, 0d3FF0000000000000;
	fma.rn.f64 	%fd679, %fd678, %fd678, %fd678;
	fma.rn.f64 	%fd680, %fd679, %fd676, %fd676;
	mul.f64 	%fd681, %fd674, %fd680;
	fma.rn.f64 	%fd682, %fd674, %fd680, %fd681;
	mul.f64 	%fd683, %fd682, %fd682;
	fma.rn.f64 	%fd684, %fd683, 0d3EB1380B3AE80F1E, 0d3ED0EE258B7A8B04;
	fma.rn.f64 	%fd685, %fd684, %fd683, 0d3EF3B2669F02676F;
	fma.rn.f64 	%fd686, %fd685, %fd683, 0d3F1745CBA9AB0956;
	fma.rn.f64 	%fd687, %fd686, %fd683, 0d3F3C71C72D1B5154;
	fma.rn.f64 	%fd688, %fd687, %fd683, 0d3F624924923BE72D;
	fma.rn.f64 	%fd689, %fd688, %fd683, 0d3F8999999999A3C4;
	fma.rn.f64 	%fd690, %fd689, %fd683, 0d3FB5555555555554;
	sub.f64 	%fd691, %fd674, %fd682;
	add.f64 	%fd692, %fd691, %fd691;
	neg.f64 	%fd693, %fd682;
	fma.rn.f64 	%fd694, %fd693, %fd674, %fd692;
	mul.f64 	%fd695, %fd680, %fd694;
	mul.f64 	%fd696, %fd683, %fd690;
	fma.rn.f64 	%fd697, %fd696, %fd682, %fd695;
	xor.b32  	%r1046, %r1496, -2147483648;
	mov.b32 	%r1047, 1127219200;
	mov.b64 	%fd698, {%r1046, %r1047};
	sub.f64 	%fd699, %fd698, %fd1;
	fma.rn.f64 	%fd700, %fd699, 0d3FE62E42FEFA39EF, %fd682;
	fma.rn.f64 	%fd701, %fd699, 0dBFE62E42FEFA39EF, %fd700;
	sub.f64 	%fd702, %fd701, %fd682;
	sub.f64 	%fd703, %fd697, %fd702;
	fma.rn.f64 	%fd704, %fd699, 0d3C7ABC9E3B39803F, %fd703;
	add.f64 	%fd710, %fd700, %fd704;
	bra.uni 	$L__BB0_150;
$L__BB0_149:
	fma.rn.f64 	%fd673, %fd708, 0d7FF0000000000000, 0d7FF0000000000000;
	{
	.reg .b32 %temp; 
	mov.b64 	{%temp, %r1038}, %fd708;
	}
	and.b32  	%r1039, %r1038, 2147483647;
	setp.eq.s32 	%p182, %r1039, 0;
	selp.f64 	%fd710, 0dFFF0000000000000, %fd673, %p182;
$L__BB0_150:
	mul.f64 	%fd705, %fd710, %fd2;
	cvt.f64.f32 	%fd706, %f2860;
	sub.f64 	%fd707, %fd706, %fd705;
	cvt.rn.f32.f64 	%f2860, %fd707;
	add.s32 	%r141, %r1487, 1;
	setp.ne.s32 	%p184, %r141, 65;
	add.s32 	%r1486, %r1487, -1;
	add.s16 	%rs954, %rs954, 1;
	add.s16 	%rs953, %rs953, 1;
	mov.u32 	%r1487, %r141;
	@%p184 bra 	$L__BB0_131;
	mov.f32 	%f1272, 0f40000000;
	sub.f32 	%f1273, %f1272, %f2860;
	mul.f32 	%f1274, %f1273, %f1273;
	ld.local.f32 	%f1275, [%rd10];
	fma.rn.f32 	%f1276, %f1274, %f1275, 0f00000000;
	mov.f32 	%f1277, 0f40400000;
	sub.f32 	%f1278, %f1277, %f2860;
	mul.f32 	%f1279, %f1278, %f1278;
	ld.local.f32 	%f1280, [%rd10+4];
	fma.rn.f32 	%f1281, %f1279, %f1280, %f1276;
	mov.f32 	%f1282, 0f40800000;
	sub.f32 	%f1283, %f1282, %f2860;
	mul.f32 	%f1284, %f1283, %f1283;
	ld.local.f32 	%f1285, [%rd10+8];
	fma.rn.f32 	%f1286, %f1284, %f1285, %f1281;
	mov.f32 	%f1287, 0f40A00000;
	sub.f32 	%f1288, %f1287, %f2860;
	mul.f32 	%f1289, %f1288, %f1288;
	ld.local.f32 	%f1290, [%rd10+12];
	fma.rn.f32 	%f1291, %f1289, %f1290, %f1286;
	mov.f32 	%f1292, 0f40C00000;
	sub.f32 	%f1293, %f1292, %f2860;
	mul.f32 	%f1294, %f1293, %f1293;
	ld.local.f32 	%f1295, [%rd10+16];
	fma.rn.f32 	%f1296, %f1294, %f1295, %f1291;
	mov.f32 	%f1297, 0f40E00000;
	sub.f32 	%f1298, %f1297, %f2860;
	mul.f32 	%f1299, %f1298, %f1298;
	ld.local.f32 	%f1300, [%rd10+20];
	fma.rn.f32 	%f1301, %f1299, %f1300, %f1296;
	mov.f32 	%f1302, 0f41000000;
	sub.f32 	%f1303, %f1302, %f2860;
	mul.f32 	%f1304, %f1303, %f1303;
	ld.local.f32 	%f1305, [%rd10+24];
	fma.rn.f32 	%f1306, %f1304, %f1305, %f1301;
	mov.f32 	%f1307, 0f41100000;
	sub.f32 	%f1308, %f1307, %f2860;
	mul.f32 	%f1309, %f1308, %f1308;
	ld.local.f32 	%f1310, [%rd10+28];
	fma.rn.f32 	%f1311, %f1309, %f1310, %f1306;
	mov.f32 	%f1312, 0f41200000;
	sub.f32 	%f1313, %f1312, %f2860;
	mul.f32 	%f1314, %f1313, %f1313;
	ld.local.f32 	%f1315, [%rd10+32];
	fma.rn.f32 	%f1316, %f1314, %f1315, %f1311;
	mov.f32 	%f1317, 0f41300000;
	sub.f32 	%f1318, %f1317, %f2860;
	mul.f32 	%f1319, %f1318, %f1318;
	ld.local.f32 	%f1320, [%rd10+36];
	fma.rn.f32 	%f1321, %f1319, %f1320, %f1316;
	mov.f32 	%f1322, 0f41400000;
	sub.f32 	%f1323, %f1322, %f2860;
	mul.f32 	%f1324, %f1323, %f1323;
	ld.local.f32 	%f1325, [%rd10+40];
	fma.rn.f32 	%f1326, %f1324, %f1325, %f1321;
	mov.f32 	%f1327, 0f41500000;
	sub.f32 	%f1328, %f1327, %f2860;
	mul.f32 	%f1329, %f1328, %f1328;
	ld.local.f32 	%f1330, [%rd10+44];
	fma.rn.f32 	%f1331, %f1329, %f1330, %f1326;
	mov.f32 	%f1332, 0f41600000;
	sub.f32 	%f1333, %f1332, %f2860;
	mul.f32 	%f1334, %f1333, %f1333;
	ld.local.f32 	%f1335, [%rd10+48];
	fma.rn.f32 	%f1336, %f1334, %f1335, %f1331;
	mov.f32 	%f1337, 0f41700000;
	sub.f32 	%f1338, %f1337, %f2860;
	mul.f32 	%f1339, %f1338, %f1338;
	ld.local.f32 	%f1340, [%rd10+52];
	fma.rn.f32 	%f1341, %f1339, %f1340, %f1336;
	mov.f32 	%f1342, 0f41800000;
	sub.f32 	%f1343, %f1342, %f2860;
	mul.f32 	%f1344, %f1343, %f1343;
	ld.local.f32 	%f1345, [%rd10+56];
	fma.rn.f32 	%f1346, %f1344, %f1345, %f1341;
	mov.f32 	%f1347, 0f41880000;
	sub.f32 	%f1348, %f1347, %f2860;
	mul.f32 	%f1349, %f1348, %f1348;
	ld.local.f32 	%f1350, [%rd10+60];
	fma.rn.f32 	%f1351, %f1349, %f1350, %f1346;
	mov.f32 	%f1352, 0f41900000;
	sub.f32 	%f1353, %f1352, %f2860;
	mul.f32 	%f1354, %f1353, %f1353;
	ld.local.f32 	%f1355, [%rd10+64];
	fma.rn.f32 	%f1356, %f1354, %f1355, %f1351;
	mov.f32 	%f1357, 0f41980000;
	sub.f32 	%f1358, %f1357, %f2860;
	mul.f32 	%f1359, %f1358, %f1358;
	ld.local.f32 	%f1360, [%rd10+68];
	fma.rn.f32 	%f1361, %f1359, %f1360, %f1356;
	mov.f32 	%f1362, 0f41A00000;
	sub.f32 	%f1363, %f1362, %f2860;
	mul.f32 	%f1364, %f1363, %f1363;
	ld.local.f32 	%f1365, [%rd10+72];
	fma.rn.f32 	%f1366, %f1364, %f1365, %f1361;
	mov.f32 	%f1367, 0f41A80000;
	sub.f32 	%f1368, %f1367, %f2860;
	mul.f32 	%f1369, %f1368, %f1368;
	ld.local.f32 	%f1370, [%rd10+76];
	fma.rn.f32 	%f1371, %f1369, %f1370, %f1366;
	mov.f32 	%f1372, 0f41B00000;
	sub.f32 	%f1373, %f1372, %f2860;
	mul.f32 	%f1374, %f1373, %f1373;
	ld.local.f32 	%f1375, [%rd10+80];
	fma.rn.f32 	%f1376, %f1374, %f1375, %f1371;
	mov.f32 	%f1377, 0f41B80000;
	sub.f32 	%f1378, %f1377, %f2860;
	mul.f32 	%f1379, %f1378, %f1378;
	ld.local.f32 	%f1380, [%rd10+84];
	fma.rn.f32 	%f1381, %f1379, %f1380, %f1376;
	mov.f32 	%f1382, 0f41C00000;
	sub.f32 	%f1383, %f1382, %f2860;
	mul.f32 	%f1384, %f1383, %f1383;
	ld.local.f32 	%f1385, [%rd10+88];
	fma.rn.f32 	%f1386, %f1384, %f1385, %f1381;
	mov.f32 	%f1387, 0f41C80000;
	sub.f32 	%f1388, %f1387, %f2860;
	mul.f32 	%f1389, %f1388, %f1388;
	ld.local.f32 	%f1390, [%rd10+92];
	fma.rn.f32 	%f1391, %f1389, %f1390, %f1386;
	mov.f32 	%f1392, 0f41D00000;
	sub.f32 	%f1393, %f1392, %f2860;
	mul.f32 	%f1394, %f1393, %f1393;
	ld.local.f32 	%f1395, [%rd10+96];
	fma.rn.f32 	%f1396, %f1394, %f1395, %f1391;
	mov.f32 	%f1397, 0f41D80000;
	sub.f32 	%f1398, %f1397, %f2860;
	mul.f32 	%f1399, %f1398, %f1398;
	ld.local.f32 	%f1400, [%rd10+100];
	fma.rn.f32 	%f1401, %f1399, %f1400, %f1396;
	mov.f32 	%f1402, 0f41E00000;
	sub.f32 	%f1403, %f1402, %f2860;
	mul.f32 	%f1404, %f1403, %f1403;
	ld.local.f32 	%f1405, [%rd10+104];
	fma.rn.f32 	%f1406, %f1404, %f1405, %f1401;
	mov.f32 	%f1407, 0f41E80000;
	sub.f32 	%f1408, %f1407, %f2860;
	mul.f32 	%f1409, %f1408, %f1408;
	ld.local.f32 	%f1410, [%rd10+108];
	fma.rn.f32 	%f1411, %f1409, %f1410, %f1406;
	mov.f32 	%f1412, 0f41F00000;
	sub.f32 	%f1413, %f1412, %f2860;
	mul.f32 	%f1414, %f1413, %f1413;
	ld.local.f32 	%f1415, [%rd10+112];
	fma.rn.f32 	%f1416, %f1414, %f1415, %f1411;
	mov.f32 	%f1417, 0f41F80000;
	sub.f32 	%f1418, %f1417, %f2860;
	mul.f32 	%f1419, %f1418, %f1418;
	ld.local.f32 	%f1420, [%rd10+116];
	fma.rn.f32 	%f1421, %f1419, %f1420, %f1416;
	mov.f32 	%f1422, 0f42000000;
	sub.f32 	%f1423, %f1422, %f2860;
	mul.f32 	%f1424, %f1423, %f1423;
	ld.local.f32 	%f1425, [%rd10+120];
	fma.rn.f32 	%f1426, %f1424, %f1425, %f1421;
	mov.f32 	%f1427, 0f42040000;
	sub.f32 	%f1428, %f1427, %f2860;
	mul.f32 	%f1429, %f1428, %f1428;
	ld.local.f32 	%f1430, [%rd10+124];
	fma.rn.f32 	%f1431, %f1429, %f1430, %f1426;
	mov.f32 	%f1432, 0f42080000;
	sub.f32 	%f1433, %f1432, %f2860;
	mul.f32 	%f1434, %f1433, %f1433;
	ld.local.f32 	%f1435, [%rd10+128];
	fma.rn.f32 	%f1436, %f1434, %f1435, %f1431;
	mov.f32 	%f1437, 0f420C0000;
	sub.f32 	%f1438, %f1437, %f2860;
	mul.f32 	%f1439, %f1438, %f1438;
	ld.local.f32 	%f1440, [%rd10+132];
	fma.rn.f32 	%f1441, %f1439, %f1440, %f1436;
	mov.f32 	%f1442, 0f42100000;
	sub.f32 	%f1443, %f1442, %f2860;
	mul.f32 	%f1444, %f1443, %f1443;
	ld.local.f32 	%f1445, [%rd10+136];
	fma.rn.f32 	%f1446, %f1444, %f1445, %f1441;
	mov.f32 	%f1447, 0f42140000;
	sub.f32 	%f1448, %f1447, %f2860;
	mul.f32 	%f1449, %f1448, %f1448;
	ld.local.f32 	%f1450, [%rd10+140];
	fma.rn.f32 	%f1451, %f1449, %f1450, %f1446;
	mov.f32 	%f1452, 0f42180000;
	sub.f32 	%f1453, %f1452, %f2860;
	mul.f32 	%f1454, %f1453, %f1453;
	ld.local.f32 	%f1455, [%rd10+144];
	fma.rn.f32 	%f1456, %f1454, %f1455, %f1451;
	mov.f32 	%f1457, 0f421C0000;
	sub.f32 	%f1458, %f1457, %f2860;
	mul.f32 	%f1459, %f1458, %f1458;
	ld.local.f32 	%f1460, [%rd10+148];
	fma.rn.f32 	%f1461, %f1459, %f1460, %f1456;
	mov.f32 	%f1462, 0f42200000;
	sub.f32 	%f1463, %f1462, %f2860;
	mul.f32 	%f1464, %f1463, %f1463;
	ld.local.f32 	%f1465, [%rd10+152];
	fma.rn.f32 	%f1466, %f1464, %f1465, %f1461;
	mov.f32 	%f1467, 0f42240000;
	sub.f32 	%f1468, %f1467, %f2860;
	mul.f32 	%f1469, %f1468, %f1468;
	ld.local.f32 	%f1470, [%rd10+156];
	fma.rn.f32 	%f1471, %f1469, %f1470, %f1466;
	mov.f32 	%f1472, 0f42280000;
	sub.f32 	%f1473, %f1472, %f2860;
	mul.f32 	%f1474, %f1473, %f1473;
	ld.local.f32 	%f1475, [%rd10+160];
	fma.rn.f32 	%f1476, %f1474, %f1475, %f1471;
	mov.f32 	%f1477, 0f422C0000;
	sub.f32 	%f1478, %f1477, %f2860;
	mul.f32 	%f1479, %f1478, %f1478;
	ld.local.f32 	%f1480, [%rd10+164];
	fma.rn.f32 	%f1481, %f1479, %f1480, %f1476;
	mov.f32 	%f1482, 0f42300000;
	sub.f32 	%f1483, %f1482, %f2860;
	mul.f32 	%f1484, %f1483, %f1483;
	ld.local.f32 	%f1485, [%rd10+168];
	fma.rn.f32 	%f1486, %f1484, %f1485, %f1481;
	mov.f32 	%f1487, 0f42340000;
	sub.f32 	%f1488, %f1487, %f2860;
	mul.f32 	%f1489, %f1488, %f1488;
	ld.local.f32 	%f1490, [%rd10+172];
	fma.rn.f32 	%f1491, %f1489, %f1490, %f1486;
	mov.f32 	%f1492, 0f42380000;
	sub.f32 	%f1493, %f1492, %f2860;
	mul.f32 	%f1494, %f1493, %f1493;
	ld.local.f32 	%f1495, [%rd10+176];
	fma.rn.f32 	%f1496, %f1494, %f1495, %f1491;
	mov.f32 	%f1497, 0f423C0000;
	sub.f32 	%f1498, %f1497, %f2860;
	mul.f32 	%f1499, %f1498, %f1498;
	ld.local.f32 	%f1500, [%rd10+180];
	fma.rn.f32 	%f1501, %f1499, %f1500, %f1496;
	mov.f32 	%f1502, 0f42400000;
	sub.f32 	%f1503, %f1502, %f2860;
	mul.f32 	%f1504, %f1503, %f1503;
	ld.local.f32 	%f1505, [%rd10+184];
	fma.rn.f32 	%f1506, %f1504, %f1505, %f1501;
	mov.f32 	%f1507, 0f42440000;
	sub.f32 	%f1508, %f1507, %f2860;
	mul.f32 	%f1509, %f1508, %f1508;
	ld.local.f32 	%f1510, [%rd10+188];
	fma.rn.f32 	%f1511, %f1509, %f1510, %f1506;
	mov.f32 	%f1512, 0f42480000;
	sub.f32 	%f1513, %f1512, %f2860;
	mul.f32 	%f1514, %f1513, %f1513;
	ld.local.f32 	%f1515, [%rd10+192];
	fma.rn.f32 	%f1516, %f1514, %f1515, %f1511;
	mov.f32 	%f1517, 0f424C0000;
	sub.f32 	%f1518, %f1517, %f2860;
	mul.f32 	%f1519, %f1518, %f1518;
	ld.local.f32 	%f1520, [%rd10+196];
	fma.rn.f32 	%f1521, %f1519, %f1520, %f1516;
	mov.f32 	%f1522, 0f42500000;
	sub.f32 	%f1523, %f1522, %f2860;
	mul.f32 	%f1524, %f1523, %f1523;
	ld.local.f32 	%f1525, [%rd10+200];
	fma.rn.f32 	%f1526, %f1524, %f1525, %f1521;
	mov.f32 	%f1527, 0f42540000;
	sub.f32 	%f1528, %f1527, %f2860;
	mul.f32 	%f1529, %f1528, %f1528;
	ld.local.f32 	%f1530, [%rd10+204];
	fma.rn.f32 	%f1531, %f1529, %f1530, %f1526;
	mov.f32 	%f1532, 0f42580000;
	sub.f32 	%f1533, %f1532, %f2860;
	mul.f32 	%f1534, %f1533, %f1533;
	ld.local.f32 	%f1535, [%rd10+208];
	fma.rn.f32 	%f1536, %f1534, %f1535, %f1531;
	mov.f32 	%f1537, 0f425C0000;
	sub.f32 	%f1538, %f1537, %f2860;
	mul.f32 	%f1539, %f1538, %f1538;
	ld.local.f32 	%f1540, [%rd10+212];
	fma.rn.f32 	%f1541, %f1539, %f1540, %f1536;
	mov.f32 	%f1542, 0f42600000;
	sub.f32 	%f1543, %f1542, %f2860;
	mul.f32 	%f1544, %f1543, %f1543;
	ld.local.f32 	%f1545, [%rd10+216];
	fma.rn.f32 	%f1546, %f1544, %f1545, %f1541;
	mov.f32 	%f1547, 0f42640000;
	sub.f32 	%f1548, %f1547, %f2860;
	mul.f32 	%f1549, %f1548, %f1548;
	ld.local.f32 	%f1550, [%rd10+220];
	fma.rn.f32 	%f1551, %f1549, %f1550, %f1546;
	mov.f32 	%f1552, 0f42680000;
	sub.f32 	%f1553, %f1552, %f2860;
	mul.f32 	%f1554, %f1553, %f1553;
	ld.local.f32 	%f1555, [%rd10+224];
	fma.rn.f32 	%f1556, %f1554, %f1555, %f1551;
	mov.f32 	%f1557, 0f426C0000;
	sub.f32 	%f1558, %f1557, %f2860;
	mul.f32 	%f1559, %f1558, %f1558;
	ld.local.f32 	%f1560, [%rd10+228];
	fma.rn.f32 	%f1561, %f1559, %f1560, %f1556;
	mov.f32 	%f1562, 0f42700000;
	sub.f32 	%f1563, %f1562, %f2860;
	mul.f32 	%f1564, %f1563, %f1563;
	ld.local.f32 	%f1565, [%rd10+232];
	fma.rn.f32 	%f1566, %f1564, %f1565, %f1561;
	mov.f32 	%f1567, 0f42740000;
	sub.f32 	%f1568, %f1567, %f2860;
	mul.f32 	%f1569, %f1568, %f1568;
	ld.local.f32 	%f1570, [%rd10+236];
	fma.rn.f32 	%f1571, %f1569, %f1570, %f1566;
	mov.f32 	%f1572, 0f42780000;
	sub.f32 	%f1573, %f1572, %f2860;
	mul.f32 	%f1574, %f1573, %f1573;
	ld.local.f32 	%f1575, [%rd10+240];
	fma.rn.f32 	%f1576, %f1574, %f1575, %f1571;
	mov.f32 	%f1577, 0f427C0000;
	sub.f32 	%f1578, %f1577, %f2860;
	mul.f32 	%f1579, %f1578, %f1578;
	ld.local.f32 	%f1580, [%rd10+244];
	fma.rn.f32 	%f1581, %f1579, %f1580, %f1576;
	mov.f32 	%f1582, 0f42800000;
	sub.f32 	%f1583, %f1582, %f2860;
	mul.f32 	%f1584, %f1583, %f1583;
	ld.local.f32 	%f1585, [%rd10+248];
	fma.rn.f32 	%f2921, %f1584, %f1585, %f1581;
	bra.uni 	$L__BB0_340;
$L__BB0_152:
	setp.eq.f32 	%p157, %f6, 0f00000000;
	mov.f32 	%f2921, 0f00000000;
	@%p157 bra 	$L__BB0_340;
	mov.b32 	%r1498, 2;
	mov.f32 	%f2921, 0f00000000;
	mov.b32 	%r1497, 0;
	mov.b16 	%rs955, 0;
	mov.u16 	%rs956, %rs955;
$L__BB0_154:
	min.u32 	%r145, %r1498, 33;
	shl.b32 	%r978, %r145, 1;
	sub.s32 	%r146, %r978, %r1497;
	add.s32 	%r147, %r146, -3;
	add.s32 	%r148, %r1498, -2;
	max.u32 	%r979, %r1498, 33;
	add.s32 	%r1501, %r979, -33;
	add.s32 	%r980, %r145, -1;
	setp.ge.s32 	%p158, %r1501, %r980;
	mov.f64 	%fd711, 0d0000000000000000;
	@%p158 bra 	$L__BB0_167;
	add.s32 	%r981, %r146, -4;
	setp.lt.u32 	%p159, %r981, 7;
	mov.f32 	%f2877, 0f00000000;
	@%p159 bra 	$L__BB0_158;
	and.b32  	%r150, %r147, -8;
	mov.b32 	%r1500, 0;
	mov.f32 	%f2877, 0f00000000;
$L__BB0_157:
	.pragma "nounroll";
	sub.s32 	%r983, %r148, %r1501;
	shl.b32 	%r984, %r1501, 5;
	add.s32 	%r985, %r984, %r983;
	cvt.s64.s32 	%rd253, %r985;
	add.s64 	%rd254, %rd13, %rd253;
	ld.local.u8 	%rs489, [%rd254];
	cvt.rn.f32.u16 	%f1180, %rs489;
	div.rn.f32 	%f1181, %f1180, %f6;
	add.f32 	%f1182, %f2877, %f1181;
	ld.local.u8 	%rs490, [%rd254+31];
	cvt.rn.f32.u16 	%f1183, %rs490;
	div.rn.f32 	%f1184, %f1183, %f6;
	add.f32 	%f1185, %f1182, %f1184;
	ld.local.u8 	%rs491, [%rd254+62];
	cvt.rn.f32.u16 	%f1186, %rs491;
	div.rn.f32 	%f1187, %f1186, %f6;
	add.f32 	%f1188, %f1185, %f1187;
	ld.local.u8 	%rs492, [%rd254+93];
	cvt.rn.f32.u16 	%f1189, %rs492;
	div.rn.f32 	%f1190, %f1189, %f6;
	add.f32 	%f1191, %f1188, %f1190;
	ld.local.u8 	%rs493, [%rd254+124];
	cvt.rn.f32.u16 	%f1192, %rs493;
	div.rn.f32 	%f1193, %f1192, %f6;
	add.f32 	%f1194, %f1191, %f1193;
	ld.local.u8 	%rs494, [%rd254+155];
	cvt.rn.f32.u16 	%f1195, %rs494;
	div.rn.f32 	%f1196, %f1195, %f6;
	add.f32 	%f1197, %f1194, %f1196;
	ld.local.u8 	%rs495, [%rd254+186];
	cvt.rn.f32.u16 	%f1198, %rs495;
	div.rn.f32 	%f1199, %f1198, %f6;
	add.f32 	%f1200, %f1197, %f1199;
	ld.local.u8 	%rs496, [%rd254+217];
	cvt.rn.f32.u16 	%f1201, %rs496;
	div.rn.f32 	%f1202, %f1201, %f6;
	add.f32 	%f2877, %f1200, %f1202;
	add.s32 	%r1501, %r1501, 8;
	add.s32 	%r1500, %r1500, 8;
	setp.ne.s32 	%p160, %r1500, %r150;
	@%p160 bra 	$L__BB0_157;
$L__BB0_158:
	and.b32  	%r986, %r147, 7;
	setp.eq.s32 	%p161, %r986, 0;
	@%p161 bra 	$L__BB0_166;
	cvt.u16.u32 	%rs497, %r145;
	shl.b16 	%rs498, %rs497, 1;
	sub.s16 	%rs499, %rs498, %rs956;
	add.s16 	%rs500, %rs499, 5;
	cvt.u32.u16 	%r987, %rs500;
	and.b32  	%r156, %r987, 7;
	add.s32 	%r988, %r156, -1;
	setp.lt.u32 	%p162, %r988, 3;
	@%p162 bra 	$L__BB0_161;
	sub.s32 	%r989, %r148, %r1501;
	shl.b32 	%r990, %r1501, 5;
	add.s32 	%r991, %r990, %r989;
	cvt.s64.s32 	%rd255, %r991;
	add.s64 	%rd256, %rd13, %rd255;
	ld.local.u8 	%rs501, [%rd256];
	cvt.rn.f32.u16 	%f1204, %rs501;
	div.rn.f32 	%f1205, %f1204, %f6;
	add.f32 	%f1206, %f2877, %f1205;
	ld.local.u8 	%rs502, [%rd256+31];
	cvt.rn.f32.u16 	%f1207, %rs502;
	div.rn.f32 	%f1208, %f1207, %f6;
	add.f32 	%f1209, %f1206, %f1208;
	ld.local.u8 	%rs503, [%rd256+62];
	cvt.rn.f32.u16 	%f1210, %rs503;
	div.rn.f32 	%f1211, %f1210, %f6;
	add.f32 	%f1212, %f1209, %f1211;
	ld.local.u8 	%rs504, [%rd256+93];
	cvt.rn.f32.u16 	%f1213, %rs504;
	div.rn.f32 	%f1214, %f1213, %f6;
	add.f32 	%f2877, %f1212, %f1214;
	add.s32 	%r1501, %r1501, 4;
$L__BB0_161:
	and.b32  	%r992, %r156, 3;
	setp.eq.s32 	%p163, %r992, 0;
	@%p163 bra 	$L__BB0_166;
	and.b16  	%rs507, %rs498, 2;
	and.b16  	%rs508, %rs955, 3;
	setp.eq.s16 	%p164, %rs508, %rs507;
	@%p164 bra 	$L__BB0_164;
	sub.s32 	%r993, %r148, %r1501;
	shl.b32 	%r994, %r1501, 5;
	add.s32 	%r995, %r994, %r993;
	cvt.s64.s32 	%rd257, %r995;
	add.s64 	%rd258, %rd13, %rd257;
	ld.local.u8 	%rs509, [%rd258];
	cvt.rn.f32.u16 	%f1216, %rs509;
	div.rn.f32 	%f1217, %f1216, %f6;
	add.f32 	%f1218, %f2877, %f1217;
	ld.local.u8 	%rs510, [%rd258+31];
	cvt.rn.f32.u16 	%f1219, %rs510;
	div.rn.f32 	%f1220, %f1219, %f6;
	add.f32 	%f2877, %f1218, %f1220;
	add.s32 	%r1501, %r1501, 2;
$L__BB0_164:
	and.b16  	%rs511, %rs955, 1;
	setp.eq.b16 	%p165, %rs511, 1;
	@%p165 bra 	$L__BB0_166;
	sub.s32 	%r996, %r148, %r1501;
	shl.b32 	%r997, %r1501, 5;
	add.s32 	%r998, %r997, %r996;
	cvt.s64.s32 	%rd259, %r998;
	add.s64 	%rd260, %rd13, %rd259;
	ld.local.u8 	%rs512, [%rd260];
	cvt.rn.f32.u16 	%f1221, %rs512;
	div.rn.f32 	%f1222, %f1221, %f6;
	add.f32 	%f2877, %f2877, %f1222;
$L__BB0_166:
	cvt.f64.f32 	%fd711, %f2877;
$L__BB0_167:
	add.f64 	%fd712, %fd711, 0d3E45798EE2308C3A;
	{
	.reg .b32 %temp; 
	mov.b64 	{%temp, %r1504}, %fd712;
	}
	{
	.reg .b32 %temp; 
	mov.b64 	{%r1505, %temp}, %fd712;
	}
	setp.gt.s32 	%p166, %r1504, 1048575;
	mov.b32 	%r1506, -1023;
	@%p166 bra 	$L__BB0_169;
	mul.f64 	%fd712, %fd712, 0d4350000000000000;
	{
	.reg .b32 %temp; 
	mov.b64 	{%temp, %r1504}, %fd712;
	}
	{
	.reg .b32 %temp; 
	mov.b64 	{%r1505, %temp}, %fd712;
	}
	mov.b32 	%r1506, -1077;
$L__BB0_169:
	add.s32 	%r1001, %r1504, -1;
	setp.gt.u32 	%p167, %r1001, 2146435070;
	@%p167 bra 	$L__BB0_173;
	shr.u32 	%r1004, %r1504, 20;
	add.s32 	%r1507, %r1506, %r1004;
	and.b32  	%r1005, %r1504, 1048575;
	or.b32  	%r1006, %r1005, 1072693248;
	mov.b64 	%fd713, {%r1505, %r1006};
	setp.lt.u32 	%p169, %r1006, 1073127583;
	@%p169 bra 	$L__BB0_172;
	{
	.reg .b32 %temp; 
	mov.b64 	{%r1007, %temp}, %fd713;
	}
	{
	.reg .b32 %temp; 
	mov.b64 	{%temp, %r1008}, %fd713;
	}
	add.s32 	%r1009, %r1008, -1048576;
	mov.b64 	%fd713, {%r1007, %r1009};
	add.s32 	%r1507, %r1507, 1;
$L__BB0_172:
	add.f64 	%fd639, %fd713, 0dBFF0000000000000;
	add.f64 	%fd640, %fd713, 0d3FF0000000000000;
	rcp.approx.ftz.f64 	%fd641, %fd640;
	neg.f64 	%fd642, %fd640;
	fma.rn.f64 	%fd643, %fd642, %fd641, 0d3FF0000000000000;
	fma.rn.f64 	%fd644, %fd643, %fd643, %fd643;
	fma.rn.f64 	%fd645, %fd644, %fd641, %fd641;
	mul.f64 	%fd646, %fd639, %fd645;
	fma.rn.f64 	%fd647, %fd639, %fd645, %fd646;
	mul.f64 	%fd648, %fd647, %fd647;
	fma.rn.f64 	%fd649, %fd648, 0d3EB1380B3AE80F1E, 0d3ED0EE258B7A8B04;
	fma.rn.f64 	%fd650, %fd649, %fd648, 0d3EF3B2669F02676F;
	fma.rn.f64 	%fd651, %fd650, %fd648, 0d3F1745CBA9AB0956;
	fma.rn.f64 	%fd652, %fd651, %fd648, 0d3F3C71C72D1B5154;
	fma.rn.f64 	%fd653, %fd652, %fd648, 0d3F624924923BE72D;
	fma.rn.f64 	%fd654, %fd653, %fd648, 0d3F8999999999A3C4;
	fma.rn.f64 	%fd655, %fd654, %fd648, 0d3FB5555555555554;
	sub.f64 	%fd656, %fd639, %fd647;
	add.f64 	%fd657, %fd656, %fd656;
	neg.f64 	%fd658, %fd647;
	fma.rn.f64 	%fd659, %fd658, %fd639, %fd657;
	mul.f64 	%fd660, %fd645, %fd659;
	mul.f64 	%fd661, %fd648, %fd655;
	fma.rn.f64 	%fd662, %fd661, %fd647, %fd660;
	xor.b32  	%r1010, %r1507, -2147483648;
	mov.b32 	%r1011, 1127219200;
	mov.b64 	%fd663, {%r1010, %r1011};
	sub.f64 	%fd664, %fd663, %fd1;
	fma.rn.f64 	%fd665, %fd664, 0d3FE62E42FEFA39EF, %fd647;
	fma.rn.f64 	%fd666, %fd664, 0dBFE62E42FEFA39EF, %fd665;
	sub.f64 	%fd667, %fd666, %fd647;
	sub.f64 	%fd668, %fd662, %fd667;
	fma.rn.f64 	%fd669, %fd664, 0d3C7ABC9E3B39803F, %fd668;
	add.f64 	%fd714, %fd665, %fd669;
	bra.uni 	$L__BB0_174;
$L__BB0_173:
	fma.rn.f64 	%fd638, %fd712, 0d7FF0000000000000, 0d7FF0000000000000;
	{
	.reg .b32 %temp; 
	mov.b64 	{%temp, %r1002}, %fd712;
	}
	and.b32  	%r1003, %r1002, 2147483647;
	setp.eq.s32 	%p168, %r1003, 0;
	selp.f64 	%fd714, 0dFFF0000000000000, %fd638, %p168;
$L__BB0_174:
	mul.f64 	%fd670, %fd711, %fd714;
	cvt.f64.f32 	%fd671, %f2921;
	sub.f64 	%fd672, %fd671, %fd670;
	cvt.rn.f32.f64 	%f2921, %fd672;
	add.s32 	%r171, %r1498, 1;
	setp.eq.s32 	%p170, %r171, 65;
	add.s32 	%r1497, %r1498, -1;
	add.s16 	%rs956, %rs956, 1;
	add.s16 	%rs955, %rs955, 1;
	mov.u32 	%r1498, %r171;
	@%p170 bra 	$L__BB0_340;
	bra.uni 	$L__BB0_154;
$L__BB0_175:
	fma.rn.f64 	%fd567, %fd715, 0d7FF0000000000000, 0d7FF0000000000000;
	{
	.reg .b32 %temp; 
	mov.b64 	{%temp, %r953}, %fd715;
	}
	and.b32  	%r954, %r953, 2147483647;
	setp.eq.s32 	%p150, %r954, 0;
	selp.f64 	%fd717, 0dFFF0000000000000, %fd567, %p150;
$L__BB0_176:
	mul.f64 	%fd599, %fd717, %fd23;
	cvt.f64.f32 	%fd600, %f2921;
	sub.f64 	%fd601, %fd600, %fd599;
	cvt.rn.f32.f64 	%f126, %fd601;
	ld.local.u8 	%rs486, [%rd15+1];
	cvt.rn.f32.u16 	%f1173, %rs486;
	div.rn.f32 	%f1174, %f1173, %f6;
	cvt.f64.f32 	%fd33, %f1174;
	add.f64 	%fd718, %fd33, 0d3E45798EE2308C3A;
	{
	.reg .b32 %temp; 
	mov.b64 	{%temp, %r1513}, %fd718;
	}
	{
	.reg .b32 %temp; 
	mov.b64 	{%r1514, %temp}, %fd718;
	}
	setp.gt.s32 	%p152, %r1513, 1048575;
	mov.b32 	%r1515, -1023;
	@%p152 bra 	$L__BB0_178;
	mul.f64 	%fd718, %fd718, 0d4350000000000000;
	{
	.reg .b32 %temp; 
	mov.b64 	{%temp, %r1513}, %fd718;
	}
	{
	.reg .b32 %temp; 
	mov.b64 	{%r1514, %temp}, %fd718;
	}
	mov.b32 	%r1515, -1077;
$L__BB0_178:
	add.s32 	%r965, %r1513, -1;
	setp.lt.u32 	%p153, %r965, 2146435071;
	@%p153 bra 	$L__BB0_180;
	fma.rn.f64 	%fd602, %fd718, 0d7FF0000000000000, 0d7FF0000000000000;
	{
	.reg .b32 %temp; 
	mov.b64 	{%temp, %r966}, %fd718;
	}
	and.b32  	%r967, %r966, 2147483647;
	setp.eq.s32 	%p154, %r967, 0;
	selp.f64 	%fd720, 0dFFF0000000000000, %fd602, %p154;
	bra.uni 	$L__BB0_183;
$L__BB0_180:
	shr.u32 	%r968, %r1513, 20;
	add.s32 	%r1516, %r1515, %r968;
	and.b32  	%r969, %r1513, 1048575;
	or.b32  	%r970, %r969, 1072693248;
	mov.b64 	%fd719, {%r1514, %r970};
	setp.lt.u32 	%p155, %r970, 1073127583;
	@%p155 bra 	$L__BB0_182;
	{
	.reg .b32 %temp; 
	mov.b64 	{%r971, %temp}, %fd719;
	}
	{
	.reg .b32 %temp; 
	mov.b64 	{%temp, %r972}, %fd719;
	}
	add.s32 	%r973, %r972, -1048576;
	mov.b64 	%fd719, {%r971, %r973};
	add.s32 	%r1516, %r1516, 1;
$L__BB0_182:
	add.f64 	%fd603, %fd719, 0dBFF0000000000000;
	add.f64 	%fd604, %fd719, 0d3FF0000000000000;
	rcp.approx.ftz.f64 	%fd605, %fd604;
	neg.f64 	%fd606, %fd604;
	fma.rn.f64 	%fd607, %fd606, %fd605, 0d3FF0000000000000;
	fma.rn.f64 	%fd608, %fd607, %fd607, %fd607;
	fma.rn.f64 	%fd609, %fd608, %fd605, %fd605;
	mul.f64 	%fd610, %fd603, %fd609;
	fma.rn.f64 	%fd611, %fd603, %fd609, %fd610;
	mul.f64 	%fd612, %fd611, %fd611;
	fma.rn.f64 	%fd613, %fd612, 0d3EB1380B3AE80F1E, 0d3ED0EE258B7A8B04;
	fma.rn.f64 	%fd614, %fd613, %fd612, 0d3EF3B2669F02676F;
	fma.rn.f64 	%fd615, %fd614, %fd612, 0d3F1745CBA9AB0956;
	fma.rn.f64 	%fd616, %fd615, %fd612, 0d3F3C71C72D1B5154;
	fma.rn.f64 	%fd617, %fd616, %fd612, 0d3F624924923BE72D;
	fma.rn.f64 	%fd618, %fd617, %fd612, 0d3F8999999999A3C4;
	fma.rn.f64 	%fd619, %fd618, %fd612, 0d3FB5555555555554;
	sub.f64 	%fd620, %fd603, %fd611;
	add.f64 	%fd621, %fd620, %fd620;
	neg.f64 	%fd622, %fd611;
	fma.rn.f64 	%fd623, %fd622, %fd603, %fd621;
	mul.f64 	%fd624, %fd609, %fd623;
	mul.f64 	%fd625, %fd612, %fd619;
	fma.rn.f64 	%fd626, %fd625, %fd611, %fd624;
	xor.b32  	%r974, %r1516, -2147483648;
	mov.b32 	%r975, 1127219200;
	mov.b64 	%fd627, {%r974, %r975};
	sub.f64 	%fd628, %fd627, %fd1;
	fma.rn.f64 	%fd629, %fd628, 0d3FE62E42FEFA39EF, %fd611;
	fma.rn.f64 	%fd630, %fd628, 0dBFE62E42FEFA39EF, %fd629;
	sub.f64 	%fd631, %fd630, %fd611;
	sub.f64 	%fd632, %fd626, %fd631;
	fma.rn.f64 	%fd633, %fd628, 0d3C7ABC9E3B39803F, %fd632;
	add.f64 	%fd720, %fd629, %fd633;
$L__BB0_183:
	mul.f64 	%fd634, %fd720, %fd33;
	cvt.f64.f32 	%fd635, %f126;
	sub.f64 	%fd636, %fd635, %fd634;
	cvt.rn.f32.f64 	%f2921, %fd636;
	add.s32 	%r1508, %r1508, 2;
	setp.eq.s32 	%p156, %r1508, 1024;
	@%p156 bra 	$L__BB0_340;
	bra.uni 	$L__BB0_78;
$L__BB0_184:
	setp.eq.f32 	%p129, %f6, 0f00000000;
	mov.f32 	%f2921, 0f00000000;
	@%p129 bra 	$L__BB0_340;
	mov.f32 	%f2879, 0f00000000;
	mov.b32 	%r1518, 0;
	mov.b32 	%r1517, 32;
	mov.b16 	%rs957, 0;
	mov.u16 	%rs958, %rs957;
$L__BB0_186:
	neg.s16 	%rs450, %rs958;
	cvt.u32.u16 	%r883, %rs450;
	and.b32  	%r197, %r883, 7;
	add.s32 	%r198, %r197, -1;
	and.b32  	%r199, %r1517, 7;
	add.s32 	%r200, %r1518, -25;
	setp.lt.u32 	%p130, %r200, 7;
	mov.f32 	%f2889, 0f00000000;
	mov.b32 	%r1519, 0;
	@%p130 bra 	$L__BB0_189;
	and.b32  	%r1519, %r1517, -8;
	mov.f32 	%f2889, 0f00000000;
	mov.b32 	%r1522, 0;
$L__BB0_188:
	.pragma "nounroll";
	add.s32 	%r885, %r1518, %r1522;
	shl.b32 	%r886, %r1522, 5;
	add.s32 	%r887, %r886, %r885;
	cvt.u64.u32 	%rd182, %r887;
	add.s64 	%rd183, %rd13, %rd182;
	ld.local.u8 	%rs451, [%rd183];
	cvt.rn.f32.u16 	%f985, %rs451;
	div.rn.f32 	%f986, %f985, %f6;
	add.f32 	%f987, %f2889, %f986;
	add.s32 	%r888, %r886, 32;
	cvt.u64.u32 	%rd184, %r888;
	cvt.u64.u32 	%rd185, %r1518;
	cvt.u64.u32 	%rd186, %r1522;
	add.s64 	%rd187, %rd185, %rd186;
	add.s64 	%rd188, %rd187, %rd184;
	add.s64 	%rd189, %rd13, %rd188;
	ld.local.u8 	%rs452, [%rd189+1];
	cvt.rn.f32.u16 	%f988, %rs452;
	div.rn.f32 	%f989, %f988, %f6;
	add.f32 	%f990, %f987, %f989;
	ld.local.u8 	%rs453, [%rd189+34];
	cvt.rn.f32.u16 	%f991, %rs453;
	div.rn.f32 	%f992, %f991, %f6;
	add.f32 	%f993, %f990, %f992;
	ld.local.u8 	%rs454, [%rd189+67];
	cvt.rn.f32.u16 	%f994, %rs454;
	div.rn.f32 	%f995, %f994, %f6;
	add.f32 	%f996, %f993, %f995;
	ld.local.u8 	%rs455, [%rd189+100];
	cvt.rn.f32.u16 	%f997, %rs455;
	div.rn.f32 	%f998, %f997, %f6;
	add.f32 	%f999, %f996, %f998;
	ld.local.u8 	%rs456, [%rd189+133];
	cvt.rn.f32.u16 	%f1000, %rs456;
	div.rn.f32 	%f1001, %f1000, %f6;
	add.f32 	%f1002, %f999, %f1001;
	ld.local.u8 	%rs457, [%rd189+166];
	cvt.rn.f32.u16 	%f1003, %rs457;
	div.rn.f32 	%f1004, %f1003, %f6;
	add.f32 	%f1005, %f1002, %f1004;
	ld.local.u8 	%rs458, [%rd189+199];
	cvt.rn.f32.u16 	%f1006, %rs458;
	div.rn.f32 	%f1007, %f1006, %f6;
	add.f32 	%f2889, %f1005, %f1007;
	add.s32 	%r1522, %r1522, 8;
	setp.eq.s32 	%p131, %r1522, %r1519;
	@%p131 bra 	$L__BB0_189;
	bra.uni 	$L__BB0_188;
$L__BB0_189:
	setp.eq.s32 	%p132, %r199, 0;
	@%p132 bra 	$L__BB0_197;
	setp.lt.u32 	%p133, %r198, 3;
	@%p133 bra 	$L__BB0_192;
	add.s32 	%r889, %r1518, %r1519;
	shl.b32 	%r890, %r1519, 5;
	add.s32 	%r891, %r890, %r889;
	cvt.u64.u32 	%rd190, %r891;
	add.s64 	%rd191, %rd13, %rd190;
	ld.local.u8 	%rs459, [%rd191];
	cvt.rn.f32.u16 	%f1009, %rs459;
	div.rn.f32 	%f1010, %f1009, %f6;
	add.f32 	%f1011, %f2889, %f1010;
	add.s32 	%r892, %r890, 32;
	cvt.u64.u32 	%rd192, %r892;
	cvt.u64.u32 	%rd193, %r1518;
	cvt.u64.u32 	%rd194, %r1519;
	add.s64 	%rd195, %rd193, %rd194;
	add.s64 	%rd196, %rd195, %rd192;
	add.s64 	%rd197, %rd13, %rd196;
	ld.local.u8 	%rs460, [%rd197+1];
	cvt.rn.f32.u16 	%f1012, %rs460;
	div.rn.f32 	%f1013, %f1012, %f6;
	add.f32 	%f1014, %f1011, %f1013;
	add.s32 	%r893, %r890, 64;
	cvt.u64.u32 	%rd198, %r893;
	add.s64 	%rd199, %rd195, %rd198;
	add.s64 	%rd200, %rd13, %rd199;
	ld.local.u8 	%rs461, [%rd200+2];
	cvt.rn.f32.u16 	%f1015, %rs461;
	div.rn.f32 	%f1016, %f1015, %f6;
	add.f32 	%f1017, %f1014, %f1016;
	add.s32 	%r894, %r890, 96;
	cvt.u64.u32 	%rd201, %r894;
	add.s64 	%rd202, %rd195, %rd201;
	add.s64 	%rd203, %rd13, %rd202;
	ld.local.u8 	%rs462, [%rd203+3];
	cvt.rn.f32.u16 	%f1018, %rs462;
	div.rn.f32 	%f1019, %f1018, %f6;
	add.f32 	%f2889, %f1017, %f1019;
	add.s32 	%r1519, %r1519, 4;
$L__BB0_192:
	and.b32  	%r895, %r197, 3;
	setp.eq.s32 	%p134, %r895, 0;
	@%p134 bra 	$L__BB0_197;
	and.b16  	%rs463, %rs957, 3;
	setp.eq.s16 	%p135, %rs463, 3;
	@%p135 bra 	$L__BB0_195;
	add.s32 	%r896, %r1518, %r1519;
	shl.b32 	%r897, %r1519, 5;
	add.s32 	%r898, %r897, %r896;
	cvt.u64.u32 	%rd204, %r898;
	add.s64 	%rd205, %rd13, %rd204;
	ld.local.u8 	%rs464, [%rd205];
	cvt.rn.f32.u16 	%f1021, %rs464;
	div.rn.f32 	%f1022, %f1021, %f6;
	add.f32 	%f1023, %f2889, %f1022;
	add.s32 	%r899, %r897, 32;
	cvt.u64.u32 	%rd206, %r899;
	cvt.u64.u32 	%rd207, %r1518;
	cvt.u64.u32 	%rd208, %r1519;
	add.s64 	%rd209, %rd207, %rd208;
	add.s64 	%rd210, %rd209, %rd206;
	add.s64 	%rd211, %rd13, %rd210;
	ld.local.u8 	%rs465, [%rd211+1];
	cvt.rn.f32.u16 	%f1024, %rs465;
	div.rn.f32 	%f1025, %f1024, %f6;
	add.f32 	%f2889, %f1023, %f1025;
	add.s32 	%r1519, %r1519, 2;
$L__BB0_195:
	and.b16  	%rs466, %rs957, 1;
	setp.eq.b16 	%p136, %rs466, 1;
	not.pred 	%p137, %p136;
	@%p137 bra 	$L__BB0_197;
	add.s32 	%r900, %r1518, %r1519;
	shl.b32 	%r901, %r1519, 5;
	add.s32 	%r902, %r901, %r900;
	cvt.u64.u32 	%rd212, %r902;
	add.s64 	%rd213, %rd13, %rd212;
	ld.local.u8 	%rs467, [%rd213];
	cvt.rn.f32.u16 	%f1026, %rs467;
	div.rn.f32 	%f1027, %f1026, %f6;
	add.f32 	%f2889, %f2889, %f1027;
$L__BB0_197:
	setp.lt.u32 	%p138, %r200, 7;
	mov.u32 	%r1525, %r1518;
	@%p138 bra 	$L__BB0_200;
	and.b32  	%r207, %r1517, -8;
	mov.b32 	%r1524, 0;
	mov.u32 	%r1525, %r1518;
$L__BB0_199:
	.pragma "nounroll";
	sub.s32 	%r904, %r1525, %r1518;
	shl.b32 	%r905, %r1525, 5;
	add.s32 	%r906, %r905, %r904;
	cvt.u64.u32 	%rd214, %r906;
	add.s64 	%rd215, %rd13, %rd214;
	ld.local.u8 	%rs468, [%rd215];
	cvt.rn.f32.u16 	%f1029, %rs468;
	div.rn.f32 	%f1030, %f1029, %f6;
	add.f32 	%f1031, %f2889, %f1030;
	add.s32 	%r907, %r1525, 1;
	sub.s32 	%r908, %r907, %r1518;
	shl.b32 	%r909, %r907, 5;
	add.s32 	%r910, %r909, %r908;
	cvt.u64.u32 	%rd216, %r910;
	add.s64 	%rd217, %rd13, %rd216;
	ld.local.u8 	%rs469, [%rd217];
	cvt.rn.f32.u16 	%f1032, %rs469;
	div.rn.f32 	%f1033, %f1032, %f6;
	add.f32 	%f1034, %f1031, %f1033;
	add.s32 	%r911, %r1525, 2;
	sub.s32 	%r912, %r911, %r1518;
	shl.b32 	%r913, %r911, 5;
	add.s32 	%r914, %r913, %r912;
	cvt.u64.u32 	%rd218, %r914;
	add.s64 	%rd219, %rd13, %rd218;
	ld.local.u8 	%rs470, [%rd219];
	cvt.rn.f32.u16 	%f1035, %rs470;
	div.rn.f32 	%f1036, %f1035, %f6;
	add.f32 	%f1037, %f1034, %f1036;
	add.s32 	%r915, %r1525, 3;
	sub.s32 	%r916, %r915, %r1518;
	shl.b32 	%r917, %r915, 5;
	add.s32 	%r918, %r917, %r916;
	cvt.u64.u32 	%rd220, %r918;
	add.s64 	%rd221, %rd13, %rd220;
	ld.local.u8 	%rs471, [%rd221];
	cvt.rn.f32.u16 	%f1038, %rs471;
	div.rn.f32 	%f1039, %f1038, %f6;
	add.f32 	%f1040, %f1037, %f1039;
	add.s32 	%r919, %r1525, 4;
	sub.s32 	%r920, %r919, %r1518;
	shl.b32 	%r921, %r919, 5;
	add.s32 	%r922, %r921, %r920;
	cvt.u64.u32 	%rd222, %r922;
	add.s64 	%rd223, %rd13, %rd222;
	ld.local.u8 	%rs472, [%rd223];
	cvt.rn.f32.u16 	%f1041, %rs472;
	div.rn.f32 	%f1042, %f1041, %f6;
	add.f32 	%f1043, %f1040, %f1042;
	add.s32 	%r923, %r1525, 5;
	sub.s32 	%r924, %r923, %r1518;
	shl.b32 	%r925, %r923, 5;
	add.s32 	%r926, %r925, %r924;
	cvt.u64.u32 	%rd224, %r926;
	add.s64 	%rd225, %rd13, %rd224;
	ld.local.u8 	%rs473, [%rd225];
	cvt.rn.f32.u16 	%f1044, %rs473;
	div.rn.f32 	%f1045, %f1044, %f6;
	add.f32 	%f1046, %f1043, %f1045;
	add.s32 	%r927, %r1525, 6;
	sub.s32 	%r928, %r927, %r1518;
	shl.b32 	%r929, %r927, 5;
	add.s32 	%r930, %r929, %r928;
	cvt.u64.u32 	%rd226, %r930;
	add.s64 	%rd227, %rd13, %rd226;
	ld.local.u8 	%rs474, [%rd227];
	cvt.rn.f32.u16 	%f1047, %rs474;
	div.rn.f32 	%f1048, %f1047, %f6;
	add.f32 	%f1049, %f1046, %f1048;
	add.s32 	%r931, %r1525, 7;
	sub.s32 	%r932, %r931, %r1518;
	shl.b32 	%r933, %r931, 5;
	add.s32 	%r934, %r933, %r932;
	cvt.u64.u32 	%rd228, %r934;
	add.s64 	%rd229, %rd13, %rd228;
	ld.local.u8 	%rs475, [%rd229];
	cvt.rn.f32.u16 	%f1050, %rs475;
	div.rn.f32 	%f1051, %f1050, %f6;
	add.f32 	%f2889, %f1049, %f1051;
	add.s32 	%r1525, %r1525, 8;
	add.s32 	%r1524, %r1524, 8;
	setp.ne.s32 	%p139, %r1524, %r207;
	@%p139 bra 	$L__BB0_199;
$L__BB0_200:
	setp.eq.s32 	%p140, %r199, 0;
	@%p140 bra 	$L__BB0_208;
	setp.lt.u32 	%p141, %r198, 3;
	@%p141 bra 	$L__BB0_203;
	sub.s32 	%r935, %r1525, %r1518;
	shl.b32 	%r936, %r1525, 5;
	add.s32 	%r937, %r936, %r935;
	cvt.s64.s32 	%rd230, %r937;
	add.s64 	%rd231, %rd13, %rd230;
	ld.local.u8 	%rs476, [%rd231];
	cvt.rn.f32.u16 	%f1053, %rs476;
	div.rn.f32 	%f1054, %f1053, %f6;
	add.f32 	%f1055, %f2889, %f1054;
	add.s32 	%r938, %r936, 32;
	cvt.u64.u32 	%rd232, %r938;
	cvt.s64.s32 	%rd233, %r935;
	add.s64 	%rd234, %rd232, %rd233;
	add.s64 	%rd235, %rd13, %rd234;
	ld.local.u8 	%rs477, [%rd235+1];
	cvt.rn.f32.u16 	%f1056, %rs477;
	div.rn.f32 	%f1057, %f1056, %f6;
	add.f32 	%f1058, %f1055, %f1057;
	add.s32 	%r939, %r936, 64;
	cvt.s64.s32 	%rd236, %r939;
	add.s64 	%rd237, %rd236, %rd233;
	add.s64 	%rd238, %rd13, %rd237;
	ld.local.u8 	%rs478, [%rd238+2];
	cvt.rn.f32.u16 	%f1059, %rs478;
	div.rn.f32 	%f1060, %f1059, %f6;
	add.f32 	%f1061, %f1058, %f1060;
	add.s32 	%r940, %r936, 96;
	cvt.s64.s32 	%rd239, %r940;
	add.s64 	%rd240, %rd239, %rd233;
	add.s64 	%rd241, %rd13, %rd240;
	ld.local.u8 	%rs479, [%rd241+3];
	cvt.rn.f32.u16 	%f1062, %rs479;
	div.rn.f32 	%f1063, %f1062, %f6;
	add.f32 	%f2889, %f1061, %f1063;
	add.s32 	%r1525, %r1525, 4;
$L__BB0_203:
	and.b32  	%r941, %r197, 3;
	setp.eq.s32 	%p142, %r941, 0;
	@%p142 bra 	$L__BB0_208;
	and.b16  	%rs480, %rs957, 3;
	setp.eq.s16 	%p143, %rs480, 3;
	@%p143 bra 	$L__BB0_206;
	sub.s32 	%r942, %r1525, %r1518;
	shl.b32 	%r943, %r1525, 5;
	add.s32 	%r944, %r943, %r942;
	cvt.s64.s32 	%rd242, %r944;
	add.s64 	%rd243, %rd13, %rd242;
	ld.local.u8 	%rs481, [%rd243];
	cvt.rn.f32.u16 	%f1065, %rs481;
	div.rn.f32 	%f1066, %f1065, %f6;
	add.f32 	%f1067, %f2889, %f1066;
	add.s32 	%r945, %r943, 32;
	cvt.u64.u32 	%rd244, %r945;
	cvt.s64.s32 	%rd245, %r942;
	add.s64 	%rd246, %rd244, %rd245;
	add.s64 	%rd247, %rd13, %rd246;
	ld.local.u8 	%rs482, [%rd247+1];
	cvt.rn.f32.u16 	%f1068, %rs482;
	div.rn.f32 	%f1069, %f1068, %f6;
	add.f32 	%f2889, %f1067, %f1069;
	add.s32 	%r1525, %r1525, 2;
$L__BB0_206:
	and.b16  	%rs483, %rs957, 1;
	setp.eq.b16 	%p144, %rs483, 1;
	not.pred 	%p145, %p144;
	@%p145 bra 	$L__BB0_208;
	sub.s32 	%r946, %r1525, %r1518;
	shl.b32 	%r947, %r1525, 5;
	add.s32 	%r948, %r947, %r946;
	cvt.s64.s32 	%rd248, %r948;
	add.s64 	%rd249, %rd13, %rd248;
	ld.local.u8 	%rs484, [%rd249];
	cvt.rn.f32.u16 	%f1070, %rs484;
	div.rn.f32 	%f1071, %f1070, %f6;
	add.f32 	%f2889, %f2889, %f1071;
$L__BB0_208:
	mul.wide.u32 	%rd250, %r1518, 4;
	add.s64 	%rd251, %rd11, %rd250;
	st.local.f32 	[%rd251], %f2889;
	add.f32 	%f2879, %f2879, %f2889;
	add.s32 	%r1518, %r1518, 1;
	add.s32 	%r1517, %r1517, -1;
	setp.ne.s32 	%p146, %r1518, 32;
	add.s16 	%rs958, %rs958, 1;
	add.s16 	%rs957, %rs957, 1;
	@%p146 bra 	$L__BB0_186;
	mul.f32 	%f1072, %f2879, 0f3D000000;
	ld.local.v4.f32 	{%f1073, %f1074, %f1075, %f1076}, [%rd11];
	sub.f32 	%f1077, %f1073, %f1072;
	fma.rn.f32 	%f1078, %f1077, %f1077, 0f00000000;
	sub.f32 	%f1079, %f1074, %f1072;
	fma.rn.f32 	%f1080, %f1079, %f1079, %f1078;
	sub.f32 	%f1081, %f1075, %f1072;
	fma.rn.f32 	%f1082, %f1081, %f1081, %f1080;
	sub.f32 	%f1083, %f1076, %f1072;
	fma.rn.f32 	%f1084, %f1083, %f1083, %f1082;
	ld.local.v4.f32 	{%f1085, %f1086, %f1087, %f1088}, [%rd11+16];
	sub.f32 	%f1089, %f1085, %f1072;
	fma.rn.f32 	%f1090, %f1089, %f1089, %f1084;
	sub.f32 	%f1091, %f1086, %f1072;
	fma.rn.f32 	%f1092, %f1091, %f1091, %f1090;
	sub.f32 	%f1093, %f1087, %f1072;
	fma.rn.f32 	%f1094, %f1093, %f1093, %f1092;
	sub.f32 	%f1095, %f1088, %f1072;
	fma.rn.f32 	%f1096, %f1095, %f1095, %f1094;
	ld.local.v4.f32 	{%f1097, %f1098, %f1099, %f1100}, [%rd11+32];
	sub.f32 	%f1101, %f1097, %f1072;
	fma.rn.f32 	%f1102, %f1101, %f1101, %f1096;
	sub.f32 	%f1103, %f1098, %f1072;
	fma.rn.f32 	%f1104, %f1103, %f1103, %f1102;
	sub.f32 	%f1105, %f1099, %f1072;
	fma.rn.f32 	%f1106, %f1105, %f1105, %f1104;
	sub.f32 	%f1107, %f1100, %f1072;
	fma.rn.f32 	%f1108, %f1107, %f1107, %f1106;
	ld.local.v4.f32 	{%f1109, %f1110, %f1111, %f1112}, [%rd11+48];
	sub.f32 	%f1113, %f1109, %f1072;
	fma.rn.f32 	%f1114, %f1113, %f1113, %f1108;
	sub.f32 	%f1115, %f1110, %f1072;
	fma.rn.f32 	%f1116, %f1115, %f1115, %f1114;
	sub.f32 	%f1117, %f1111, %f1072;
	fma.rn.f32 	%f1118, %f1117, %f1117, %f1116;
	sub.f32 	%f1119, %f1112, %f1072;
	fma.rn.f32 	%f1120, %f1119, %f1119, %f1118;
	ld.local.v4.f32 	{%f1121, %f1122, %f1123, %f1124}, [%rd11+64];
	sub.f32 	%f1125, %f1121, %f1072;
	fma.rn.f32 	%f1126, %f1125, %f1125, %f1120;
	sub.f32 	%f1127, %f1122, %f1072;
	fma.rn.f32 	%f1128, %f1127, %f1127, %f1126;
	sub.f32 	%f1129, %f1123, %f1072;
	fma.rn.f32 	%f1130, %f1129, %f1129, %f1128;
	sub.f32 	%f1131, %f1124, %f1072;
	fma.rn.f32 	%f1132, %f1131, %f1131, %f1130;
	ld.local.v4.f32 	{%f1133, %f1134, %f1135, %f1136}, [%rd11+80];
	sub.f32 	%f1137, %f1133, %f1072;
	fma.rn.f32 	%f1138, %f1137, %f1137, %f1132;
	sub.f32 	%f1139, %f1134, %f1072;
	fma.rn.f32 	%f1140, %f1139, %f1139, %f1138;
	sub.f32 	%f1141, %f1135, %f1072;
	fma.rn.f32 	%f1142, %f1141, %f1141, %f1140;
	sub.f32 	%f1143, %f1136, %f1072;
	fma.rn.f32 	%f1144, %f1143, %f1143, %f1142;
	ld.local.v4.f32 	{%f1145, %f1146, %f1147, %f1148}, [%rd11+96];
	sub.f32 	%f1149, %f1145, %f1072;
	fma.rn.f32 	%f1150, %f1149, %f1149, %f1144;
	sub.f32 	%f1151, %f1146, %f1072;
	fma.rn.f32 	%f1152, %f1151, %f1151, %f1150;
	sub.f32 	%f1153, %f1147, %f1072;
	fma.rn.f32 	%f1154, %f1153, %f1153, %f1152;
	sub.f32 	%f1155, %f1148, %f1072;
	fma.rn.f32 	%f1156, %f1155, %f1155, %f1154;
	ld.local.v4.f32 	{%f1157, %f1158, %f1159, %f1160}, [%rd11+112];
	sub.f32 	%f1161, %f1157, %f1072;
	fma.rn.f32 	%f1162, %f1161, %f1161, %f1156;
	sub.f32 	%f1163, %f1158, %f1072;
	fma.rn.f32 	%f1164, %f1163, %f1163, %f1162;
	sub.f32 	%f1165, %f1159, %f1072;
	fma.rn.f32 	%f1166, %f1165, %f1165, %f1164;
	sub.f32 	%f1167, %f1160, %f1072;
	fma.rn.f32 	%f1168, %f1167, %f1167, %f1166;
	mul.f32 	%f2921, %f1168, 0f3D000000;
	bra.uni 	$L__BB0_340;
$L__BB0_210:
	.pragma "nounroll";
	add.s32 	%r803, %r1529, %r1533;
	shl.b32 	%r804, %r1533, 5;
	add.s32 	%r805, %r804, %r803;
	cvt.u64.u32 	%rd114, %r805;
	add.s64 	%rd115, %rd13, %rd114;
	ld.local.u8 	%rs414, [%rd115];
	cvt.rn.f32.u16 	%f893, %rs414;
	div.rn.f32 	%f894, %f893, %f6;
	add.f32 	%f895, %f2906, %f894;
	add.s32 	%r806, %r804, 32;
	cvt.u64.u32 	%rd116, %r806;
	cvt.u64.u32 	%rd117, %r1529;
	cvt.u64.u32 	%rd118, %r1533;
	add.s64 	%rd119, %rd117, %rd118;
	add.s64 	%rd120, %rd119, %rd116;
	add.s64 	%rd121, %rd13, %rd120;
	ld.local.u8 	%rs415, [%rd121+1];
	cvt.rn.f32.u16 	%f896, %rs415;
	div.rn.f32 	%f897, %f896, %f6;
	add.f32 	%f898, %f895, %f897;
	ld.local.u8 	%rs416, [%rd121+34];
	cvt.rn.f32.u16 	%f899, %rs416;
	div.rn.f32 	%f900, %f899, %f6;
	add.f32 	%f901, %f898, %f900;
	ld.local.u8 	%rs417, [%rd121+67];
	cvt.rn.f32.u16 	%f902, %rs417;
	div.rn.f32 	%f903, %f902, %f6;
	add.f32 	%f904, %f901, %f903;
	ld.local.u8 	%rs418, [%rd121+100];
	cvt.rn.f32.u16 	%f905, %rs418;
	div.rn.f32 	%f906, %f905, %f6;
	add.f32 	%f907, %f904, %f906;
	ld.local.u8 	%rs419, [%rd121+133];
	cvt.rn.f32.u16 	%f908, %rs419;
	div.rn.f32 	%f909, %f908, %f6;
	add.f32 	%f910, %f907, %f909;
	ld.local.u8 	%rs420, [%rd121+166];
	cvt.rn.f32.u16 	%f911, %rs420;
	div.rn.f32 	%f912, %f911, %f6;
	add.f32 	%f913, %f910, %f912;
	ld.local.u8 	%rs421, [%rd121+199];
	cvt.rn.f32.u16 	%f914, %rs421;
	div.rn.f32 	%f915, %f914, %f6;
	add.f32 	%f2906, %f913, %f915;
	add.s32 	%r1533, %r1533, 8;
	setp.eq.s32 	%p109, %r1533, %r1530;
	@%p109 bra 	$L__BB0_211;
	bra.uni 	$L__BB0_210;
$L__BB0_211:
	setp.eq.s32 	%p110, %r225, 0;
	@%p110 bra 	$L__BB0_219;
	setp.lt.u32 	%p111, %r224, 3;
	@%p111 bra 	$L__BB0_214;
	add.s32 	%r807, %r1529, %r1530;
	shl.b32 	%r808, %r1530, 5;
	add.s32 	%r809, %r808, %r807;
	cvt.u64.u32 	%rd122, %r809;
	add.s64 	%rd123, %rd13, %rd122;
	ld.local.u8 	%rs422, [%rd123];
	cvt.rn.f32.u16 	%f917, %rs422;
	div.rn.f32 	%f918, %f917, %f6;
	add.f32 	%f919, %f2906, %f918;
	add.s32 	%r810, %r808, 32;
	cvt.u64.u32 	%rd124, %r810;
	cvt.u64.u32 	%rd125, %r1529;
	cvt.u64.u32 	%rd126, %r1530;
	add.s64 	%rd127, %rd125, %rd126;
	add.s64 	%rd128, %rd127, %rd124;
	add.s64 	%rd129, %rd13, %rd128;
	ld.local.u8 	%rs423, [%rd129+1];
	cvt.rn.f32.u16 	%f920, %rs423;
	div.rn.f32 	%f921, %f920, %f6;
	add.f32 	%f922, %f919, %f921;
	add.s32 	%r811, %r808, 64;
	cvt.u64.u32 	%rd130, %r811;
	add.s64 	%rd131, %rd127, %rd130;
	add.s64 	%rd132, %rd13, %rd131;
	ld.local.u8 	%rs424, [%rd132+2];
	cvt.rn.f32.u16 	%f923, %rs424;
	div.rn.f32 	%f924, %f923, %f6;
	add.f32 	%f925, %f922, %f924;
	add.s32 	%r812, %r808, 96;
	cvt.u64.u32 	%rd133, %r812;
	add.s64 	%rd134, %rd127, %rd133;
	add.s64 	%rd135, %rd13, %rd134;
	ld.local.u8 	%rs425, [%rd135+3];
	cvt.rn.f32.u16 	%f926, %rs425;
	div.rn.f32 	%f927, %f926, %f6;
	add.f32 	%f2906, %f925, %f927;
	add.s32 	%r1530, %r1530, 4;
$L__BB0_214:
	and.b32  	%r813, %r223, 3;
	setp.eq.s32 	%p112, %r813, 0;
	@%p112 bra 	$L__BB0_219;
	and.b16  	%rs426, %rs959, 3;
	setp.eq.s16 	%p113, %rs426, 3;
	@%p113 bra 	$L__BB0_217;
	add.s32 	%r814, %r1529, %r1530;
	shl.b32 	%r815, %r1530, 5;
	add.s32 	%r816, %r815, %r814;
	cvt.u64.u32 	%rd136, %r816;
	add.s64 	%rd137, %rd13, %rd136;
	ld.local.u8 	%rs427, [%rd137];
	cvt.rn.f32.u16 	%f929, %rs427;
	div.rn.f32 	%f930, %f929, %f6;
	add.f32 	%f931, %f2906, %f930;
	add.s32 	%r817, %r815, 32;
	cvt.u64.u32 	%rd138, %r817;
	cvt.u64.u32 	%rd139, %r1529;
	cvt.u64.u32 	%rd140, %r1530;
	add.s64 	%rd141, %rd139, %rd140;
	add.s64 	%rd142, %rd141, %rd138;
	add.s64 	%rd143, %rd13, %rd142;
	ld.local.u8 	%rs428, [%rd143+1];
	cvt.rn.f32.u16 	%f932, %rs428;
	div.rn.f32 	%f933, %f932, %f6;
	add.f32 	%f2906, %f931, %f933;
	add.s32 	%r1530, %r1530, 2;
$L__BB0_217:
	and.b16  	%rs429, %rs959, 1;
	setp.eq.b16 	%p114, %rs429, 1;
	not.pred 	%p115, %p114;
	@%p115 bra 	$L__BB0_219;
	add.s32 	%r818, %r1529, %r1530;
	shl.b32 	%r819, %r1530, 5;
	add.s32 	%r820, %r819, %r818;
	cvt.u64.u32 	%rd144, %r820;
	add.s64 	%rd145, %rd13, %rd144;
	ld.local.u8 	%rs430, [%rd145];
	cvt.rn.f32.u16 	%f934, %rs430;
	div.rn.f32 	%f935, %f934, %f6;
	add.f32 	%f2906, %f2906, %f935;
$L__BB0_219:
	setp.lt.u32 	%p116, %r226, 7;
	mov.u32 	%r1536, %r1529;
	@%p116 bra 	$L__BB0_222;
	and.b32  	%r233, %r1528, -8;
	mov.b32 	%r1535, 0;
	mov.u32 	%r1536, %r1529;
$L__BB0_221:
	.pragma "nounroll";
	sub.s32 	%r822, %r1536, %r1529;
	shl.b32 	%r823, %r1536, 5;
	add.s32 	%r824, %r823, %r822;
	cvt.u64.u32 	%rd146, %r824;
	add.s64 	%rd147, %rd13, %rd146;
	ld.local.u8 	%rs431, [%rd147];
	cvt.rn.f32.u16 	%f937, %rs431;
	div.rn.f32 	%f938, %f937, %f6;
	add.f32 	%f939, %f2906, %f938;
	add.s32 	%r825, %r1536, 1;
	sub.s32 	%r826, %r825, %r1529;
	shl.b32 	%r827, %r825, 5;
	add.s32 	%r828, %r827, %r826;
	cvt.u64.u32 	%rd148, %r828;
	add.s64 	%rd149, %rd13, %rd148;
	ld.local.u8 	%rs432, [%rd149];
	cvt.rn.f32.u16 	%f940, %rs432;
	div.rn.f32 	%f941, %f940, %f6;
	add.f32 	%f942, %f939, %f941;
	add.s32 	%r829, %r1536, 2;
	sub.s32 	%r830, %r829, %r1529;
	shl.b32 	%r831, %r829, 5;
	add.s32 	%r832, %r831, %r830;
	cvt.u64.u32 	%rd150, %r832;
	add.s64 	%rd151, %rd13, %rd150;
	ld.local.u8 	%rs433, [%rd151];
	cvt.rn.f32.u16 	%f943, %rs433;
	div.rn.f32 	%f944, %f943, %f6;
	add.f32 	%f945, %f942, %f944;
	add.s32 	%r833, %r1536, 3;
	sub.s32 	%r834, %r833, %r1529;
	shl.b32 	%r835, %r833, 5;
	add.s32 	%r836, %r835, %r834;
	cvt.u64.u32 	%rd152, %r836;
	add.s64 	%rd153, %rd13, %rd152;
	ld.local.u8 	%rs434, [%rd153];
	cvt.rn.f32.u16 	%f946, %rs434;
	div.rn.f32 	%f947, %f946, %f6;
	add.f32 	%f948, %f945, %f947;
	add.s32 	%r837, %r1536, 4;
	sub.s32 	%r838, %r837, %r1529;
	shl.b32 	%r839, %r837, 5;
	add.s32 	%r840, %r839, %r838;
	cvt.u64.u32 	%rd154, %r840;
	add.s64 	%rd155, %rd13, %rd154;
	ld.local.u8 	%rs435, [%rd155];
	cvt.rn.f32.u16 	%f949, %rs435;
	div.rn.f32 	%f950, %f949, %f6;
	add.f32 	%f951, %f948, %f950;
	add.s32 	%r841, %r1536, 5;
	sub.s32 	%r842, %r841, %r1529;
	shl.b32 	%r843, %r841, 5;
	add.s32 	%r844, %r843, %r842;
	cvt.u64.u32 	%rd156, %r844;
	add.s64 	%rd157, %rd13, %rd156;
	ld.local.u8 	%rs436, [%rd157];
	cvt.rn.f32.u16 	%f952, %rs436;
	div.rn.f32 	%f953, %f952, %f6;
	add.f32 	%f954, %f951, %f953;
	add.s32 	%r845, %r1536, 6;
	sub.s32 	%r846, %r845, %r1529;
	shl.b32 	%r847, %r845, 5;
	add.s32 	%r848, %r847, %r846;
	cvt.u64.u32 	%rd158, %r848;
	add.s64 	%rd159, %rd13, %rd158;
	ld.local.u8 	%rs437, [%rd159];
	cvt.rn.f32.u16 	%f955, %rs437;
	div.rn.f32 	%f956, %f955, %f6;
	add.f32 	%f957, %f954, %f956;
	add.s32 	%r849, %r1536, 7;
	sub.s32 	%r850, %r849, %r1529;
	shl.b32 	%r851, %r849, 5;
	add.s32 	%r852, %r851, %r850;
	cvt.u64.u32 	%rd160, %r852;
	add.s64 	%rd161, %rd13, %rd160;
	ld.local.u8 	%rs438, [%rd161];
	cvt.rn.f32.u16 	%f958, %rs438;
	div.rn.f32 	%f959, %f958, %f6;
	add.f32 	%f2906, %f957, %f959;
	add.s32 	%r1536, %r1536, 8;
	add.s32 	%r1535, %r1535, 8;
	setp.ne.s32 	%p117, %r1535, %r233;
	@%p117 bra 	$L__BB0_221;
$L__BB0_222:
	setp.eq.s32 	%p118, %r225, 0;
	@%p118 bra 	$L__BB0_230;
	setp.lt.u32 	%p119, %r224, 3;
	@%p119 bra 	$L__BB0_225;
	sub.s32 	%r853, %r1536, %r1529;
	shl.b32 	%r854, %r1536, 5;
	add.s32 	%r855, %r854, %r853;
	cvt.s64.s32 	%rd162, %r855;
	add.s64 	%rd163, %rd13, %rd162;
	ld.local.u8 	%rs439, [%rd163];
	cvt.rn.f32.u16 	%f961, %rs439;
	div.rn.f32 	%f962, %f961, %f6;
	add.f32 	%f963, %f2906, %f962;
	add.s32 	%r856, %r854, 32;
	cvt.u64.u32 	%rd164, %r856;
	cvt.s64.s32 	%rd165, %r853;
	add.s64 	%rd166, %rd164, %rd165;
	add.s64 	%rd167, %rd13, %rd166;
	ld.local.u8 	%rs440, [%rd167+1];
	cvt.rn.f32.u16 	%f964, %rs440;
	div.rn.f32 	%f965, %f964, %f6;
	add.f32 	%f966, %f963, %f965;
	add.s32 	%r857, %r854, 64;
	cvt.s64.s32 	%rd168, %r857;
	add.s64 	%rd169, %rd168, %rd165;
	add.s64 	%rd170, %rd13, %rd169;
	ld.local.u8 	%rs441, [%rd170+2];
	cvt.rn.f32.u16 	%f967, %rs441;
	div.rn.f32 	%f968, %f967, %f6;
	add.f32 	%f969, %f966, %f968;
	add.s32 	%r858, %r854, 96;
	cvt.s64.s32 	%rd171, %r858;
	add.s64 	%rd172, %rd171, %rd165;
	add.s64 	%rd173, %rd13, %rd172;
	ld.local.u8 	%rs442, [%rd173+3];
	cvt.rn.f32.u16 	%f970, %rs442;
	div.rn.f32 	%f971, %f970, %f6;
	add.f32 	%f2906, %f969, %f971;
	add.s32 	%r1536, %r1536, 4;
$L__BB0_225:
	and.b32  	%r859, %r223, 3;
	setp.eq.s32 	%p120, %r859, 0;
	@%p120 bra 	$L__BB0_230;
	and.b16  	%rs443, %rs959, 3;
	setp.eq.s16 	%p121, %rs443, 3;
	@%p121 bra 	$L__BB0_228;
	sub.s32 	%r860, %r1536, %r1529;
	shl.b32 	%r861, %r1536, 5;
	add.s32 	%r862, %r861, %r860;
	cvt.s64.s32 	%rd174, %r862;
	add.s64 	%rd175, %rd13, %rd174;
	ld.local.u8 	%rs444, [%rd175];
	cvt.rn.f32.u16 	%f973, %rs444;
	div.rn.f32 	%f974, %f973, %f6;
	add.f32 	%f975, %f2906, %f974;
	add.s32 	%r863, %r861, 32;
	cvt.u64.u32 	%rd176, %r863;
	cvt.s64.s32 	%rd177, %r860;
	add.s64 	%rd178, %rd176, %rd177;
	add.s64 	%rd179, %rd13, %rd178;
	ld.local.u8 	%rs445, [%rd179+1];
	cvt.rn.f32.u16 	%f976, %rs445;
	div.rn.f32 	%f977, %f976, %f6;
	add.f32 	%f2906, %f975, %f977;
	add.s32 	%r1536, %r1536, 2;
$L__BB0_228:
	and.b16  	%rs446, %rs959, 1;
	setp.eq.b16 	%p122, %rs446, 1;
	not.pred 	%p123, %p122;
	@%p123 bra 	$L__BB0_230;
	sub.s32 	%r864, %r1536, %r1529;
	shl.b32 	%r865, %r1536, 5;
	add.s32 	%r866, %r865, %r864;
	cvt.s64.s32 	%rd180, %r866;
	add.s64 	%rd181, %rd13, %rd180;
	ld.local.u8 	%rs447, [%rd181];
	cvt.rn.f32.u16 	%f978, %rs447;
	div.rn.f32 	%f979, %f978, %f6;
	add.f32 	%f2906, %f2906, %f979;
$L__BB0_230:
	cvt.f64.f32 	%fd43, %f2906;
	add.f64 	%fd721, %fd43, 0d3E45798EE2308C3A;
	{
	.reg .b32 %temp; 
	mov.b64 	{%temp, %r1539}, %fd721;
	}
	{
	.reg .b32 %temp; 
	mov.b64 	{%r1540, %temp}, %fd721;
	}
	setp.gt.s32 	%p124, %r1539, 1048575;
	mov.b32 	%r1541, -1023;
	@%p124 bra 	$L__BB0_232;
	mul.f64 	%fd721, %fd721, 0d4350000000000000;
	{
	.reg .b32 %temp; 
	mov.b64 	{%temp, %r1539}, %fd721;
	}
	{
	.reg .b32 %temp; 
	mov.b64 	{%r1540, %temp}, %fd721;
	}
	mov.b32 	%r1541, -1077;
$L__BB0_232:
	add.s32 	%r869, %r1539, -1;
	setp.gt.u32 	%p125, %r869, 2146435070;
	@%p125 bra 	$L__BB0_236;
	shr.u32 	%r872, %r1539, 20;
	add.s32 	%r1542, %r1541, %r872;
	and.b32  	%r873, %r1539, 1048575;
	or.b32  	%r874, %r873, 1072693248;
	mov.b64 	%fd722, {%r1540, %r874};
	setp.lt.u32 	%p127, %r874, 1073127583;
	@%p127 bra 	$L__BB0_235;
	{
	.reg .b32 %temp; 
	mov.b64 	{%r875, %temp}, %fd722;
	}
	{
	.reg .b32 %temp; 
	mov.b64 	{%temp, %r876}, %fd722;
	}
	add.s32 	%r877, %r876, -1048576;
	mov.b64 	%fd722, {%r875, %r877};
	add.s32 	%r1542, %r1542, 1;
$L__BB0_235:
	add.f64 	%fd533, %fd722, 0dBFF0000000000000;
	add.f64 	%fd534, %fd722, 0d3FF0000000000000;
	rcp.approx.ftz.f64 	%fd535, %fd534;
	neg.f64 	%fd536, %fd534;
	fma.rn.f64 	%fd537, %fd536, %fd535, 0d3FF0000000000000;
	fma.rn.f64 	%fd538, %fd537, %fd537, %fd537;
	fma.rn.f64 	%fd539, %fd538, %fd535, %fd535;
	mul.f64 	%fd540, %fd533, %fd539;
	fma.rn.f64 	%fd541, %fd533, %fd539, %fd540;
	mul.f64 	%fd542, %fd541, %fd541;
	fma.rn.f64 	%fd543, %fd542, 0d3EB1380B3AE80F1E, 0d3ED0EE258B7A8B04;
	fma.rn.f64 	%fd544, %fd543, %fd542, 0d3EF3B2669F02676F;
	fma.rn.f64 	%fd545, %fd544, %fd542, 0d3F1745CBA9AB0956;
	fma.rn.f64 	%fd546, %fd545, %fd542, 0d3F3C71C72D1B5154;
	fma.rn.f64 	%fd547, %fd546, %fd542, 0d3F624924923BE72D;
	fma.rn.f64 	%fd548, %fd547, %fd542, 0d3F8999999999A3C4;
	fma.rn.f64 	%fd549, %fd548, %fd542, 0d3FB5555555555554;
	sub.f64 	%fd550, %fd533, %fd541;
	add.f64 	%fd551, %fd550, %fd550;
	neg.f64 	%fd552, %fd541;
	fma.rn.f64 	%fd553, %fd552, %fd533, %fd551;
	mul.f64 	%fd554, %fd539, %fd553;
	mul.f64 	%fd555, %fd542, %fd549;
	fma.rn.f64 	%fd556, %fd555, %fd541, %fd554;
	xor.b32  	%r878, %r1542, -2147483648;
	mov.b32 	%r879, 1127219200;
	mov.b64 	%fd557, {%r878, %r879};
	sub.f64 	%fd558, %fd557, %fd1;
	fma.rn.f64 	%fd559, %fd558, 0d3FE62E42FEFA39EF, %fd541;
	fma.rn.f64 	%fd560, %fd558, 0dBFE62E42FEFA39EF, %fd559;
	sub.f64 	%fd561, %fd560, %fd541;
	sub.f64 	%fd562, %fd556, %fd561;
	fma.rn.f64 	%fd563, %fd558, 0d3C7ABC9E3B39803F, %fd562;
	add.f64 	%fd723, %fd559, %fd563;
	bra.uni 	$L__BB0_237;
$L__BB0_236:
	fma.rn.f64 	%fd532, %fd721, 0d7FF0000000000000, 0d7FF0000000000000;
	{
	.reg .b32 %temp; 
	mov.b64 	{%temp, %r870}, %fd721;
	}
	and.b32  	%r871, %r870, 2147483647;
	setp.eq.s32 	%p126, %r871, 0;
	selp.f64 	%fd723, 0dFFF0000000000000, %fd532, %p126;
$L__BB0_237:
	mul.f64 	%fd564, %fd723, %fd43;
	cvt.f64.f32 	%fd565, %f2921;
	sub.f64 	%fd566, %fd565, %fd564;
	cvt.rn.f32.f64 	%f2921, %fd566;
	add.s32 	%r1529, %r1529, 1;
	add.s32 	%r1528, %r1528, -1;
	setp.eq.s32 	%p128, %r1529, 32;
	add.s16 	%rs960, %rs960, 1;
	add.s16 	%rs959, %rs959, 1;
	@%p128 bra 	$L__BB0_340;
	bra.uni 	$L__BB0_89;
$L__BB0_238:
	setp.eq.f32 	%p74, %f6, 0f00000000;
	mov.f32 	%f2921, 0f00000000;
	@%p74 bra 	$L__BB0_340;
	mov.f32 	%f2913, 0f00000000;
	mov.b32 	%r1543, 0;
$L__BB0_240:
	cvt.u64.u32 	%rd97, %r1543;
	add.s64 	%rd98, %rd13, %rd97;
	ld.local.u8 	%rs215, [%rd98];
	cvt.rn.f32.u16 	%f490, %rs215;
	div.rn.f32 	%f491, %f490, %f6;
	add.f32 	%f492, %f491, 0f00000000;
	ld.local.u8 	%rs216, [%rd98+32];
	cvt.rn.f32.u16 	%f493, %rs216;
	div.rn.f32 	%f494, %f493, %f6;
	add.f32 	%f495, %f492, %f494;
	ld.local.u8 	%rs217, [%rd98+64];
	cvt.rn.f32.u16 	%f496, %rs217;
	div.rn.f32 	%f497, %f496, %f6;
	add.f32 	%f498, %f495, %f497;
	ld.local.u8 	%rs218, [%rd98+96];
	cvt.rn.f32.u16 	%f499, %rs218;
	div.rn.f32 	%f500, %f499, %f6;
	add.f32 	%f501, %f498, %f500;
	ld.local.u8 	%rs219, [%rd98+128];
	cvt.rn.f32.u16 	%f502, %rs219;
	div.rn.f32 	%f503, %f502, %f6;
	add.f32 	%f504, %f501, %f503;
	ld.local.u8 	%rs220, [%rd98+160];
	cvt.rn.f32.u16 	%f505, %rs220;
	div.rn.f32 	%f506, %f505, %f6;
	add.f32 	%f507, %f504, %f506;
	ld.local.u8 	%rs221, [%rd98+192];
	cvt.rn.f32.u16 	%f508, %rs221;
	div.rn.f32 	%f509, %f508, %f6;
	add.f32 	%f510, %f507, %f509;
	ld.local.u8 	%rs222, [%rd98+224];
	cvt.rn.f32.u16 	%f511, %rs222;
	div.rn.f32 	%f512, %f511, %f6;
	add.f32 	%f513, %f510, %f512;
	ld.local.u8 	%rs223, [%rd98+256];
	cvt.rn.f32.u16 	%f514, %rs223;
	div.rn.f32 	%f515, %f514, %f6;
	add.f32 	%f516, %f513, %f515;
	ld.local.u8 	%rs224, [%rd98+288];
	cvt.rn.f32.u16 	%f517, %rs224;
	div.rn.f32 	%f518, %f517, %f6;
	add.f32 	%f519, %f516, %f518;
	ld.local.u8 	%rs225, [%rd98+320];
	cvt.rn.f32.u16 	%f520, %rs225;
	div.rn.f32 	%f521, %f520, %f6;
	add.f32 	%f522, %f519, %f521;
	ld.local.u8 	%rs226, [%rd98+352];
	cvt.rn.f32.u16 	%f523, %rs226;
	div.rn.f32 	%f524, %f523, %f6;
	add.f32 	%f525, %f522, %f524;
	ld.local.u8 	%rs227, [%rd98+384];
	cvt.rn.f32.u16 	%f526, %rs227;
	div.rn.f32 	%f527, %f526, %f6;
	add.f32 	%f528, %f525, %f527;
	ld.local.u8 	%rs228, [%rd98+416];
	cvt.rn.f32.u16 	%f529, %rs228;
	div.rn.f32 	%f530, %f529, %f6;
	add.f32 	%f531, %f528, %f530;
	ld.local.u8 	%rs229, [%rd98+448];
	cvt.rn.f32.u16 	%f532, %rs229;
	div.rn.f32 	%f533, %f532, %f6;
	add.f32 	%f534, %f531, %f533;
	ld.local.u8 	%rs230, [%rd98+480];
	cvt.rn.f32.u16 	%f535, %rs230;
	div.rn.f32 	%f536, %f535, %f6;
	add.f32 	%f537, %f534, %f536;
	ld.local.u8 	%rs231, [%rd98+512];
	cvt.rn.f32.u16 	%f538, %rs231;
	div.rn.f32 	%f539, %f538, %f6;
	add.f32 	%f540, %f537, %f539;
	ld.local.u8 	%rs232, [%rd98+544];
	cvt.rn.f32.u16 	%f541, %rs232;
	div.rn.f32 	%f542, %f541, %f6;
	add.f32 	%f543, %f540, %f542;
	ld.local.u8 	%rs233, [%rd98+576];
	cvt.rn.f32.u16 	%f544, %rs233;
	div.rn.f32 	%f545, %f544, %f6;
	add.f32 	%f546, %f543, %f545;
	ld.local.u8 	%rs234, [%rd98+608];
	cvt.rn.f32.u16 	%f547, %rs234;
	div.rn.f32 	%f548, %f547, %f6;
	add.f32 	%f549, %f546, %f548;
	ld.local.u8 	%rs235, [%rd98+640];
	cvt.rn.f32.u16 	%f550, %rs235;
	div.rn.f32 	%f551, %f550, %f6;
	add.f32 	%f552, %f549, %f551;
	ld.local.u8 	%rs236, [%rd98+672];
	cvt.rn.f32.u16 	%f553, %rs236;
	div.rn.f32 	%f554, %f553, %f6;
	add.f32 	%f555, %f552, %f554;
	ld.local.u8 	%rs237, [%rd98+704];
	cvt.rn.f32.u16 	%f556, %rs237;
	div.rn.f32 	%f557, %f556, %f6;
	add.f32 	%f558, %f555, %f557;
	ld.local.u8 	%rs238, [%rd98+736];
	cvt.rn.f32.u16 	%f559, %rs238;
	div.rn.f32 	%f560, %f559, %f6;
	add.f32 	%f561, %f558, %f560;
	ld.local.u8 	%rs239, [%rd98+768];
	cvt.rn.f32.u16 	%f562, %rs239;
	div.rn.f32 	%f563, %f562, %f6;
	add.f32 	%f564, %f561, %f563;
	ld.local.u8 	%rs240, [%rd98+800];
	cvt.rn.f32.u16 	%f565, %rs240;
	div.rn.f32 	%f566, %f565, %f6;
	add.f32 	%f567, %f564, %f566;
	ld.local.u8 	%rs241, [%rd98+832];
	cvt.rn.f32.u16 	%f568, %rs241;
	div.rn.f32 	%f569, %f568, %f6;
	add.f32 	%f570, %f567, %f569;
	ld.local.u8 	%rs242, [%rd98+864];
	cvt.rn.f32.u16 	%f571, %rs242;
	div.rn.f32 	%f572, %f571, %f6;
	add.f32 	%f573, %f570, %f572;
	ld.local.u8 	%rs243, [%rd98+896];
	cvt.rn.f32.u16 	%f574, %rs243;
	div.rn.f32 	%f575, %f574, %f6;
	add.f32 	%f576, %f573, %f575;
	ld.local.u8 	%rs244, [%rd98+928];
	cvt.rn.f32.u16 	%f577, %rs244;
	div.rn.f32 	%f578, %f577, %f6;
	add.f32 	%f579, %f576, %f578;
	ld.local.u8 	%rs245, [%rd98+960];
	cvt.rn.f32.u16 	%f580, %rs245;
	div.rn.f32 	%f581, %f580, %f6;
	add.f32 	%f582, %f579, %f581;
	ld.local.u8 	%rs246, [%rd98+992];
	cvt.rn.f32.u16 	%f583, %rs246;
	div.rn.f32 	%f584, %f583, %f6;
	add.f32 	%f585, %f582, %f584;
	cvt.f64.f32 	%fd53, %f585;
	add.f64 	%fd724, %fd53, 0d3E45798EE2308C3A;
	{
	.reg .b32 %temp; 
	mov.b64 	{%temp, %r1544}, %fd724;
	}
	{
	.reg .b32 %temp; 
	mov.b64 	{%r1545, %temp}, %fd724;
	}
	setp.gt.s32 	%p75, %r1544, 1048575;
	mov.b32 	%r1546, -1023;
	@%p75 bra 	$L__BB0_242;
	mul.f64 	%fd724, %fd724, 0d4350000000000000;
	{
	.reg .b32 %temp; 
	mov.b64 	{%temp, %r1544}, %fd724;
	}
	{
	.reg .b32 %temp; 
	mov.b64 	{%r1545, %temp}, %fd724;
	}
	mov.b32 	%r1546, -1077;
$L__BB0_242:
	add.s32 	%r633, %r1544, -1;
	setp.gt.u32 	%p76, %r633, 2146435070;
	@%p76 bra 	$L__BB0_246;
	shr.u32 	%r636, %r1544, 20;
	add.s32 	%r1547, %r1546, %r636;
	and.b32  	%r637, %r1544, 1048575;
	or.b32  	%r638, %r637, 1072693248;
	mov.b64 	%fd725, {%r1545, %r638};
	setp.lt.u32 	%p78, %r638, 1073127583;
	@%p78 bra 	$L__BB0_245;
	{
	.reg .b32 %temp; 
	mov.b64 	{%r639, %temp}, %fd725;
	}
	{
	.reg .b32 %temp; 
	mov.b64 	{%temp, %r640}, %fd725;
	}
	add.s32 	%r641, %r640, -1048576;
	mov.b64 	%fd725, {%r639, %r641};
	add.s32 	%r1547, %r1547, 1;
$L__BB0_245:
	add.f64 	%fd319, %fd725, 0dBFF0000000000000;
	add.f64 	%fd320, %fd725, 0d3FF0000000000000;
	rcp.approx.ftz.f64 	%fd321, %fd320;
	neg.f64 	%fd322, %fd320;
	fma.rn.f64 	%fd323, %fd322, %fd321, 0d3FF0000000000000;
	fma.rn.f64 	%fd324, %fd323, %fd323, %fd323;
	fma.rn.f64 	%fd325, %fd324, %fd321, %fd321;
	mul.f64 	%fd326, %fd319, %fd325;
	fma.rn.f64 	%fd327, %fd319, %fd325, %fd326;
	mul.f64 	%fd328, %fd327, %fd327;
	fma.rn.f64 	%fd329, %fd328, 0d3EB1380B3AE80F1E, 0d3ED0EE258B7A8B04;
	fma.rn.f64 	%fd330, %fd329, %fd328, 0d3EF3B2669F02676F;
	fma.rn.f64 	%fd331, %fd330, %fd328, 0d3F1745CBA9AB0956;
	fma.rn.f64 	%fd332, %fd331, %fd328, 0d3F3C71C72D1B5154;
	fma.rn.f64 	%fd333, %fd332, %fd328, 0d3F624924923BE72D;
	fma.rn.f64 	%fd334, %fd333, %fd328, 0d3F8999999999A3C4;
	fma.rn.f64 	%fd335, %fd334, %fd328, 0d3FB5555555555554;
	sub.f64 	%fd336, %fd319, %fd327;
	add.f64 	%fd337, %fd336, %fd336;
	neg.f64 	%fd338, %fd327;
	fma.rn.f64 	%fd339, %fd338, %fd319, %fd337;
	mul.f64 	%fd340, %fd325, %fd339;
	mul.f64 	%fd341, %fd328, %fd335;
	fma.rn.f64 	%fd342, %fd341, %fd327, %fd340;
	xor.b32  	%r642, %r1547, -2147483648;
	mov.b32 	%r643, 1127219200;
	mov.b64 	%fd343, {%r642, %r643};
	sub.f64 	%fd344, %fd343, %fd1;
	fma.rn.f64 	%fd345, %fd344, 0d3FE62E42FEFA39EF, %fd327;
	fma.rn.f64 	%fd346, %fd344, 0dBFE62E42FEFA39EF, %fd345;
	sub.f64 	%fd347, %fd346, %fd327;
	sub.f64 	%fd348, %fd342, %fd347;
	fma.rn.f64 	%fd349, %fd344, 0d3C7ABC9E3B39803F, %fd348;
	add.f64 	%fd726, %fd345, %fd349;
	bra.uni 	$L__BB0_247;
$L__BB0_246:
	fma.rn.f64 	%fd318, %fd724, 0d7FF0000000000000, 0d7FF0000000000000;
	{
	.reg .b32 %temp; 
	mov.b64 	{%temp, %r634}, %fd724;
	}
	and.b32  	%r635, %r634, 2147483647;
	setp.eq.s32 	%p77, %r635, 0;
	selp.f64 	%fd726, 0dFFF0000000000000, %fd318, %p77;
$L__BB0_247:
	mul.f64 	%fd350, %fd726, %fd53;
	cvt.f64.f32 	%fd351, %f2913;
	sub.f64 	%fd352, %fd351, %fd350;
	cvt.rn.f32.f64 	%f2913, %fd352;
	add.s32 	%r1543, %r1543, 1;
	setp.ne.s32 	%p79, %r1543, 32;
	@%p79 bra 	$L__BB0_240;
	mov.f32 	%f2914, 0f00000000;
	mov.b32 	%r1548, 0;
$L__BB0_249:
	shl.b32 	%r646, %r1548, 5;
	cvt.u64.u32 	%rd99, %r646;
	add.s64 	%rd100, %rd13, %rd99;
	ld.local.v4.b32 	{%r647, %r648, %r649, %r650}, [%rd100];
	bfe.u32 	%r651, %r650, 24, 8;
	cvt.u16.u32 	%rs247, %r651;
	bfe.u32 	%r652, %r650, 16, 8;
	cvt.u16.u32 	%rs248, %r652;
	bfe.u32 	%r653, %r650, 8, 8;
	cvt.u16.u32 	%rs249, %r653;
	bfe.u32 	%r654, %r650, 0, 8;
	cvt.u16.u32 	%rs250, %r654;
	bfe.u32 	%r655, %r649, 24, 8;
	cvt.u16.u32 	%rs251, %r655;
	bfe.u32 	%r656, %r649, 16, 8;
	cvt.u16.u32 	%rs252, %r656;
	bfe.u32 	%r657, %r649, 8, 8;
	cvt.u16.u32 	%rs253, %r657;
	bfe.u32 	%r658, %r649, 0, 8;
	cvt.u16.u32 	%rs254, %r658;
	bfe.u32 	%r659, %r648, 24, 8;
	cvt.u16.u32 	%rs255, %r659;
	bfe.u32 	%r660, %r648, 16, 8;
	cvt.u16.u32 	%rs256, %r660;
	bfe.u32 	%r661, %r648, 8, 8;
	cvt.u16.u32 	%rs257, %r661;
	bfe.u32 	%r662, %r648, 0, 8;
	cvt.u16.u32 	%rs258, %r662;
	bfe.u32 	%r663, %r647, 24, 8;
	cvt.u16.u32 	%rs259, %r663;
	bfe.u32 	%r664, %r647, 16, 8;
	cvt.u16.u32 	%rs260, %r664;
	bfe.u32 	%r665, %r647, 8, 8;
	cvt.u16.u32 	%rs261, %r665;
	bfe.u32 	%r666, %r647, 0, 8;
	cvt.u16.u32 	%rs262, %r666;
	and.b16  	%rs263, %rs262, 255;
	and.b16  	%rs264, %rs261, 255;
	and.b16  	%rs265, %rs260, 255;
	and.b16  	%rs266, %rs259, 255;
	and.b16  	%rs267, %rs258, 255;
	and.b16  	%rs268, %rs257, 255;
	and.b16  	%rs269, %rs256, 255;
	and.b16  	%rs270, %rs255, 255;
	and.b16  	%rs271, %rs254, 255;
	and.b16  	%rs272, %rs253, 255;
	and.b16  	%rs273, %rs252, 255;
	and.b16  	%rs274, %rs251, 255;
	and.b16  	%rs275, %rs250, 255;
	and.b16  	%rs276, %rs249, 255;
	and.b16  	%rs277, %rs248, 255;
	and.b16  	%rs278, %rs247, 255;
	cvt.rn.f32.u16 	%f587, %rs263;
	div.rn.f32 	%f588, %f587, %f6;
	add.f32 	%f589, %f588, 0f00000000;
	cvt.rn.f32.u16 	%f590, %rs264;
	div.rn.f32 	%f591, %f590, %f6;
	add.f32 	%f592, %f589, %f591;
	cvt.rn.f32.u16 	%f593, %rs265;
	div.rn.f32 	%f594, %f593, %f6;
	add.f32 	%f595, %f592, %f594;
	cvt.rn.f32.u16 	%f596, %rs266;
	div.rn.f32 	%f597, %f596, %f6;
	add.f32 	%f598, %f595, %f597;
	cvt.rn.f32.u16 	%f599, %rs267;
	div.rn.f32 	%f600, %f599, %f6;
	add.f32 	%f601, %f598, %f600;
	cvt.rn.f32.u16 	%f602, %rs268;
	div.rn.f32 	%f603, %f602, %f6;
	add.f32 	%f604, %f601, %f603;
	cvt.rn.f32.u16 	%f605, %rs269;
	div.rn.f32 	%f606, %f605, %f6;
	add.f32 	%f607, %f604, %f606;
	cvt.rn.f32.u16 	%f608, %rs270;
	div.rn.f32 	%f609, %f608, %f6;
	add.f32 	%f610, %f607, %f609;
	cvt.rn.f32.u16 	%f611, %rs271;
	div.rn.f32 	%f612, %f611, %f6;
	add.f32 	%f613, %f610, %f612;
	cvt.rn.f32.u16 	%f614, %rs272;
	div.rn.f32 	%f615, %f614, %f6;
	add.f32 	%f616, %f613, %f615;
	cvt.rn.f32.u16 	%f617, %rs273;
	div.rn.f32 	%f618, %f617, %f6;
	add.f32 	%f619, %f616, %f618;
	cvt.rn.f32.u16 	%f620, %rs274;
	div.rn.f32 	%f621, %f620, %f6;
	add.f32 	%f622, %f619, %f621;
	cvt.rn.f32.u16 	%f623, %rs275;
	div.rn.f32 	%f624, %f623, %f6;
	add.f32 	%f625, %f622, %f624;
	cvt.rn.f32.u16 	%f626, %rs276;
	div.rn.f32 	%f627, %f626, %f6;
	add.f32 	%f628, %f625, %f627;
	cvt.rn.f32.u16 	%f629, %rs277;
	div.rn.f32 	%f630, %f629, %f6;
	add.f32 	%f631, %f628, %f630;
	cvt.rn.f32.u16 	%f632, %rs278;
	div.rn.f32 	%f633, %f632, %f6;
	add.f32 	%f634, %f631, %f633;
	ld.local.v4.b32 	{%r667, %r668, %r669, %r670}, [%rd100+16];
	bfe.u32 	%r671, %r670, 24, 8;
	cvt.u16.u32 	%rs279, %r671;
	bfe.u32 	%r672, %r670, 16, 8;
	cvt.u16.u32 	%rs280, %r672;
	bfe.u32 	%r673, %r670, 8, 8;
	cvt.u16.u32 	%rs281, %r673;
	bfe.u32 	%r674, %r670, 0, 8;
	cvt.u16.u32 	%rs282, %r674;
	bfe.u32 	%r675, %r669, 24, 8;
	cvt.u16.u32 	%rs283, %r675;
	bfe.u32 	%r676, %r669, 16, 8;
	cvt.u16.u32 	%rs284, %r676;
	bfe.u32 	%r677, %r669, 8, 8;
	cvt.u16.u32 	%rs285, %r677;
	bfe.u32 	%r678, %r669, 0, 8;
	cvt.u16.u32 	%rs286, %r678;
	bfe.u32 	%r679, %r668, 24, 8;
	cvt.u16.u32 	%rs287, %r679;
	bfe.u32 	%r680, %r668, 16, 8;
	cvt.u16.u32 	%rs288, %r680;
	bfe.u32 	%r681, %r668, 8, 8;
	cvt.u16.u32 	%rs289, %r681;
	bfe.u32 	%r682, %r668, 0, 8;
	cvt.u16.u32 	%rs290, %r682;
	bfe.u32 	%r683, %r667, 24, 8;
	cvt.u16.u32 	%rs291, %r683;
	bfe.u32 	%r684, %r667, 16, 8;
	cvt.u16.u32 	%rs292, %r684;
	bfe.u32 	%r685, %r667, 8, 8;
	cvt.u16.u32 	%rs293, %r685;
	bfe.u32 	%r686, %r667, 0, 8;
	cvt.u16.u32 	%rs294, %r686;
	and.b16  	%rs295, %rs294, 255;
	and.b16  	%rs296, %rs293, 255;
	and.b16  	%rs297, %rs292, 255;
	and.b16  	%rs298, %rs291, 255;
	and.b16  	%rs299, %rs290, 255;
	and.b16  	%rs300, %rs289, 255;
	and.b16  	%rs301, %rs288, 255;
	and.b16  	%rs302, %rs287, 255;
	and.b16  	%rs303, %rs286, 255;
	and.b16  	%rs304, %rs285, 255;
	and.b16  	%rs305, %rs284, 255;
	and.b16  	%rs306, %rs283, 255;
	and.b16  	%rs307, %rs282, 255;
	and.b16  	%rs308, %rs281, 255;
	and.b16  	%rs309, %rs280, 255;
	and.b16  	%rs310, %rs279, 255;
	cvt.rn.f32.u16 	%f635, %rs295;
	div.rn.f32 	%f636, %f635, %f6;
	add.f32 	%f637, %f634, %f636;
	cvt.rn.f32.u16 	%f638, %rs296;
	div.rn.f32 	%f639, %f638, %f6;
	add.f32 	%f640, %f637, %f639;
	cvt.rn.f32.u16 	%f641, %rs297;
	div.rn.f32 	%f642, %f641, %f6;
	add.f32 	%f643, %f640, %f642;
	cvt.rn.f32.u16 	%f644, %rs298;
	div.rn.f32 	%f645, %f644, %f6;
	add.f32 	%f646, %f643, %f645;
	cvt.rn.f32.u16 	%f647, %rs299;
	div.rn.f32 	%f648, %f647, %f6;
	add.f32 	%f649, %f646, %f648;
	cvt.rn.f32.u16 	%f650, %rs300;
	div.rn.f32 	%f651, %f650, %f6;
	add.f32 	%f652, %f649, %f651;
	cvt.rn.f32.u16 	%f653, %rs301;
	div.rn.f32 	%f654, %f653, %f6;
	add.f32 	%f655, %f652, %f654;
	cvt.rn.f32.u16 	%f656, %rs302;
	div.rn.f32 	%f657, %f656, %f6;
	add.f32 	%f658, %f655, %f657;
	cvt.rn.f32.u16 	%f659, %rs303;
	div.rn.f32 	%f660, %f659, %f6;
	add.f32 	%f661, %f658, %f660;
	cvt.rn.f32.u16 	%f662, %rs304;
	div.rn.f32 	%f663, %f662, %f6;
	add.f32 	%f664, %f661, %f663;
	cvt.rn.f32.u16 	%f665, %rs305;
	div.rn.f32 	%f666, %f665, %f6;
	add.f32 	%f667, %f664, %f666;
	cvt.rn.f32.u16 	%f668, %rs306;
	div.rn.f32 	%f669, %f668, %f6;
	add.f32 	%f670, %f667, %f669;
	cvt.rn.f32.u16 	%f671, %rs307;
	div.rn.f32 	%f672, %f671, %f6;
	add.f32 	%f673, %f670, %f672;
	cvt.rn.f32.u16 	%f674, %rs308;
	div.rn.f32 	%f675, %f674, %f6;
	add.f32 	%f676, %f673, %f675;
	cvt.rn.f32.u16 	%f677, %rs309;
	div.rn.f32 	%f678, %f677, %f6;
	add.f32 	%f679, %f676, %f678;
	cvt.rn.f32.u16 	%f680, %rs310;
	div.rn.f32 	%f681, %f680, %f6;
	add.f32 	%f682, %f679, %f681;
	cvt.f64.f32 	%fd63, %f682;
	add.f64 	%fd727, %fd63, 0d3E45798EE2308C3A;
	{
	.reg .b32 %temp; 
	mov.b64 	{%temp, %r1549}, %fd727;
	}
	{
	.reg .b32 %temp; 
	mov.b64 	{%r1550, %temp}, %fd727;
	}
	setp.gt.s32 	%p80, %r1549, 1048575;
	mov.b32 	%r1551, -1023;
	@%p80 bra 	$L__BB0_251;
	mul.f64 	%fd727, %fd727, 0d4350000000000000;
	{
	.reg .b32 %temp; 
	mov.b64 	{%temp, %r1549}, %fd727;
	}
	{
	.reg .b32 %temp; 
	mov.b64 	{%r1550, %temp}, %fd727;
	}
	mov.b32 	%r1551, -1077;
$L__BB0_251:
	add.s32 	%r688, %r1549, -1;
	setp.gt.u32 	%p81, %r688, 2146435070;
	@%p81 bra 	$L__BB0_255;
	shr.u32 	%r691, %r1549, 20;
	add.s32 	%r1552, %r1551, %r691;
	and.b32  	%r692, %r1549, 1048575;
	or.b32  	%r693, %r692, 1072693248;
	mov.b64 	%fd728, {%r1550, %r693};
	setp.lt.u32 	%p83, %r693, 1073127583;
	@%p83 bra 	$L__BB0_254;
	{
	.reg .b32 %temp; 
	mov.b64 	{%r694, %temp}, %fd728;
	}
	{
	.reg .b32 %temp; 
	mov.b64 	{%temp, %r695}, %fd728;
	}
	add.s32 	%r696, %r695, -1048576;
	mov.b64 	%fd728, {%r694, %r696};
	add.s32 	%r1552, %r1552, 1;
$L__BB0_254:
	add.f64 	%fd354, %fd728, 0dBFF0000000000000;
	add.f64 	%fd355, %fd728, 0d3FF0000000000000;
	rcp.approx.ftz.f64 	%fd356, %fd355;
	neg.f64 	%fd357, %fd355;
	fma.rn.f64 	%fd358, %fd357, %fd356, 0d3FF0000000000000;
	fma.rn.f64 	%fd359, %fd358, %fd358, %fd358;
	fma.rn.f64 	%fd360, %fd359, %fd356, %fd356;
	mul.f64 	%fd361, %fd354, %fd360;
	fma.rn.f64 	%fd362, %fd354, %fd360, %fd361;
	mul.f64 	%fd363, %fd362, %fd362;
	fma.rn.f64 	%fd364, %fd363, 0d3EB1380B3AE80F1E, 0d3ED0EE258B7A8B04;
	fma.rn.f64 	%fd365, %fd364, %fd363, 0d3EF3B2669F02676F;
	fma.rn.f64 	%fd366, %fd365, %fd363, 0d3F1745CBA9AB0956;
	fma.rn.f64 	%fd367, %fd366, %fd363, 0d3F3C71C72D1B5154;
	fma.rn.f64 	%fd368, %fd367, %fd363, 0d3F624924923BE72D;
	fma.rn.f64 	%fd369, %fd368, %fd363, 0d3F8999999999A3C4;
	fma.rn.f64 	%fd370, %fd369, %fd363, 0d3FB5555555555554;
	sub.f64 	%fd371, %fd354, %fd362;
	add.f64 	%fd372, %fd371, %fd371;
	neg.f64 	%fd373, %fd362;
	fma.rn.f64 	%fd374, %fd373, %fd354, %fd372;
	mul.f64 	%fd375, %fd360, %fd374;
	mul.f64 	%fd376, %fd363, %fd370;
	fma.rn.f64 	%fd377, %fd376, %fd362, %fd375;
	xor.b32  	%r697, %r1552, -2147483648;
	mov.b32 	%r698, 1127219200;
	mov.b64 	%fd378, {%r697, %r698};
	sub.f64 	%fd379, %fd378, %fd1;
	fma.rn.f64 	%fd380, %fd379, 0d3FE62E42FEFA39EF, %fd362;
	fma.rn.f64 	%fd381, %fd379, 0dBFE62E42FEFA39EF, %fd380;
	sub.f64 	%fd382, %fd381, %fd362;
	sub.f64 	%fd383, %fd377, %fd382;
	fma.rn.f64 	%fd384, %fd379, 0d3C7ABC9E3B39803F, %fd383;
	add.f64 	%fd729, %fd380, %fd384;
	bra.uni 	$L__BB0_256;
$L__BB0_255:
	fma.rn.f64 	%fd353, %fd727, 0d7FF0000000000000, 0d7FF0000000000000;
	{
	.reg .b32 %temp; 
	mov.b64 	{%temp, %r689}, %fd727;
	}
	and.b32  	%r690, %r689, 2147483647;
	setp.eq.s32 	%p82, %r690, 0;
	selp.f64 	%fd729, 0dFFF0000000000000, %fd353, %p82;
$L__BB0_256:
	mul.f64 	%fd385, %fd729, %fd63;
	cvt.f64.f32 	%fd386, %f2914;
	sub.f64 	%fd387, %fd386, %fd385;
	cvt.rn.f32.f64 	%f2914, %fd387;
	add.s32 	%r1548, %r1548, 1;
	setp.ne.s32 	%p84, %r1548, 32;
	@%p84 bra 	$L__BB0_249;
	setp.ge.f32 	%p85, %f2913, %f2914;
	selp.f32 	%f185, %f2913, %f2914, %p85;
	mov.f32 	%f2915, 0f00000000;
	mov.b32 	%r1553, 0;
$L__BB0_258:
	cvt.u64.u32 	%rd101, %r1553;
	add.s64 	%rd16, %rd13, %rd101;
	ld.local.u8 	%rs311, [%rd16];
	cvt.rn.f32.u16 	%f684, %rs311;
	div.rn.f32 	%f685, %f684, %f6;
	cvt.f64.f32 	%fd73, %f685;
	add.f64 	%fd730, %fd73, 0d3E45798EE2308C3A;
	{
	.reg .b32 %temp; 
	mov.b64 	{%temp, %r1554}, %fd730;
	}
	{
	.reg .b32 %temp; 
	mov.b64 	{%r1555, %temp}, %fd730;
	}
	setp.gt.s32 	%p86, %r1554, 1048575;
	mov.b32 	%r1556, -1023;
	@%p86 bra 	$L__BB0_260;
	mul.f64 	%fd730, %fd730, 0d4350000000000000;
	{
	.reg .b32 %temp; 
	mov.b64 	{%temp, %r1554}, %fd730;
	}
	{
	.reg .b32 %temp; 
	mov.b64 	{%r1555, %temp}, %fd730;
	}
	mov.b32 	%r1556, -1077;
$L__BB0_260:
	add.s32 	%r702, %r1554, -1;
	setp.gt.u32 	%p87, %r702, 2146435070;
	@%p87 bra 	$L__BB0_264;
	shr.u32 	%r705, %r1554, 20;
	add.s32 	%r1557, %r1556, %r705;
	and.b32  	%r706, %r1554, 1048575;
	or.b32  	%r707, %r706, 1072693248;
	mov.b64 	%fd731, {%r1555, %r707};
	setp.lt.u32 	%p89, %r707, 1073127583;
	@%p89 bra 	$L__BB0_263;
	{
	.reg .b32 %temp; 
	mov.b64 	{%r708, %temp}, %fd731;
	}
	{
	.reg .b32 %temp; 
	mov.b64 	{%temp, %r709}, %fd731;
	}
	add.s32 	%r710, %r709, -1048576;
	mov.b64 	%fd731, {%r708, %r710};
	add.s32 	%r1557, %r1557, 1;
$L__BB0_263:
	add.f64 	%fd389, %fd731, 0dBFF0000000000000;
	add.f64 	%fd390, %fd731, 0d3FF0000000000000;
	rcp.approx.ftz.f64 	%fd391, %fd390;
	neg.f64 	%fd392, %fd390;
	fma.rn.f64 	%fd393, %fd392, %fd391, 0d3FF0000000000000;
	fma.rn.f64 	%fd394, %fd393, %fd393, %fd393;
	fma.rn.f64 	%fd395, %fd394, %fd391, %fd391;
	mul.f64 	%fd396, %fd389, %fd395;
	fma.rn.f64 	%fd397, %fd389, %fd395, %fd396;
	mul.f64 	%fd398, %fd397, %fd397;
	fma.rn.f64 	%fd399, %fd398, 0d3EB1380B3AE80F1E, 0d3ED0EE258B7A8B04;
	fma.rn.f64 	%fd400, %fd399, %fd398, 0d3EF3B2669F02676F;
	fma.rn.f64 	%fd401, %fd400, %fd398, 0d3F1745CBA9AB0956;
	fma.rn.f64 	%fd402, %fd401, %fd398, 0d3F3C71C72D1B5154;
	fma.rn.f64 	%fd403, %fd402, %fd398, 0d3F624924923BE72D;
	fma.rn.f64 	%fd404, %fd403, %fd398, 0d3F8999999999A3C4;
	fma.rn.f64 	%fd405, %fd404, %fd398, 0d3FB5555555555554;
	sub.f64 	%fd406, %fd389, %fd397;
	add.f64 	%fd407, %fd406, %fd406;
	neg.f64 	%fd408, %fd397;
	fma.rn.f64 	%fd409, %fd408, %fd389, %fd407;
	mul.f64 	%fd410, %fd395, %fd409;
	mul.f64 	%fd411, %fd398, %fd405;
	fma.rn.f64 	%fd412, %fd411, %fd397, %fd410;
	xor.b32  	%r711, %r1557, -2147483648;
	mov.b32 	%r712, 1127219200;
	mov.b64 	%fd413, {%r711, %r712};
	sub.f64 	%fd414, %fd413, %fd1;
	fma.rn.f64 	%fd415, %fd414, 0d3FE62E42FEFA39EF, %fd397;
	fma.rn.f64 	%fd416, %fd414, 0dBFE62E42FEFA39EF, %fd415;
	sub.f64 	%fd417, %fd416, %fd397;
	sub.f64 	%fd418, %fd412, %fd417;
	fma.rn.f64 	%fd419, %fd414, 0d3C7ABC9E3B39803F, %fd418;
	add.f64 	%fd732, %fd415, %fd419;
	bra.uni 	$L__BB0_265;
$L__BB0_264:
	fma.rn.f64 	%fd388, %fd730, 0d7FF0000000000000, 0d7FF0000000000000;
	{
	.reg .b32 %temp; 
	mov.b64 	{%temp, %r703}, %fd730;
	}
	and.b32  	%r704, %r703, 2147483647;
	setp.eq.s32 	%p88, %r704, 0;
	selp.f64 	%fd732, 0dFFF0000000000000, %fd388, %p88;
$L__BB0_265:
	mul.f64 	%fd420, %fd732, %fd73;
	cvt.f64.f32 	%fd421, %f2915;
	sub.f64 	%fd422, %fd421, %fd420;
	cvt.rn.f32.f64 	%f187, %fd422;
	ld.local.u8 	%rs312, [%rd16+1];
	cvt.rn.f32.u16 	%f686, %rs312;
	div.rn.f32 	%f687, %f686, %f6;
	cvt.f64.f32 	%fd83, %f687;
	add.f64 	%fd733, %fd83, 0d3E45798EE2308C3A;
	{
	.reg .b32 %temp; 
	mov.b64 	{%temp, %r1558}, %fd733;
	}
	{
	.reg .b32 %temp; 
	mov.b64 	{%r1559, %temp}, %fd733;
	}
	setp.gt.s32 	%p90, %r1558, 1048575;
	mov.b32 	%r1560, -1023;
	@%p90 bra 	$L__BB0_267;
	mul.f64 	%fd733, %fd733, 0d4350000000000000;
	{
	.reg .b32 %temp; 
	mov.b64 	{%temp, %r1558}, %fd733;
	}
	{
	.reg .b32 %temp; 
	mov.b64 	{%r1559, %temp}, %fd733;
	}
	mov.b32 	%r1560, -1077;
$L__BB0_267:
	add.s32 	%r715, %r1558, -1;
	setp.lt.u32 	%p91, %r715, 2146435071;
	@%p91 bra 	$L__BB0_269;
	fma.rn.f64 	%fd423, %fd733, 0d7FF0000000000000, 0d7FF0000000000000;
	{
	.reg .b32 %temp; 
	mov.b64 	{%temp, %r716}, %fd733;
	}
	and.b32  	%r717, %r716, 2147483647;
	setp.eq.s32 	%p92, %r717, 0;
	selp.f64 	%fd735, 0dFFF0000000000000, %fd423, %p92;
	bra.uni 	$L__BB0_272;
$L__BB0_269:
	shr.u32 	%r718, %r1558, 20;
	add.s32 	%r1561, %r1560, %r718;
	and.b32  	%r719, %r1558, 1048575;
	or.b32  	%r720, %r719, 1072693248;
	mov.b64 	%fd734, {%r1559, %r720};
	setp.lt.u32 	%p93, %r720, 1073127583;
	@%p93 bra 	$L__BB0_271;
	{
	.reg .b32 %temp; 
	mov.b64 	{%r721, %temp}, %fd734;
	}
	{
	.reg .b32 %temp; 
	mov.b64 	{%temp, %r722}, %fd734;
	}
	add.s32 	%r723, %r722, -1048576;
	mov.b64 	%fd734, {%r721, %r723};
	add.s32 	%r1561, %r1561, 1;
$L__BB0_271:
	add.f64 	%fd424, %fd734, 0dBFF0000000000000;
	add.f64 	%fd425, %fd734, 0d3FF0000000000000;
	rcp.approx.ftz.f64 	%fd426, %fd425;
	neg.f64 	%fd427, %fd425;
	fma.rn.f64 	%fd428, %fd427, %fd426, 0d3FF0000000000000;
	fma.rn.f64 	%fd429, %fd428, %fd428, %fd428;
	fma.rn.f64 	%fd430, %fd429, %fd426, %fd426;
	mul.f64 	%fd431, %fd424, %fd430;
	fma.rn.f64 	%fd432, %fd424, %fd430, %fd431;
	mul.f64 	%fd433, %fd432, %fd432;
	fma.rn.f64 	%fd434, %fd433, 0d3EB1380B3AE80F1E, 0d3ED0EE258B7A8B04;
	fma.rn.f64 	%fd435, %fd434, %fd433, 0d3EF3B2669F02676F;
	fma.rn.f64 	%fd436, %fd435, %fd433, 0d3F1745CBA9AB0956;
	fma.rn.f64 	%fd437, %fd436, %fd433, 0d3F3C71C72D1B5154;
	fma.rn.f64 	%fd438, %fd437, %fd433, 0d3F624924923BE72D;
	fma.rn.f64 	%fd439, %fd438, %fd433, 0d3F8999999999A3C4;
	fma.rn.f64 	%fd440, %fd439, %fd433, 0d3FB5555555555554;
	sub.f64 	%fd441, %fd424, %fd432;
	add.f64 	%fd442, %fd441, %fd441;
	neg.f64 	%fd443, %fd432;
	fma.rn.f64 	%fd444, %fd443, %fd424, %fd442;
	mul.f64 	%fd445, %fd430, %fd444;
	mul.f64 	%fd446, %fd433, %fd440;
	fma.rn.f64 	%fd447, %fd446, %fd432, %fd445;
	xor.b32  	%r724, %r1561, -2147483648;
	mov.b32 	%r725, 1127219200;
	mov.b64 	%fd448, {%r724, %r725};
	sub.f64 	%fd449, %fd448, %fd1;
	fma.rn.f64 	%fd450, %fd449, 0d3FE62E42FEFA39EF, %fd432;
	fma.rn.f64 	%fd451, %fd449, 0dBFE62E42FEFA39EF, %fd450;
	sub.f64 	%fd452, %fd451, %fd432;
	sub.f64 	%fd453, %fd447, %fd452;
	fma.rn.f64 	%fd454, %fd449, 0d3C7ABC9E3B39803F, %fd453;
	add.f64 	%fd735, %fd450, %fd454;
$L__BB0_272:
	mul.f64 	%fd455, %fd735, %fd83;
	cvt.f64.f32 	%fd456, %f187;
	sub.f64 	%fd457, %fd456, %fd455;
	cvt.rn.f32.f64 	%f2915, %fd457;
	add.s32 	%r1553, %r1553, 2;
	setp.ne.s32 	%p94, %r1553, 1024;
	@%p94 bra 	$L__BB0_258;
	mov.b32 	%r1562, 0;
$L__BB0_274:
	cvt.u64.u32 	%rd102, %r1562;
	add.s64 	%rd103, %rd13, %rd102;
	ld.local.u8 	%rs313, [%rd103];
	cvt.rn.f32.u16 	%f688, %rs313;
	div.rn.f32 	%f689, %f688, %f6;
	add.f32 	%f690, %f689, 0f00000000;
	ld.local.u8 	%rs314, [%rd103+32];
	cvt.rn.f32.u16 	%f691, %rs314;
	div.rn.f32 	%f692, %f691, %f6;
	add.f32 	%f693, %f690, %f692;
	ld.local.u8 	%rs315, [%rd103+64];
	cvt.rn.f32.u16 	%f694, %rs315;
	div.rn.f32 	%f695, %f694, %f6;
	add.f32 	%f696, %f693, %f695;
	ld.local.u8 	%rs316, [%rd103+96];
	cvt.rn.f32.u16 	%f697, %rs316;
	div.rn.f32 	%f698, %f697, %f6;
	add.f32 	%f699, %f696, %f698;
	ld.local.u8 	%rs317, [%rd103+128];
	cvt.rn.f32.u16 	%f700, %rs317;
	div.rn.f32 	%f701, %f700, %f6;
	add.f32 	%f702, %f699, %f701;
	ld.local.u8 	%rs318, [%rd103+160];
	cvt.rn.f32.u16 	%f703, %rs318;
	div.rn.f32 	%f704, %f703, %f6;
	add.f32 	%f705, %f702, %f704;
	ld.local.u8 	%rs319, [%rd103+192];
	cvt.rn.f32.u16 	%f706, %rs319;
	div.rn.f32 	%f707, %f706, %f6;
	add.f32 	%f708, %f705, %f707;
	ld.local.u8 	%rs320, [%rd103+224];
	cvt.rn.f32.u16 	%f709, %rs320;
	div.rn.f32 	%f710, %f709, %f6;
	add.f32 	%f711, %f708, %f710;
	ld.local.u8 	%rs321, [%rd103+256];
	cvt.rn.f32.u16 	%f712, %rs321;
	div.rn.f32 	%f713, %f712, %f6;
	add.f32 	%f714, %f711, %f713;
	ld.local.u8 	%rs322, [%rd103+288];
	cvt.rn.f32.u16 	%f715, %rs322;
	div.rn.f32 	%f716, %f715, %f6;
	add.f32 	%f717, %f714, %f716;
	ld.local.u8 	%rs323, [%rd103+320];
	cvt.rn.f32.u16 	%f718, %rs323;
	div.rn.f32 	%f719, %f718, %f6;
	add.f32 	%f720, %f717, %f719;
	ld.local.u8 	%rs324, [%rd103+352];
	cvt.rn.f32.u16 	%f721, %rs324;
	div.rn.f32 	%f722, %f721, %f6;
	add.f32 	%f723, %f720, %f722;
	ld.local.u8 	%rs325, [%rd103+384];
	cvt.rn.f32.u16 	%f724, %rs325;
	div.rn.f32 	%f725, %f724, %f6;
	add.f32 	%f726, %f723, %f725;
	ld.local.u8 	%rs326, [%rd103+416];
	cvt.rn.f32.u16 	%f727, %rs326;
	div.rn.f32 	%f728, %f727, %f6;
	add.f32 	%f729, %f726, %f728;
	ld.local.u8 	%rs327, [%rd103+448];
	cvt.rn.f32.u16 	%f730, %rs327;
	div.rn.f32 	%f731, %f730, %f6;
	add.f32 	%f732, %f729, %f731;
	ld.local.u8 	%rs328, [%rd103+480];
	cvt.rn.f32.u16 	%f733, %rs328;
	div.rn.f32 	%f734, %f733, %f6;
	add.f32 	%f735, %f732, %f734;
	ld.local.u8 	%rs329, [%rd103+512];
	cvt.rn.f32.u16 	%f736, %rs329;
	div.rn.f32 	%f737, %f736, %f6;
	add.f32 	%f738, %f735, %f737;
	ld.local.u8 	%rs330, [%rd103+544];
	cvt.rn.f32.u16 	%f739, %rs330;
	div.rn.f32 	%f740, %f739, %f6;
	add.f32 	%f741, %f738, %f740;
	ld.local.u8 	%rs331, [%rd103+576];
	cvt.rn.f32.u16 	%f742, %rs331;
	div.rn.f32 	%f743, %f742, %f6;
	add.f32 	%f744, %f741, %f743;
	ld.local.u8 	%rs332, [%rd103+608];
	cvt.rn.f32.u16 	%f745, %rs332;
	div.rn.f32 	%f746, %f745, %f6;
	add.f32 	%f747, %f744, %f746;
	ld.local.u8 	%rs333, [%rd103+640];
	cvt.rn.f32.u16 	%f748, %rs333;
	div.rn.f32 	%f749, %f748, %f6;
	add.f32 	%f750, %f747, %f749;
	ld.local.u8 	%rs334, [%rd103+672];
	cvt.rn.f32.u16 	%f751, %rs334;
	div.rn.f32 	%f752, %f751, %f6;
	add.f32 	%f753, %f750, %f752;
	ld.local.u8 	%rs335, [%rd103+704];
	cvt.rn.f32.u16 	%f754, %rs335;
	div.rn.f32 	%f755, %f754, %f6;
	add.f32 	%f756, %f753, %f755;
	ld.local.u8 	%rs336, [%rd103+736];
	cvt.rn.f32.u16 	%f757, %rs336;
	div.rn.f32 	%f758, %f757, %f6;
	add.f32 	%f759, %f756, %f758;
	ld.local.u8 	%rs337, [%rd103+768];
	cvt.rn.f32.u16 	%f760, %rs337;
	div.rn.f32 	%f761, %f760, %f6;
	add.f32 	%f762, %f759, %f761;
	ld.local.u8 	%rs338, [%rd103+800];
	cvt.rn.f32.u16 	%f763, %rs338;
	div.rn.f32 	%f764, %f763, %f6;
	add.f32 	%f765, %f762, %f764;
	ld.local.u8 	%rs339, [%rd103+832];
	cvt.rn.f32.u16 	%f766, %rs339;
	div.rn.f32 	%f767, %f766, %f6;
	add.f32 	%f768, %f765, %f767;
	ld.local.u8 	%rs340, [%rd103+864];
	cvt.rn.f32.u16 	%f769, %rs340;
	div.rn.f32 	%f770, %f769, %f6;
	add.f32 	%f771, %f768, %f770;
	ld.local.u8 	%rs341, [%rd103+896];
	cvt.rn.f32.u16 	%f772, %rs341;
	div.rn.f32 	%f773, %f772, %f6;
	add.f32 	%f774, %f771, %f773;
	ld.local.u8 	%rs342, [%rd103+928];
	cvt.rn.f32.u16 	%f775, %rs342;
	div.rn.f32 	%f776, %f775, %f6;
	add.f32 	%f777, %f774, %f776;
	ld.local.u8 	%rs343, [%rd103+960];
	cvt.rn.f32.u16 	%f778, %rs343;
	div.rn.f32 	%f779, %f778, %f6;
	add.f32 	%f780, %f777, %f779;
	ld.local.u8 	%rs344, [%rd103+992];
	cvt.rn.f32.u16 	%f781, %rs344;
	div.rn.f32 	%f782, %f781, %f6;
	add.f32 	%f783, %f780, %f782;
	mul.wide.u32 	%rd104, %r1562, 4;
	add.s64 	%rd105, %rd6, %rd104;
	st.local.f32 	[%rd105], %f783;
	add.s32 	%r1562, %r1562, 1;
	setp.ne.s32 	%p95, %r1562, 32;
	@%p95 bra 	$L__BB0_274;
	mov.b32 	%r1563, 0;
$L__BB0_276:
	shl.b32 	%r728, %r1563, 5;
	cvt.u64.u32 	%rd106, %r728;
	add.s64 	%rd107, %rd13, %rd106;
	ld.local.v4.b32 	{%r729, %r730, %r731, %r732}, [%rd107];
	bfe.u32 	%r733, %r732, 24, 8;
	cvt.u16.u32 	%rs345, %r733;
	bfe.u32 	%r734, %r732, 16, 8;
	cvt.u16.u32 	%rs346, %r734;
	bfe.u32 	%r735, %r732, 8, 8;
	cvt.u16.u32 	%rs347, %r735;
	bfe.u32 	%r736, %r732, 0, 8;
	cvt.u16.u32 	%rs348, %r736;
	bfe.u32 	%r737, %r731, 24, 8;
	cvt.u16.u32 	%rs349, %r737;
	bfe.u32 	%r738, %r731, 16, 8;
	cvt.u16.u32 	%rs350, %r738;
	bfe.u32 	%r739, %r731, 8, 8;
	cvt.u16.u32 	%rs351, %r739;
	bfe.u32 	%r740, %r731, 0, 8;
	cvt.u16.u32 	%rs352, %r740;
	bfe.u32 	%r741, %r730, 24, 8;
	cvt.u16.u32 	%rs353, %r741;
	bfe.u32 	%r742, %r730, 16, 8;
	cvt.u16.u32 	%rs354, %r742;
	bfe.u32 	%r743, %r730, 8, 8;
	cvt.u16.u32 	%rs355, %r743;
	bfe.u32 	%r744, %r730, 0, 8;
	cvt.u16.u32 	%rs356, %r744;
	bfe.u32 	%r745, %r729, 24, 8;
	cvt.u16.u32 	%rs357, %r745;
	bfe.u32 	%r746, %r729, 16, 8;
	cvt.u16.u32 	%rs358, %r746;
	bfe.u32 	%r747, %r729, 8, 8;
	cvt.u16.u32 	%rs359, %r747;
	bfe.u32 	%r748, %r729, 0, 8;
	cvt.u16.u32 	%rs360, %r748;
	and.b16  	%rs361, %rs360, 255;
	and.b16  	%rs362, %rs359, 255;
	and.b16  	%rs363, %rs358, 255;
	and.b16  	%rs364, %rs357, 255;
	and.b16  	%rs365, %rs356, 255;
	and.b16  	%rs366, %rs355, 255;
	and.b16  	%rs367, %rs354, 255;
	and.b16  	%rs368, %rs353, 255;
	and.b16  	%rs369, %rs352, 255;
	and.b16  	%rs370, %rs351, 255;
	and.b16  	%rs371, %rs350, 255;
	and.b16  	%rs372, %rs349, 255;
	and.b16  	%rs373, %rs348, 255;
	and.b16  	%rs374, %rs347, 255;
	and.b16  	%rs375, %rs346, 255;
	and.b16  	%rs376, %rs345, 255;
	cvt.rn.f32.u16 	%f784, %rs361;
	div.rn.f32 	%f785, %f784, %f6;
	add.f32 	%f786, %f785, 0f00000000;
	cvt.rn.f32.u16 	%f787, %rs362;
	div.rn.f32 	%f788, %f787, %f6;
	add.f32 	%f789, %f786, %f788;
	cvt.rn.f32.u16 	%f790, %rs363;
	div.rn.f32 	%f791, %f790, %f6;
	add.f32 	%f792, %f789, %f791;
	cvt.rn.f32.u16 	%f793, %rs364;
	div.rn.f32 	%f794, %f793, %f6;
	add.f32 	%f795, %f792, %f794;
	cvt.rn.f32.u16 	%f796, %rs365;
	div.rn.f32 	%f797, %f796, %f6;
	add.f32 	%f798, %f795, %f797;
	cvt.rn.f32.u16 	%f799, %rs366;
	div.rn.f32 	%f800, %f799, %f6;
	add.f32 	%f801, %f798, %f800;
	cvt.rn.f32.u16 	%f802, %rs367;
	div.rn.f32 	%f803, %f802, %f6;
	add.f32 	%f804, %f801, %f803;
	cvt.rn.f32.u16 	%f805, %rs368;
	div.rn.f32 	%f806, %f805, %f6;
	add.f32 	%f807, %f804, %f806;
	cvt.rn.f32.u16 	%f808, %rs369;
	div.rn.f32 	%f809, %f808, %f6;
	add.f32 	%f810, %f807, %f809;
	cvt.rn.f32.u16 	%f811, %rs370;
	div.rn.f32 	%f812, %f811, %f6;
	add.f32 	%f813, %f810, %f812;
	cvt.rn.f32.u16 	%f814, %rs371;
	div.rn.f32 	%f815, %f814, %f6;
	add.f32 	%f816, %f813, %f815;
	cvt.rn.f32.u16 	%f817, %rs372;
	div.rn.f32 	%f818, %f817, %f6;
	add.f32 	%f819, %f816, %f818;
	cvt.rn.f32.u16 	%f820, %rs373;
	div.rn.f32 	%f821, %f820, %f6;
	add.f32 	%f822, %f819, %f821;
	cvt.rn.f32.u16 	%f823, %rs374;
	div.rn.f32 	%f824, %f823, %f6;
	add.f32 	%f825, %f822, %f824;
	cvt.rn.f32.u16 	%f826, %rs375;
	div.rn.f32 	%f827, %f826, %f6;
	add.f32 	%f828, %f825, %f827;
	cvt.rn.f32.u16 	%f829, %rs376;
	div.rn.f32 	%f830, %f829, %f6;
	add.f32 	%f831, %f828, %f830;
	ld.local.v4.b32 	{%r749, %r750, %r751, %r752}, [%rd107+16];
	bfe.u32 	%r753, %r752, 24, 8;
	cvt.u16.u32 	%rs377, %r753;
	bfe.u32 	%r754, %r752, 16, 8;
	cvt.u16.u32 	%rs378, %r754;
	bfe.u32 	%r755, %r752, 8, 8;
	cvt.u16.u32 	%rs379, %r755;
	bfe.u32 	%r756, %r752, 0, 8;
	cvt.u16.u32 	%rs380, %r756;
	bfe.u32 	%r757, %r751, 24, 8;
	cvt.u16.u32 	%rs381, %r757;
	bfe.u32 	%r758, %r751, 16, 8;
	cvt.u16.u32 	%rs382, %r758;
	bfe.u32 	%r759, %r751, 8, 8;
	cvt.u16.u32 	%rs383, %r759;
	bfe.u32 	%r760, %r751, 0, 8;
	cvt.u16.u32 	%rs384, %r760;
	bfe.u32 	%r761, %r750, 24, 8;
	cvt.u16.u32 	%rs385, %r761;
	bfe.u32 	%r762, %r750, 16, 8;
	cvt.u16.u32 	%rs386, %r762;
	bfe.u32 	%r763, %r750, 8, 8;
	cvt.u16.u32 	%rs387, %r763;
	bfe.u32 	%r764, %r750, 0, 8;
	cvt.u16.u32 	%rs388, %r764;
	bfe.u32 	%r765, %r749, 24, 8;
	cvt.u16.u32 	%rs389, %r765;
	bfe.u32 	%r766, %r749, 16, 8;
	cvt.u16.u32 	%rs390, %r766;
	bfe.u32 	%r767, %r749, 8, 8;
	cvt.u16.u32 	%rs391, %r767;
	bfe.u32 	%r768, %r749, 0, 8;
	cvt.u16.u32 	%rs392, %r768;
	and.b16  	%rs393, %rs392, 255;
	and.b16  	%rs394, %rs391, 255;
	and.b16  	%rs395, %rs390, 255;
	and.b16  	%rs396, %rs389, 255;
	and.b16  	%rs397, %rs388, 255;
	and.b16  	%rs398, %rs387, 255;
	and.b16  	%rs399, %rs386, 255;
	and.b16  	%rs400, %rs385, 255;
	and.b16  	%rs401, %rs384, 255;
	and.b16  	%rs402, %rs383, 255;
	and.b16  	%rs403, %rs382, 255;
	and.b16  	%rs404, %rs381, 255;
	and.b16  	%rs405, %rs380, 255;
	and.b16  	%rs406, %rs379, 255;
	and.b16  	%rs407, %rs378, 255;
	and.b16  	%rs408, %rs377, 255;
	cvt.rn.f32.u16 	%f832, %rs393;
	div.rn.f32 	%f833, %f832, %f6;
	add.f32 	%f834, %f831, %f833;
	cvt.rn.f32.u16 	%f835, %rs394;
	div.rn.f32 	%f836, %f835, %f6;
	add.f32 	%f837, %f834, %f836;
	cvt.rn.f32.u16 	%f838, %rs395;
	div.rn.f32 	%f839, %f838, %f6;
	add.f32 	%f840, %f837, %f839;
	cvt.rn.f32.u16 	%f841, %rs396;
	div.rn.f32 	%f842, %f841, %f6;
	add.f32 	%f843, %f840, %f842;
	cvt.rn.f32.u16 	%f844, %rs397;
	div.rn.f32 	%f845, %f844, %f6;
	add.f32 	%f846, %f843, %f845;
	cvt.rn.f32.u16 	%f847, %rs398;
	div.rn.f32 	%f848, %f847, %f6;
	add.f32 	%f849, %f846, %f848;
	cvt.rn.f32.u16 	%f850, %rs399;
	div.rn.f32 	%f851, %f850, %f6;
	add.f32 	%f852, %f849, %f851;
	cvt.rn.f32.u16 	%f853, %rs400;
	div.rn.f32 	%f854, %f853, %f6;
	add.f32 	%f855, %f852, %f854;
	cvt.rn.f32.u16 	%f856, %rs401;
	div.rn.f32 	%f857, %f856, %f6;
	add.f32 	%f858, %f855, %f857;
	cvt.rn.f32.u16 	%f859, %rs402;
	div.rn.f32 	%f860, %f859, %f6;
	add.f32 	%f861, %f858, %f860;
	cvt.rn.f32.u16 	%f862, %rs403;
	div.rn.f32 	%f863, %f862, %f6;
	add.f32 	%f864, %f861, %f863;
	cvt.rn.f32.u16 	%f865, %rs404;
	div.rn.f32 	%f866, %f865, %f6;
	add.f32 	%f867, %f864, %f866;
	cvt.rn.f32.u16 	%f868, %rs405;
	div.rn.f32 	%f869, %f868, %f6;
	add.f32 	%f870, %f867, %f869;
	cvt.rn.f32.u16 	%f871, %rs406;
	div.rn.f32 	%f872, %f871, %f6;
	add.f32 	%f873, %f870, %f872;
	cvt.rn.f32.u16 	%f874, %rs407;
	div.rn.f32 	%f875, %f874, %f6;
	add.f32 	%f876, %f873, %f875;
	cvt.rn.f32.u16 	%f877, %rs408;
	div.rn.f32 	%f878, %f877, %f6;
	add.f32 	%f879, %f876, %f878;
	mul.wide.u32 	%rd108, %r1563, 4;
	add.s64 	%rd109, %rd7, %rd108;
	st.local.f32 	[%rd109], %f879;
	add.s32 	%r1563, %r1563, 1;
	setp.ne.s32 	%p96, %r1563, 32;
	@%p96 bra 	$L__BB0_276;
	mov.f32 	%f2917, 0f00000000;
	mov.b32 	%r1564, 0;
$L__BB0_278:
	shl.b32 	%r308, %r1564, 5;
	mul.wide.u32 	%rd110, %r1564, 4;
	add.s64 	%rd111, %rd7, %rd110;
	ld.local.f32 	%f190, [%rd111];
	mov.b32 	%r1565, 0;
$L__BB0_279:
	add.s32 	%r772, %r308, %r1565;
	cvt.u64.u32 	%rd112, %r772;
	add.s64 	%rd17, %rd13, %rd112;
	ld.local.u8 	%rs409, [%rd17];
	cvt.rn.f32.u16 	%f881, %rs409;
	div.rn.f32 	%f192, %f881, %f6;
	mul.wide.u32 	%rd113, %r1565, 4;
	add.s64 	%rd18, %rd6, %rd113;
	ld.local.f32 	%f882, [%rd18];
	mul.f32 	%f883, %f882, %f190;
	cvt.f64.f32 	%fd458, %f883;
	add.f64 	%fd736, %fd458, 0d3E45798EE2308C3A;
	{
	.reg .b32 %temp; 
	mov.b64 	{%temp, %r1566}, %fd736;
	}
	{
	.reg .b32 %temp; 
	mov.b64 	{%r1567, %temp}, %fd736;
	}
	setp.gt.s32 	%p97, %r1566, 1048575;
	mov.b32 	%r1568, -1023;
	@%p97 bra 	$L__BB0_281;
	mul.f64 	%fd736, %fd736, 0d4350000000000000;
	{
	.reg .b32 %temp; 
	mov.b64 	{%temp, %r1566}, %fd736;
	}
	{
	.reg .b32 %temp; 
	mov.b64 	{%r1567, %temp}, %fd736;
	}
	mov.b32 	%r1568, -1077;
$L__BB0_281:
	add.s32 	%r774, %r1566, -1;
	setp.gt.u32 	%p98, %r774, 2146435070;
	@%p98 bra 	$L__BB0_285;
	shr.u32 	%r777, %r1566, 20;
	add.s32 	%r1569, %r1568, %r777;
	and.b32  	%r778, %r1566, 1048575;
	or.b32  	%r779, %r778, 1072693248;
	mov.b64 	%fd737, {%r1567, %r779};
	setp.lt.u32 	%p100, %r779, 1073127583;
	@%p100 bra 	$L__BB0_284;
	{
	.reg .b32 %temp; 
	mov.b64 	{%r780, %temp}, %fd737;
	}
	{
	.reg .b32 %temp; 
	mov.b64 	{%temp, %r781}, %fd737;
	}
	add.s32 	%r782, %r781, -1048576;
	mov.b64 	%fd737, {%r780, %r782};
	add.s32 	%r1569, %r1569, 1;
$L__BB0_284:
	add.f64 	%fd460, %fd737, 0dBFF0000000000000;
	add.f64 	%fd461, %fd737, 0d3FF0000000000000;
	rcp.approx.ftz.f64 	%fd462, %fd461;
	neg.f64 	%fd463, %fd461;
	fma.rn.f64 	%fd464, %fd463, %fd462, 0d3FF0000000000000;
	fma.rn.f64 	%fd465, %fd464, %fd464, %fd464;
	fma.rn.f64 	%fd466, %fd465, %fd462, %fd462;
	mul.f64 	%fd467, %fd460, %fd466;
	fma.rn.f64 	%fd468, %fd460, %fd466, %fd467;
	mul.f64 	%fd469, %fd468, %fd468;
	fma.rn.f64 	%fd470, %fd469, 0d3EB1380B3AE80F1E, 0d3ED0EE258B7A8B04;
	fma.rn.f64 	%fd471, %fd470, %fd469, 0d3EF3B2669F02676F;
	fma.rn.f64 	%fd472, %fd471, %fd469, 0d3F1745CBA9AB0956;
	fma.rn.f64 	%fd473, %fd472, %fd469, 0d3F3C71C72D1B5154;
	fma.rn.f64 	%fd474, %fd473, %fd469, 0d3F624924923BE72D;
	fma.rn.f64 	%fd475, %fd474, %fd469, 0d3F8999999999A3C4;
	fma.rn.f64 	%fd476, %fd475, %fd469, 0d3FB5555555555554;
	sub.f64 	%fd477, %fd460, %fd468;
	add.f64 	%fd478, %fd477, %fd477;
	neg.f64 	%fd479, %fd468;
	fma.rn.f64 	%fd480, %fd479, %fd460, %fd478;
	mul.f64 	%fd481, %fd466, %fd480;
	mul.f64 	%fd482, %fd469, %fd476;
	fma.rn.f64 	%fd483, %fd482, %fd468, %fd481;
	xor.b32  	%r783, %r1569, -2147483648;
	mov.b32 	%r784, 1127219200;
	mov.b64 	%fd484, {%r783, %r784};
	sub.f64 	%fd485, %fd484, %fd1;
	fma.rn.f64 	%fd486, %fd485, 0d3FE62E42FEFA39EF, %fd468;
	fma.rn.f64 	%fd487, %fd485, 0dBFE62E42FEFA39EF, %fd486;
	sub.f64 	%fd488, %fd487, %fd468;
	sub.f64 	%fd489, %fd483, %fd488;
	fma.rn.f64 	%fd490, %fd485, 0d3C7ABC9E3B39803F, %fd489;
	add.f64 	%fd738, %fd486, %fd490;
	bra.uni 	$L__BB0_286;
$L__BB0_285:
	fma.rn.f64 	%fd459, %fd736, 0d7FF0000000000000, 0d7FF0000000000000;
	{
	.reg .b32 %temp; 
	mov.b64 	{%temp, %r775}, %fd736;
	}
	and.b32  	%r776, %r775, 2147483647;
	setp.eq.s32 	%p99, %r776, 0;
	selp.f64 	%fd738, 0dFFF0000000000000, %fd459, %p99;
$L__BB0_286:
	cvt.f64.f32 	%fd491, %f192;
	mul.f64 	%fd492, %fd738, %fd491;
	cvt.f64.f32 	%fd493, %f2917;
	sub.f64 	%fd494, %fd493, %fd492;
	cvt.rn.f32.f64 	%f193, %fd494;
	ld.local.u8 	%rs410, [%rd17+1];
	cvt.rn.f32.u16 	%f884, %rs410;
	div.rn.f32 	%f194, %f884, %f6;
	ld.local.f32 	%f885, [%rd18+4];
	mul.f32 	%f886, %f885, %f190;
	cvt.f64.f32 	%fd495, %f886;
	add.f64 	%fd739, %fd495, 0d3E45798EE2308C3A;
	{
	.reg .b32 %temp; 
	mov.b64 	{%temp, %r1570}, %fd739;
	}
	{
	.reg .b32 %temp; 
	mov.b64 	{%r1571, %temp}, %fd739;
	}
	setp.gt.s32 	%p101, %r1570, 1048575;
	mov.b32 	%r1572, -1023;
	@%p101 bra 	$L__BB0_288;
	mul.f64 	%fd739, %fd739, 0d4350000000000000;
	{
	.reg .b32 %temp; 
	mov.b64 	{%temp, %r1570}, %fd739;
	}
	{
	.reg .b32 %temp; 
	mov.b64 	{%r1571, %temp}, %fd739;
	}
	mov.b32 	%r1572, -1077;
$L__BB0_288:
	add.s32 	%r787, %r1570, -1;
	setp.lt.u32 	%p102, %r787, 2146435071;
	@%p102 bra 	$L__BB0_290;
	fma.rn.f64 	%fd496, %fd739, 0d7FF0000000000000, 0d7FF0000000000000;
	{
	.reg .b32 %temp; 
	mov.b64 	{%temp, %r788}, %fd739;
	}
	and.b32  	%r789, %r788, 2147483647;
	setp.eq.s32 	%p103, %r789, 0;
	selp.f64 	%fd741, 0dFFF0000000000000, %fd496, %p103;
	bra.uni 	$L__BB0_293;
$L__BB0_290:
	shr.u32 	%r790, %r1570, 20;
	add.s32 	%r1573, %r1572, %r790;
	and.b32  	%r791, %r1570, 1048575;
	or.b32  	%r792, %r791, 1072693248;
	mov.b64 	%fd740, {%r1571, %r792};
	setp.lt.u32 	%p104, %r792, 1073127583;
	@%p104 bra 	$L__BB0_292;
	{
	.reg .b32 %temp; 
	mov.b64 	{%r793, %temp}, %fd740;
	}
	{
	.reg .b32 %temp; 
	mov.b64 	{%temp, %r794}, %fd740;
	}
	add.s32 	%r795, %r794, -1048576;
	mov.b64 	%fd740, {%r793, %r795};
	add.s32 	%r1573, %r1573, 1;
$L__BB0_292:
	add.f64 	%fd497, %fd740, 0dBFF0000000000000;
	add.f64 	%fd498, %fd740, 0d3FF0000000000000;
	rcp.approx.ftz.f64 	%fd499, %fd498;
	neg.f64 	%fd500, %fd498;
	fma.rn.f64 	%fd501, %fd500, %fd499, 0d3FF0000000000000;
	fma.rn.f64 	%fd502, %fd501, %fd501, %fd501;
	fma.rn.f64 	%fd503, %fd502, %fd499, %fd499;
	mul.f64 	%fd504, %fd497, %fd503;
	fma.rn.f64 	%fd505, %fd497, %fd503, %fd504;
	mul.f64 	%fd506, %fd505, %fd505;
	fma.rn.f64 	%fd507, %fd506, 0d3EB1380B3AE80F1E, 0d3ED0EE258B7A8B04;
	fma.rn.f64 	%fd508, %fd507, %fd506, 0d3EF3B2669F02676F;
	fma.rn.f64 	%fd509, %fd508, %fd506, 0d3F1745CBA9AB0956;
	fma.rn.f64 	%fd510, %fd509, %fd506, 0d3F3C71C72D1B5154;
	fma.rn.f64 	%fd511, %fd510, %fd506, 0d3F624924923BE72D;
	fma.rn.f64 	%fd512, %fd511, %fd506, 0d3F8999999999A3C4;
	fma.rn.f64 	%fd513, %fd512, %fd506, 0d3FB5555555555554;
	sub.f64 	%fd514, %fd497, %fd505;
	add.f64 	%fd515, %fd514, %fd514;
	neg.f64 	%fd516, %fd505;
	fma.rn.f64 	%fd517, %fd516, %fd497, %fd515;
	mul.f64 	%fd518, %fd503, %fd517;
	mul.f64 	%fd519, %fd506, %fd513;
	fma.rn.f64 	%fd520, %fd519, %fd505, %fd518;
	xor.b32  	%r796, %r1573, -2147483648;
	mov.b32 	%r797, 1127219200;
	mov.b64 	%fd521, {%r796, %r797};
	sub.f64 	%fd522, %fd521, %fd1;
	fma.rn.f64 	%fd523, %fd522, 0d3FE62E42FEFA39EF, %fd505;
	fma.rn.f64 	%fd524, %fd522, 0dBFE62E42FEFA39EF, %fd523;
	sub.f64 	%fd525, %fd524, %fd505;
	sub.f64 	%fd526, %fd520, %fd525;
	fma.rn.f64 	%fd527, %fd522, 0d3C7ABC9E3B39803F, %fd526;
	add.f64 	%fd741, %fd523, %fd527;
$L__BB0_293:
	cvt.f64.f32 	%fd528, %f194;
	mul.f64 	%fd529, %fd741, %fd528;
	cvt.f64.f32 	%fd530, %f193;
	sub.f64 	%fd531, %fd530, %fd529;
	cvt.rn.f32.f64 	%f2917, %fd531;
	add.s32 	%r1565, %r1565, 2;
	setp.ne.s32 	%p105, %r1565, 32;
	@%p105 bra 	$L__BB0_279;
	add.s32 	%r1564, %r1564, 1;
	setp.ne.s32 	%p106, %r1564, 32;
	@%p106 bra 	$L__BB0_278;
	sub.f32 	%f887, %f2915, %f2917;
	div.rn.f32 	%f2921, %f887, %f185;
	bra.uni 	$L__BB0_340;
$L__BB0_296:
	setp.eq.f32 	%p48, %f6, 0f00000000;
	mov.f32 	%f2921, 0f00000000;
	@%p48 bra 	$L__BB0_340;
	mov.b32 	%r1574, 0;
$L__BB0_298:
	cvt.u64.u32 	%rd85, %r1574;
	add.s64 	%rd86, %rd13, %rd85;
	ld.local.u8 	%rs117, [%rd86];
	cvt.rn.f32.u16 	%f283, %rs117;
	div.rn.f32 	%f284, %f283, %f6;
	add.f32 	%f285, %f284, 0f00000000;
	ld.local.u8 	%rs118, [%rd86+32];
	cvt.rn.f32.u16 	%f286, %rs118;
	div.rn.f32 	%f287, %f286, %f6;
	add.f32 	%f288, %f285, %f287;
	ld.local.u8 	%rs119, [%rd86+64];
	cvt.rn.f32.u16 	%f289, %rs119;
	div.rn.f32 	%f290, %f289, %f6;
	add.f32 	%f291, %f288, %f290;
	ld.local.u8 	%rs120, [%rd86+96];
	cvt.rn.f32.u16 	%f292, %rs120;
	div.rn.f32 	%f293, %f292, %f6;
	add.f32 	%f294, %f291, %f293;
	ld.local.u8 	%rs121, [%rd86+128];
	cvt.rn.f32.u16 	%f295, %rs121;
	div.rn.f32 	%f296, %f295, %f6;
	add.f32 	%f297, %f294, %f296;
	ld.local.u8 	%rs122, [%rd86+160];
	cvt.rn.f32.u16 	%f298, %rs122;
	div.rn.f32 	%f299, %f298, %f6;
	add.f32 	%f300, %f297, %f299;
	ld.local.u8 	%rs123, [%rd86+192];
	cvt.rn.f32.u16 	%f301, %rs123;
	div.rn.f32 	%f302, %f301, %f6;
	add.f32 	%f303, %f300, %f302;
	ld.local.u8 	%rs124, [%rd86+224];
	cvt.rn.f32.u16 	%f304, %rs124;
	div.rn.f32 	%f305, %f304, %f6;
	add.f32 	%f306, %f303, %f305;
	ld.local.u8 	%rs125, [%rd86+256];
	cvt.rn.f32.u16 	%f307, %rs125;
	div.rn.f32 	%f308, %f307, %f6;
	add.f32 	%f309, %f306, %f308;
	ld.local.u8 	%rs126, [%rd86+288];
	cvt.rn.f32.u16 	%f310, %rs126;
	div.rn.f32 	%f311, %f310, %f6;
	add.f32 	%f312, %f309, %f311;
	ld.local.u8 	%rs127, [%rd86+320];
	cvt.rn.f32.u16 	%f313, %rs127;
	div.rn.f32 	%f314, %f313, %f6;
	add.f32 	%f315, %f312, %f314;
	ld.local.u8 	%rs128, [%rd86+352];
	cvt.rn.f32.u16 	%f316, %rs128;
	div.rn.f32 	%f317, %f316, %f6;
	add.f32 	%f318, %f315, %f317;
	ld.local.u8 	%rs129, [%rd86+384];
	cvt.rn.f32.u16 	%f319, %rs129;
	div.rn.f32 	%f320, %f319, %f6;
	add.f32 	%f321, %f318, %f320;
	ld.local.u8 	%rs130, [%rd86+416];
	cvt.rn.f32.u16 	%f322, %rs130;
	div.rn.f32 	%f323, %f322, %f6;
	add.f32 	%f324, %f321, %f323;
	ld.local.u8 	%rs131, [%rd86+448];
	cvt.rn.f32.u16 	%f325, %rs131;
	div.rn.f32 	%f326, %f325, %f6;
	add.f32 	%f327, %f324, %f326;
	ld.local.u8 	%rs132, [%rd86+480];
	cvt.rn.f32.u16 	%f328, %rs132;
	div.rn.f32 	%f329, %f328, %f6;
	add.f32 	%f330, %f327, %f329;
	ld.local.u8 	%rs133, [%rd86+512];
	cvt.rn.f32.u16 	%f331, %rs133;
	div.rn.f32 	%f332, %f331, %f6;
	add.f32 	%f333, %f330, %f332;
	ld.local.u8 	%rs134, [%rd86+544];
	cvt.rn.f32.u16 	%f334, %rs134;
	div.rn.f32 	%f335, %f334, %f6;
	add.f32 	%f336, %f333, %f335;
	ld.local.u8 	%rs135, [%rd86+576];
	cvt.rn.f32.u16 	%f337, %rs135;
	div.rn.f32 	%f338, %f337, %f6;
	add.f32 	%f339, %f336, %f338;
	ld.local.u8 	%rs136, [%rd86+608];
	cvt.rn.f32.u16 	%f340, %rs136;
	div.rn.f32 	%f341, %f340, %f6;
	add.f32 	%f342, %f339, %f341;
	ld.local.u8 	%rs137, [%rd86+640];
	cvt.rn.f32.u16 	%f343, %rs137;
	div.rn.f32 	%f344, %f343, %f6;
	add.f32 	%f345, %f342, %f344;
	ld.local.u8 	%rs138, [%rd86+672];
	cvt.rn.f32.u16 	%f346, %rs138;
	div.rn.f32 	%f347, %f346, %f6;
	add.f32 	%f348, %f345, %f347;
	ld.local.u8 	%rs139, [%rd86+704];
	cvt.rn.f32.u16 	%f349, %rs139;
	div.rn.f32 	%f350, %f349, %f6;
	add.f32 	%f351, %f348, %f350;
	ld.local.u8 	%rs140, [%rd86+736];
	cvt.rn.f32.u16 	%f352, %rs140;
	div.rn.f32 	%f353, %f352, %f6;
	add.f32 	%f354, %f351, %f353;
	ld.local.u8 	%rs141, [%rd86+768];
	cvt.rn.f32.u16 	%f355, %rs141;
	div.rn.f32 	%f356, %f355, %f6;
	add.f32 	%f357, %f354, %f356;
	ld.local.u8 	%rs142, [%rd86+800];
	cvt.rn.f32.u16 	%f358, %rs142;
	div.rn.f32 	%f359, %f358, %f6;
	add.f32 	%f360, %f357, %f359;
	ld.local.u8 	%rs143, [%rd86+832];
	cvt.rn.f32.u16 	%f361, %rs143;
	div.rn.f32 	%f362, %f361, %f6;
	add.f32 	%f363, %f360, %f362;
	ld.local.u8 	%rs144, [%rd86+864];
	cvt.rn.f32.u16 	%f364, %rs144;
	div.rn.f32 	%f365, %f364, %f6;
	add.f32 	%f366, %f363, %f365;
	ld.local.u8 	%rs145, [%rd86+896];
	cvt.rn.f32.u16 	%f367, %rs145;
	div.rn.f32 	%f368, %f367, %f6;
	add.f32 	%f369, %f366, %f368;
	ld.local.u8 	%rs146, [%rd86+928];
	cvt.rn.f32.u16 	%f370, %rs146;
	div.rn.f32 	%f371, %f370, %f6;
	add.f32 	%f372, %f369, %f371;
	ld.local.u8 	%rs147, [%rd86+960];
	cvt.rn.f32.u16 	%f373, %rs147;
	div.rn.f32 	%f374, %f373, %f6;
	add.f32 	%f375, %f372, %f374;
	ld.local.u8 	%rs148, [%rd86+992];
	cvt.rn.f32.u16 	%f376, %rs148;
	div.rn.f32 	%f377, %f376, %f6;
	add.f32 	%f378, %f375, %f377;
	mul.wide.u32 	%rd87, %r1574, 4;
	add.s64 	%rd88, %rd4, %rd87;
	st.local.f32 	[%rd88], %f378;
	add.s32 	%r1574, %r1574, 1;
	setp.ne.s32 	%p49, %r1574, 32;
	@%p49 bra 	$L__BB0_298;
	mov.b32 	%r1575, 0;
$L__BB0_300:
	shl.b32 	%r522, %r1575, 5;
	cvt.u64.u32 	%rd89, %r522;
	add.s64 	%rd90, %rd13, %rd89;
	ld.local.v4.b32 	{%r523, %r524, %r525, %r526}, [%rd90];
	bfe.u32 	%r527, %r526, 24, 8;
	cvt.u16.u32 	%rs149, %r527;
	bfe.u32 	%r528, %r526, 16, 8;
	cvt.u16.u32 	%rs150, %r528;
	bfe.u32 	%r529, %r526, 8, 8;
	cvt.u16.u32 	%rs151, %r529;
	bfe.u32 	%r530, %r526, 0, 8;
	cvt.u16.u32 	%rs152, %r530;
	bfe.u32 	%r531, %r525, 24, 8;
	cvt.u16.u32 	%rs153, %r531;
	bfe.u32 	%r532, %r525, 16, 8;
	cvt.u16.u32 	%rs154, %r532;
	bfe.u32 	%r533, %r525, 8, 8;
	cvt.u16.u32 	%rs155, %r533;
	bfe.u32 	%r534, %r525, 0, 8;
	cvt.u16.u32 	%rs156, %r534;
	bfe.u32 	%r535, %r524, 24, 8;
	cvt.u16.u32 	%rs157, %r535;
	bfe.u32 	%r536, %r524, 16, 8;
	cvt.u16.u32 	%rs158, %r536;
	bfe.u32 	%r537, %r524, 8, 8;
	cvt.u16.u32 	%rs159, %r537;
	bfe.u32 	%r538, %r524, 0, 8;
	cvt.u16.u32 	%rs160, %r538;
	bfe.u32 	%r539, %r523, 24, 8;
	cvt.u16.u32 	%rs161, %r539;
	bfe.u32 	%r540, %r523, 16, 8;
	cvt.u16.u32 	%rs162, %r540;
	bfe.u32 	%r541, %r523, 8, 8;
	cvt.u16.u32 	%rs163, %r541;
	bfe.u32 	%r542, %r523, 0, 8;
	cvt.u16.u32 	%rs164, %r542;
	and.b16  	%rs165, %rs164, 255;
	and.b16  	%rs166, %rs163, 255;
	and.b16  	%rs167, %rs162, 255;
	and.b16  	%rs168, %rs161, 255;
	and.b16  	%rs169, %rs160, 255;
	and.b16  	%rs170, %rs159, 255;
	and.b16  	%rs171, %rs158, 255;
	and.b16  	%rs172, %rs157, 255;
	and.b16  	%rs173, %rs156, 255;
	and.b16  	%rs174, %rs155, 255;
	and.b16  	%rs175, %rs154, 255;
	and.b16  	%rs176, %rs153, 255;
	and.b16  	%rs177, %rs152, 255;
	and.b16  	%rs178, %rs151, 255;
	and.b16  	%rs179, %rs150, 255;
	and.b16  	%rs180, %rs149, 255;
	cvt.rn.f32.u16 	%f379, %rs165;
	div.rn.f32 	%f380, %f379, %f6;
	add.f32 	%f381, %f380, 0f00000000;
	cvt.rn.f32.u16 	%f382, %rs166;
	div.rn.f32 	%f383, %f382, %f6;
	add.f32 	%f384, %f381, %f383;
	cvt.rn.f32.u16 	%f385, %rs167;
	div.rn.f32 	%f386, %f385, %f6;
	add.f32 	%f387, %f384, %f386;
	cvt.rn.f32.u16 	%f388, %rs168;
	div.rn.f32 	%f389, %f388, %f6;
	add.f32 	%f390, %f387, %f389;
	cvt.rn.f32.u16 	%f391, %rs169;
	div.rn.f32 	%f392, %f391, %f6;
	add.f32 	%f393, %f390, %f392;
	cvt.rn.f32.u16 	%f394, %rs170;
	div.rn.f32 	%f395, %f394, %f6;
	add.f32 	%f396, %f393, %f395;
	cvt.rn.f32.u16 	%f397, %rs171;
	div.rn.f32 	%f398, %f397, %f6;
	add.f32 	%f399, %f396, %f398;
	cvt.rn.f32.u16 	%f400, %rs172;
	div.rn.f32 	%f401, %f400, %f6;
	add.f32 	%f402, %f399, %f401;
	cvt.rn.f32.u16 	%f403, %rs173;
	div.rn.f32 	%f404, %f403, %f6;
	add.f32 	%f405, %f402, %f404;
	cvt.rn.f32.u16 	%f406, %rs174;
	div.rn.f32 	%f407, %f406, %f6;
	add.f32 	%f408, %f405, %f407;
	cvt.rn.f32.u16 	%f409, %rs175;
	div.rn.f32 	%f410, %f409, %f6;
	add.f32 	%f411, %f408, %f410;
	cvt.rn.f32.u16 	%f412, %rs176;
	div.rn.f32 	%f413, %f412, %f6;
	add.f32 	%f414, %f411, %f413;
	cvt.rn.f32.u16 	%f415, %rs177;
	div.rn.f32 	%f416, %f415, %f6;
	add.f32 	%f417, %f414, %f416;
	cvt.rn.f32.u16 	%f418, %rs178;
	div.rn.f32 	%f419, %f418, %f6;
	add.f32 	%f420, %f417, %f419;
	cvt.rn.f32.u16 	%f421, %rs179;
	div.rn.f32 	%f422, %f421, %f6;
	add.f32 	%f423, %f420, %f422;
	cvt.rn.f32.u16 	%f424, %rs180;
	div.rn.f32 	%f425, %f424, %f6;
	add.f32 	%f426, %f423, %f425;
	ld.local.v4.b32 	{%r543, %r544, %r545, %r546}, [%rd90+16];
	bfe.u32 	%r547, %r546, 24, 8;
	cvt.u16.u32 	%rs181, %r547;
	bfe.u32 	%r548, %r546, 16, 8;
	cvt.u16.u32 	%rs182, %r548;
	bfe.u32 	%r549, %r546, 8, 8;
	cvt.u16.u32 	%rs183, %r549;
	bfe.u32 	%r550, %r546, 0, 8;
	cvt.u16.u32 	%rs184, %r550;
	bfe.u32 	%r551, %r545, 24, 8;
	cvt.u16.u32 	%rs185, %r551;
	bfe.u32 	%r552, %r545, 16, 8;
	cvt.u16.u32 	%rs186, %r552;
	bfe.u32 	%r553, %r545, 8, 8;
	cvt.u16.u32 	%rs187, %r553;
	bfe.u32 	%r554, %r545, 0, 8;
	cvt.u16.u32 	%rs188, %r554;
	bfe.u32 	%r555, %r544, 24, 8;
	cvt.u16.u32 	%rs189, %r555;
	bfe.u32 	%r556, %r544, 16, 8;
	cvt.u16.u32 	%rs190, %r556;
	bfe.u32 	%r557, %r544, 8, 8;
	cvt.u16.u32 	%rs191, %r557;
	bfe.u32 	%r558, %r544, 0, 8;
	cvt.u16.u32 	%rs192, %r558;
	bfe.u32 	%r559, %r543, 24, 8;
	cvt.u16.u32 	%rs193, %r559;
	bfe.u32 	%r560, %r543, 16, 8;
	cvt.u16.u32 	%rs194, %r560;
	bfe.u32 	%r561, %r543, 8, 8;
	cvt.u16.u32 	%rs195, %r561;
	bfe.u32 	%r562, %r543, 0, 8;
	cvt.u16.u32 	%rs196, %r562;
	and.b16  	%rs197, %rs196, 255;
	and.b16  	%rs198, %rs195, 255;
	and.b16  	%rs199, %rs194, 255;
	and.b16  	%rs200, %rs193, 255;
	and.b16  	%rs201, %rs192, 255;
	and.b16  	%rs202, %rs191, 255;
	and.b16  	%rs203, %rs190, 255;
	and.b16  	%rs204, %rs189, 255;
	and.b16  	%rs205, %rs188, 255;
	and.b16  	%rs206, %rs187, 255;
	and.b16  	%rs207, %rs186, 255;
	and.b16  	%rs208, %rs185, 255;
	and.b16  	%rs209, %rs184, 255;
	and.b16  	%rs210, %rs183, 255;
	and.b16  	%rs211, %rs182, 255;
	and.b16  	%rs212, %rs181, 255;
	cvt.rn.f32.u16 	%f427, %rs197;
	div.rn.f32 	%f428, %f427, %f6;
	add.f32 	%f429, %f426, %f428;
	cvt.rn.f32.u16 	%f430, %rs198;
	div.rn.f32 	%f431, %f430, %f6;
	add.f32 	%f432, %f429, %f431;
	cvt.rn.f32.u16 	%f433, %rs199;
	div.rn.f32 	%f434, %f433, %f6;
	add.f32 	%f435, %f432, %f434;
	cvt.rn.f32.u16 	%f436, %rs200;
	div.rn.f32 	%f437, %f436, %f6;
	add.f32 	%f438, %f435, %f437;
	cvt.rn.f32.u16 	%f439, %rs201;
	div.rn.f32 	%f440, %f439, %f6;
	add.f32 	%f441, %f438, %f440;
	cvt.rn.f32.u16 	%f442, %rs202;
	div.rn.f32 	%f443, %f442, %f6;
	add.f32 	%f444, %f441, %f443;
	cvt.rn.f32.u16 	%f445, %rs203;
	div.rn.f32 	%f446, %f445, %f6;
	add.f32 	%f447, %f444, %f446;
	cvt.rn.f32.u16 	%f448, %rs204;
	div.rn.f32 	%f449, %f448, %f6;
	add.f32 	%f450, %f447, %f449;
	cvt.rn.f32.u16 	%f451, %rs205;
	div.rn.f32 	%f452, %f451, %f6;
	add.f32 	%f453, %f450, %f452;
	cvt.rn.f32.u16 	%f454, %rs206;
	div.rn.f32 	%f455, %f454, %f6;
	add.f32 	%f456, %f453, %f455;
	cvt.rn.f32.u16 	%f457, %rs207;
	div.rn.f32 	%f458, %f457, %f6;
	add.f32 	%f459, %f456, %f458;
	cvt.rn.f32.u16 	%f460, %rs208;
	div.rn.f32 	%f461, %f460, %f6;
	add.f32 	%f462, %f459, %f461;
	cvt.rn.f32.u16 	%f463, %rs209;
	div.rn.f32 	%f464, %f463, %f6;
	add.f32 	%f465, %f462, %f464;
	cvt.rn.f32.u16 	%f466, %rs210;
	div.rn.f32 	%f467, %f466, %f6;
	add.f32 	%f468, %f465, %f467;
	cvt.rn.f32.u16 	%f469, %rs211;
	div.rn.f32 	%f470, %f469, %f6;
	add.f32 	%f471, %f468, %f470;
	cvt.rn.f32.u16 	%f472, %rs212;
	div.rn.f32 	%f473, %f472, %f6;
	add.f32 	%f474, %f471, %f473;
	mul.wide.u32 	%rd91, %r1575, 4;
	add.s64 	%rd92, %rd5, %rd91;
	st.local.f32 	[%rd92], %f474;
	add.s32 	%r1575, %r1575, 1;
	setp.ne.s32 	%p50, %r1575, 32;
	@%p50 bra 	$L__BB0_300;
	mov.f32 	%f2919, 0f00000000;
	mov.b32 	%r1576, 0;
$L__BB0_302:
	mul.wide.u32 	%rd93, %r1576, 4;
	add.s64 	%rd94, %rd5, %rd93;
	ld.local.f32 	%f198, [%rd94];
	mov.b32 	%r1577, 0;
$L__BB0_303:
	mul.wide.u32 	%rd95, %r1577, 4;
	add.s64 	%rd19, %rd4, %rd95;
	ld.local.f32 	%f476, [%rd19];
	mul.f32 	%f477, %f476, %f198;
	cvt.f64.f32 	%fd111, %f477;
	add.f64 	%fd742, %fd111, 0d3E45798EE2308C3A;
	{
	.reg .b32 %temp; 
	mov.b64 	{%temp, %r1578}, %fd742;
	}
	{
	.reg .b32 %temp; 
	mov.b64 	{%r1579, %temp}, %fd742;
	}
	setp.gt.s32 	%p51, %r1578, 1048575;
	mov.b32 	%r1580, -1023;
	@%p51 bra 	$L__BB0_305;
	mul.f64 	%fd742, %fd742, 0d4350000000000000;
	{
	.reg .b32 %temp; 
	mov.b64 	{%temp, %r1578}, %fd742;
	}
	{
	.reg .b32 %temp; 
	mov.b64 	{%r1579, %temp}, %fd742;
	}
	mov.b32 	%r1580, -1077;
$L__BB0_305:
	add.s32 	%r567, %r1578, -1;
	setp.gt.u32 	%p52, %r567, 2146435070;
	@%p52 bra 	$L__BB0_309;
	shr.u32 	%r570, %r1578, 20;
	add.s32 	%r1581, %r1580, %r570;
	and.b32  	%r571, %r1578, 1048575;
	or.b32  	%r572, %r571, 1072693248;
	mov.b64 	%fd743, {%r1579, %r572};
	setp.lt.u32 	%p54, %r572, 1073127583;
	@%p54 bra 	$L__BB0_308;
	{
	.reg .b32 %temp; 
	mov.b64 	{%r573, %temp}, %fd743;
	}
	{
	.reg .b32 %temp; 
	mov.b64 	{%temp, %r574}, %fd743;
	}
	add.s32 	%r575, %r574, -1048576;
	mov.b64 	%fd743, {%r573, %r575};
	add.s32 	%r1581, %r1581, 1;
$L__BB0_308:
	add.f64 	%fd157, %fd743, 0dBFF0000000000000;
	add.f64 	%fd158, %fd743, 0d3FF0000000000000;
	rcp.approx.ftz.f64 	%fd159, %fd158;
	neg.f64 	%fd160, %fd158;
	fma.rn.f64 	%fd161, %fd160, %fd159, 0d3FF0000000000000;
	fma.rn.f64 	%fd162, %fd161, %fd161, %fd161;
	fma.rn.f64 	%fd163, %fd162, %fd159, %fd159;
	mul.f64 	%fd164, %fd157, %fd163;
	fma.rn.f64 	%fd165, %fd157, %fd163, %fd164;
	mul.f64 	%fd166, %fd165, %fd165;
	fma.rn.f64 	%fd167, %fd166, 0d3EB1380B3AE80F1E, 0d3ED0EE258B7A8B04;
	fma.rn.f64 	%fd168, %fd167, %fd166, 0d3EF3B2669F02676F;
	fma.rn.f64 	%fd169, %fd168, %fd166, 0d3F1745CBA9AB0956;
	fma.rn.f64 	%fd170, %fd169, %fd166, 0d3F3C71C72D1B5154;
	fma.rn.f64 	%fd171, %fd170, %fd166, 0d3F624924923BE72D;
	fma.rn.f64 	%fd172, %fd171, %fd166, 0d3F8999999999A3C4;
	fma.rn.f64 	%fd173, %fd172, %fd166, 0d3FB5555555555554;
	sub.f64 	%fd174, %fd157, %fd165;
	add.f64 	%fd175, %fd174, %fd174;
	neg.f64 	%fd176, %fd165;
	fma.rn.f64 	%fd177, %fd176, %fd157, %fd175;
	mul.f64 	%fd178, %fd163, %fd177;
	mul.f64 	%fd179, %fd166, %fd173;
	fma.rn.f64 	%fd180, %fd179, %fd165, %fd178;
	xor.b32  	%r576, %r1581, -2147483648;
	mov.b32 	%r577, 1127219200;
	mov.b64 	%fd181, {%r576, %r577};
	sub.f64 	%fd182, %fd181, %fd1;
	fma.rn.f64 	%fd183, %fd182, 0d3FE62E42FEFA39EF, %fd165;
	fma.rn.f64 	%fd184, %fd182, 0dBFE62E42FEFA39EF, %fd183;
	sub.f64 	%fd185, %fd184, %fd165;
	sub.f64 	%fd186, %fd180, %fd185;
	fma.rn.f64 	%fd187, %fd182, 0d3C7ABC9E3B39803F, %fd186;
	add.f64 	%fd744, %fd183, %fd187;
	bra.uni 	$L__BB0_310;
$L__BB0_309:
	fma.rn.f64 	%fd156, %fd742, 0d7FF0000000000000, 0d7FF0000000000000;
	{
	.reg .b32 %temp; 
	mov.b64 	{%temp, %r568}, %fd742;
	}
	and.b32  	%r569, %r568, 2147483647;
	setp.eq.s32 	%p53, %r569, 0;
	selp.f64 	%fd744, 0dFFF0000000000000, %fd156, %p53;
$L__BB0_310:
	mul.f64 	%fd188, %fd744, %fd111;
	cvt.f64.f32 	%fd189, %f2919;
	sub.f64 	%fd190, %fd189, %fd188;
	cvt.rn.f32.f64 	%f200, %fd190;
	ld.local.f32 	%f478, [%rd19+4];
	mul.f32 	%f479, %f478, %f198;
	cvt.f64.f32 	%fd121, %f479;
	add.f64 	%fd745, %fd121, 0d3E45798EE2308C3A;
	{
	.reg .b32 %temp; 
	mov.b64 	{%temp, %r1582}, %fd745;
	}
	{
	.reg .b32 %temp; 
	mov.b64 	{%r1583, %temp}, %fd745;
	}
	setp.gt.s32 	%p55, %r1582, 1048575;
	mov.b32 	%r1584, -1023;
	@%p55 bra 	$L__BB0_312;
	mul.f64 	%fd745, %fd745, 0d4350000000000000;
	{
	.reg .b32 %temp; 
	mov.b64 	{%temp, %r1582}, %fd745;
	}
	{
	.reg .b32 %temp; 
	mov.b64 	{%r1583, %temp}, %fd745;
	}
	mov.b32 	%r1584, -1077;
$L__BB0_312:
	add.s32 	%r580, %r1582, -1;
	setp.lt.u32 	%p56, %r580, 2146435071;
	@%p56 bra 	$L__BB0_314;
	fma.rn.f64 	%fd191, %fd745, 0d7FF0000000000000, 0d7FF0000000000000;
	{
	.reg .b32 %temp; 
	mov.b64 	{%temp, %r581}, %fd745;
	}
	and.b32  	%r582, %r581, 2147483647;
	setp.eq.s32 	%p57, %r582, 0;
	selp.f64 	%fd747, 0dFFF0000000000000, %fd191, %p57;
	bra.uni 	$L__BB0_317;
$L__BB0_314:
	shr.u32 	%r583, %r1582, 20;
	add.s32 	%r1585, %r1584, %r583;
	and.b32  	%r584, %r1582, 1048575;
	or.b32  	%r585, %r584, 1072693248;
	mov.b64 	%fd746, {%r1583, %r585};
	setp.lt.u32 	%p58, %r585, 1073127583;
	@%p58 bra 	$L__BB0_316;
	{
	.reg .b32 %temp; 
	mov.b64 	{%r586, %temp}, %fd746;
	}
	{
	.reg .b32 %temp; 
	mov.b64 	{%temp, %r587}, %fd746;
	}
	add.s32 	%r588, %r587, -1048576;
	mov.b64 	%fd746, {%r586, %r588};
	add.s32 	%r1585, %r1585, 1;
$L__BB0_316:
	add.f64 	%fd192, %fd746, 0dBFF0000000000000;
	add.f64 	%fd193, %fd746, 0d3FF0000000000000;
	rcp.approx.ftz.f64 	%fd194, %fd193;
	neg.f64 	%fd195, %fd193;
	fma.rn.f64 	%fd196, %fd195, %fd194, 0d3FF0000000000000;
	fma.rn.f64 	%fd197, %fd196, %fd196, %fd196;
	fma.rn.f64 	%fd198, %fd197, %fd194, %fd194;
	mul.f64 	%fd199, %fd192, %fd198;
	fma.rn.f64 	%fd200, %fd192, %fd198, %fd199;
	mul.f64 	%fd201, %fd200, %fd200;
	fma.rn.f64 	%fd202, %fd201, 0d3EB1380B3AE80F1E, 0d3ED0EE258B7A8B04;
	fma.rn.f64 	%fd203, %fd202, %fd201, 0d3EF3B2669F02676F;
	fma.rn.f64 	%fd204, %fd203, %fd201, 0d3F1745CBA9AB0956;
	fma.rn.f64 	%fd205, %fd204, %fd201, 0d3F3C71C72D1B5154;
	fma.rn.f64 	%fd206, %fd205, %fd201, 0d3F624924923BE72D;
	fma.rn.f64 	%fd207, %fd206, %fd201, 0d3F8999999999A3C4;
	fma.rn.f64 	%fd208, %fd207, %fd201, 0d3FB5555555555554;
	sub.f64 	%fd209, %fd192, %fd200;
	add.f64 	%fd210, %fd209, %fd209;
	neg.f64 	%fd211, %fd200;
	fma.rn.f64 	%fd212, %fd211, %fd192, %fd210;
	mul.f64 	%fd213, %fd198, %fd212;
	mul.f64 	%fd214, %fd201, %fd208;
	fma.rn.f64 	%fd215, %fd214, %fd200, %fd213;
	xor.b32  	%r589, %r1585, -2147483648;
	mov.b32 	%r590, 1127219200;
	mov.b64 	%fd216, {%r589, %r590};
	sub.f64 	%fd217, %fd216, %fd1;
	fma.rn.f64 	%fd218, %fd217, 0d3FE62E42FEFA39EF, %fd200;
	fma.rn.f64 	%fd219, %fd217, 0dBFE62E42FEFA39EF, %fd218;
	sub.f64 	%fd220, %fd219, %fd200;
	sub.f64 	%fd221, %fd215, %fd220;
	fma.rn.f64 	%fd222, %fd217, 0d3C7ABC9E3B39803F, %fd221;
	add.f64 	%fd747, %fd218, %fd222;
$L__BB0_317:
	mul.f64 	%fd223, %fd747, %fd121;
	cvt.f64.f32 	%fd224, %f200;
	sub.f64 	%fd225, %fd224, %fd223;
	cvt.rn.f32.f64 	%f2919, %fd225;
	add.s32 	%r1577, %r1577, 2;
	setp.ne.s32 	%p59, %r1577, 32;
	@%p59 bra 	$L__BB0_303;
	add.s32 	%r1576, %r1576, 1;
	setp.ne.s32 	%p60, %r1576, 32;
	@%p60 bra 	$L__BB0_302;
	mov.f32 	%f2920, 0f00000000;
	mov.b32 	%r1586, 0;
$L__BB0_320:
	cvt.u64.u32 	%rd96, %r1586;
	add.s64 	%rd20, %rd13, %rd96;
	ld.local.u8 	%rs213, [%rd20];
	cvt.rn.f32.u16 	%f481, %rs213;
	div.rn.f32 	%f482, %f481, %f6;
	cvt.f64.f32 	%fd131, %f482;
	add.f64 	%fd748, %fd131, 0d3E45798EE2308C3A;
	{
	.reg .b32 %temp; 
	mov.b64 	{%temp, %r1587}, %fd748;
	}
	{
	.reg .b32 %temp; 
	mov.b64 	{%r1588, %temp}, %fd748;
	}
	setp.gt.s32 	%p61, %r1587, 1048575;
	mov.b32 	%r1589, -1023;
	@%p61 bra 	$L__BB0_322;
	mul.f64 	%fd748, %fd748, 0d4350000000000000;
	{
	.reg .b32 %temp; 
	mov.b64 	{%temp, %r1587}, %fd748;
	}
	{
	.reg .b32 %temp; 
	mov.b64 	{%r1588, %temp}, %fd748;
	}
	mov.b32 	%r1589, -1077;
$L__BB0_322:
	add.s32 	%r594, %r1587, -1;
	setp.gt.u32 	%p62, %r594, 2146435070;
	@%p62 bra 	$L__BB0_326;
	shr.u32 	%r597, %r1587, 20;
	add.s32 	%r1590, %r1589, %r597;
	and.b32  	%r598, %r1587, 1048575;
	or.b32  	%r599, %r598, 1072693248;
	mov.b64 	%fd749, {%r1588, %r599};
	setp.lt.u32 	%p64, %r599, 1073127583;
	@%p64 bra 	$L__BB0_325;
	{
	.reg .b32 %temp; 
	mov.b64 	{%r600, %temp}, %fd749;
	}
	{
	.reg .b32 %temp; 
	mov.b64 	{%temp, %r601}, %fd749;
	}
	add.s32 	%r602, %r601, -1048576;
	mov.b64 	%fd749, {%r600, %r602};
	add.s32 	%r1590, %r1590, 1;
$L__BB0_325:
	add.f64 	%fd227, %fd749, 0dBFF0000000000000;
	add.f64 	%fd228, %fd749, 0d3FF0000000000000;
	rcp.approx.ftz.f64 	%fd229, %fd228;
	neg.f64 	%fd230, %fd228;
	fma.rn.f64 	%fd231, %fd230, %fd229, 0d3FF0000000000000;
	fma.rn.f64 	%fd232, %fd231, %fd231, %fd231;
	fma.rn.f64 	%fd233, %fd232, %fd229, %fd229;
	mul.f64 	%fd234, %fd227, %fd233;
	fma.rn.f64 	%fd235, %fd227, %fd233, %fd234;
	mul.f64 	%fd236, %fd235, %fd235;
	fma.rn.f64 	%fd237, %fd236, 0d3EB1380B3AE80F1E, 0d3ED0EE258B7A8B04;
	fma.rn.f64 	%fd238, %fd237, %fd236, 0d3EF3B2669F02676F;
	fma.rn.f64 	%fd239, %fd238, %fd236, 0d3F1745CBA9AB0956;
	fma.rn.f64 	%fd240, %fd239, %fd236, 0d3F3C71C72D1B5154;
	fma.rn.f64 	%fd241, %fd240, %fd236, 0d3F624924923BE72D;
	fma.rn.f64 	%fd242, %fd241, %fd236, 0d3F8999999999A3C4;
	fma.rn.f64 	%fd243, %fd242, %fd236, 0d3FB5555555555554;
	sub.f64 	%fd244, %fd227, %fd235;
	add.f64 	%fd245, %fd244, %fd244;
	neg.f64 	%fd246, %fd235;
	fma.rn.f64 	%fd247, %fd246, %fd227, %fd245;
	mul.f64 	%fd248, %fd233, %fd247;
	mul.f64 	%fd249, %fd236, %fd243;
	fma.rn.f64 	%fd250, %fd249, %fd235, %fd248;
	xor.b32  	%r603, %r1590, -2147483648;
	mov.b32 	%r604, 1127219200;
	mov.b64 	%fd251, {%r603, %r604};
	sub.f64 	%fd252, %fd251, %fd1;
	fma.rn.f64 	%fd253, %fd252, 0d3FE62E42FEFA39EF, %fd235;
	fma.rn.f64 	%fd254, %fd252, 0dBFE62E42FEFA39EF, %fd253;
	sub.f64 	%fd255, %fd254, %fd235;
	sub.f64 	%fd256, %fd250, %fd255;
	fma.rn.f64 	%fd257, %fd252, 0d3C7ABC9E3B39803F, %fd256;
	add.f64 	%fd750, %fd253, %fd257;
	bra.uni 	$L__BB0_327;
$L__BB0_326:
	fma.rn.f64 	%fd226, %fd748, 0d7FF0000000000000, 0d7FF0000000000000;
	{
	.reg .b32 %temp; 
	mov.b64 	{%temp, %r595}, %fd748;
	}
	and.b32  	%r596, %r595, 2147483647;
	setp.eq.s32 	%p63, %r596, 0;
	selp.f64 	%fd750, 0dFFF0000000000000, %fd226, %p63;
$L__BB0_327:
	mul.f64 	%fd258, %fd750, %fd131;
	cvt.f64.f32 	%fd259, %f2920;
	sub.f64 	%fd260, %fd259, %fd258;
	cvt.rn.f32.f64 	%f203, %fd260;
	ld.local.u8 	%rs214, [%rd20+1];
	cvt.rn.f32.u16 	%f483, %rs214;
	div.rn.f32 	%f484, %f483, %f6;
	cvt.f64.f32 	%fd141, %f484;
	add.f64 	%fd751, %fd141, 0d3E45798EE2308C3A;
	{
	.reg .b32 %temp; 
	mov.b64 	{%temp, %r1591}, %fd751;
	}
	{
	.reg .b32 %temp; 
	mov.b64 	{%r1592, %temp}, %fd751;
	}
	setp.gt.s32 	%p65, %r1591, 1048575;
	mov.b32 	%r1593, -1023;
	@%p65 bra 	$L__BB0_329;
	mul.f64 	%fd751, %fd751, 0d4350000000000000;
	{
	.reg .b32 %temp; 
	mov.b64 	{%temp, %r1591}, %fd751;
	}
	{
	.reg .b32 %temp; 
	mov.b64 	{%r1592, %temp}, %fd751;
	}
	mov.b32 	%r1593, -1077;
$L__BB0_329:
	add.s32 	%r607, %r1591, -1;
	setp.lt.u32 	%p66, %r607, 2146435071;
	@%p66 bra 	$L__BB0_331;
	fma.rn.f64 	%fd261, %fd751, 0d7FF0000000000000, 0d7FF0000000000000;
	{
	.reg .b32 %temp; 
	mov.b64 	{%temp, %r608}, %fd751;
	}
	and.b32  	%r609, %r608, 2147483647;
	setp.eq.s32 	%p67, %r609, 0;
	selp.f64 	%fd753, 0dFFF0000000000000, %fd261, %p67;
	bra.uni 	$L__BB0_334;
$L__BB0_331:
	shr.u32 	%r610, %r1591, 20;
	add.s32 	%r1594, %r1593, %r610;
	and.b32  	%r611, %r1591, 1048575;
	or.b32  	%r612, %r611, 1072693248;
	mov.b64 	%fd752, {%r1592, %r612};
	setp.lt.u32 	%p68, %r612, 1073127583;
	@%p68 bra 	$L__BB0_333;
	{
	.reg .b32 %temp; 
	mov.b64 	{%r613, %temp}, %fd752;
	}
	{
	.reg .b32 %temp; 
	mov.b64 	{%temp, %r614}, %fd752;
	}
	add.s32 	%r615, %r614, -1048576;
	mov.b64 	%fd752, {%r613, %r615};
	add.s32 	%r1594, %r1594, 1;
$L__BB0_333:
	add.f64 	%fd262, %fd752, 0dBFF0000000000000;
	add.f64 	%fd263, %fd752, 0d3FF0000000000000;
	rcp.approx.ftz.f64 	%fd264, %fd263;
	neg.f64 	%fd265, %fd263;
	fma.rn.f64 	%fd266, %fd265, %fd264, 0d3FF0000000000000;
	fma.rn.f64 	%fd267, %fd266, %fd266, %fd266;
	fma.rn.f64 	%fd268, %fd267, %fd264, %fd264;
	mul.f64 	%fd269, %fd262, %fd268;
	fma.rn.f64 	%fd270, %fd262, %fd268, %fd269;
	mul.f64 	%fd271, %fd270, %fd270;
	fma.rn.f64 	%fd272, %fd271, 0d3EB1380B3AE80F1E, 0d3ED0EE258B7A8B04;
	fma.rn.f64 	%fd273, %fd272, %fd271, 0d3EF3B2669F02676F;
	fma.rn.f64 	%fd274, %fd273, %fd271, 0d3F1745CBA9AB0956;
	fma.rn.f64 	%fd275, %fd274, %fd271, 0d3F3C71C72D1B5154;
	fma.rn.f64 	%fd276, %fd275, %fd271, 0d3F624924923BE72D;
	fma.rn.f64 	%fd277, %fd276, %fd271, 0d3F8999999999A3C4;
	fma.rn.f64 	%fd278, %fd277, %fd271, 0d3FB5555555555554;
	sub.f64 	%fd279, %fd262, %fd270;
	add.f64 	%fd280, %fd279, %fd279;
	neg.f64 	%fd281, %fd270;
	fma.rn.f64 	%fd282, %fd281, %fd262, %fd280;
	mul.f64 	%fd283, %fd268, %fd282;
	mul.f64 	%fd284, %fd271, %fd278;
	fma.rn.f64 	%fd285, %fd284, %fd270, %fd283;
	xor.b32  	%r616, %r1594, -2147483648;
	mov.b32 	%r617, 1127219200;
	mov.b64 	%fd286, {%r616, %r617};
	sub.f64 	%fd287, %fd286, %fd1;
	fma.rn.f64 	%fd288, %fd287, 0d3FE62E42FEFA39EF, %fd270;
	fma.rn.f64 	%fd289, %fd287, 0dBFE62E42FEFA39EF, %fd288;
	sub.f64 	%fd290, %fd289, %fd270;
	sub.f64 	%fd291, %fd285, %fd290;
	fma.rn.f64 	%fd292, %fd287, 0d3C7ABC9E3B39803F, %fd291;
	add.f64 	%fd753, %fd288, %fd292;
$L__BB0_334:
	mul.f64 	%fd293, %fd753, %fd141;
	cvt.f64.f32 	%fd294, %f203;
	sub.f64 	%fd295, %fd294, %fd293;
	cvt.rn.f32.f64 	%f2920, %fd295;
	add.s32 	%r1586, %r1586, 2;
	setp.ne.s32 	%p69, %r1586, 1024;
	@%p69 bra 	$L__BB0_320;
	sub.f32 	%f485, %f2919, %f2920;
	cvt.f64.f32 	%fd296, %f485;
	mul.f64 	%fd151, %fd296, 0dC000000000000000;
	fma.rn.f64 	%fd297, %fd151, 0d3FF71547652B82FE, 0d4338000000000000;
	{
	.reg .b32 %temp; 
	mov.b64 	{%r382, %temp}, %fd297;
	}
	mov.f64 	%fd298, 0dC338000000000000;
	add.rn.f64 	%fd299, %fd297, %fd298;
	fma.rn.f64 	%fd300, %fd299, 0dBFE62E42FEFA39EF, %fd151;
	fma.rn.f64 	%fd301, %fd299, 0dBC7ABC9E3B39803F, %fd300;
	fma.rn.f64 	%fd302, %fd301, 0d3E5ADE1569CE2BDF, 0d3E928AF3FCA213EA;
	fma.rn.f64 	%fd303, %fd302, %fd301, 0d3EC71DEE62401315;
	fma.rn.f64 	%fd304, %fd303, %fd301, 0d3EFA01997C89EB71;
	fma.rn.f64 	%fd305, %fd304, %fd301, 0d3F2A01A014761F65;
	fma.rn.f64 	%fd306, %fd305, %fd301, 0d3F56C16C1852B7AF;
	fma.rn.f64 	%fd307, %fd306, %fd301, 0d3F81111111122322;
	fma.rn.f64 	%fd308, %fd307, %fd301, 0d3FA55555555502A1;
	fma.rn.f64 	%fd309, %fd308, %fd301, 0d3FC5555555555511;
	fma.rn.f64 	%fd310, %fd309, %fd301, 0d3FE000000000000B;
	fma.rn.f64 	%fd311, %fd310, %fd301, 0d3FF0000000000000;
	fma.rn.f64 	%fd312, %fd311, %fd301, 0d3FF0000000000000;
	{
	.reg .b32 %temp; 
	mov.b64 	{%r383, %temp}, %fd312;
	}
	{
	.reg .b32 %temp; 
	mov.b64 	{%temp, %r384}, %fd312;
	}
	shl.b32 	%r618, %r382, 20;
	add.s32 	%r619, %r618, %r384;
	mov.b64 	%fd754, {%r383, %r619};
	{
	.reg .b32 %temp; 
	mov.b64 	{%temp, %r620}, %fd151;
	}
	mov.b32 	%f486, %r620;
	abs.f32 	%f205, %f486;
	setp.lt.f32 	%p70, %f205, 0f4086232B;
	@%p70 bra 	$L__BB0_338;
	setp.lt.f64 	%p71, %fd151, 0d0000000000000000;
	add.f64 	%fd313, %fd151, 0d7FF0000000000000;
	selp.f64 	%fd754, 0d0000000000000000, %fd313, %p71;
	setp.geu.f32 	%p72, %f205, 0f40874800;
	@%p72 bra 	$L__BB0_338;
	shr.u32 	%r621, %r382, 31;
	add.s32 	%r622, %r382, %r621;
	shr.s32 	%r623, %r622, 1;
	shl.b32 	%r624, %r623, 20;
	add.s32 	%r625, %r384, %r624;
	mov.b64 	%fd314, {%r383, %r625};
	sub.s32 	%r626, %r382, %r623;
	shl.b32 	%r627, %r626, 20;
	add.s32 	%r628, %r627, 1072693248;
	mov.b32 	%r629, 0;
	mov.b64 	%fd315, {%r629, %r628};
	mul.f64 	%fd754, %fd315, %fd314;
$L__BB0_338:
	mov.f64 	%fd316, 0d3FF0000000000000;
	sub.f64 	%fd317, %fd316, %fd754;
	cvt.rn.f32.f64 	%f206, %fd317;
	setp.lt.f32 	%p73, %f206, 0f00000000;
	mov.f32 	%f2921, 0f00000000;
	@%p73 bra 	$L__BB0_340;
	sqrt.rn.f32 	%f2921, %f206;
$L__BB0_340:
	mul.wide.u32 	%rd365, %r1448, 4;
	add.s64 	%rd366, %rd12, %rd365;
	st.local.f32 	[%rd366], %f2921;
	add.s32 	%r1448, %r1448, 1;
	setp.ne.s32 	%p225, %r1448, 4;
	@%p225 bra 	$L__BB0_18;
	ld.param.u32 	%r1443, [_Z19gpuCalculateTexturePfiS_iS_ii_param_6];
	setp.ne.s32 	%p226, %r1443, 1;
	@%p226 bra 	$L__BB0_343;
	ld.local.v4.f32 	{%f2820, %f2821, %f2822, %f2823}, [%rd12];
	add.f32 	%f2824, %f2820, 0f00000000;
	add.f32 	%f2825, %f2824, %f2821;
	add.f32 	%f2826, %f2825, %f2822;
	add.f32 	%f2922, %f2826, %f2823;
	bra.uni 	$L__BB0_344;
$L__BB0_343:
	ld.local.v4.f32 	{%f2810, %f2811, %f2812, %f2813}, [%rd12];
	setp.gt.f32 	%p227, %f2811, %f2810;
	selp.f32 	%f2814, %f2811, %f2810, %p227;
	setp.lt.f32 	%p228, %f2811, %f2810;
	selp.f32 	%f2815, %f2811, %f2810, %p228;
	setp.gt.f32 	%p229, %f2812, %f2814;
	selp.f32 	%f2816, %f2812, %f2814, %p229;
	setp.lt.f32 	%p230, %f2812, %f2815;
	selp.f32 	%f2817, %f2812, %f2815, %p230;
	setp.gt.f32 	%p231, %f2813, %f2816;
	selp.f32 	%f2818, %f2813, %f2816, %p231;
	setp.lt.f32 	%p232, %f2813, %f2817;
	selp.f32 	%f2819, %f2813, %f2817, %p232;
	sub.f32 	%f2922, %f2818, %f2819;
$L__BB0_344:
	ld.param.u64 	%rd372, [_Z19gpuCalculateTexturePfiS_iS_ii_param_0];
	mad.lo.s32 	%r1421, %r390, %r2, %r395;
	cvta.to.global.u64 	%rd367, %rd372;
	mul.wide.s32 	%rd368, %r1421, 4;
	add.s64 	%rd369, %rd367, %rd368;
	st.global.f32 	[%rd369], %f2922;
$L__BB0_345:
	bar.sync 	0;
$L__BB0_346:
	ret;

}


// ===== COMPILED SASS (sm_100) =====

	.target	sm_100

	.elftype	@"ET_EXEC"


//--------------------- .note.nv.tkinfo           --------------------------
	.section	.note.nv.tkinfo,"",@"SHT_NOTE"
	.sectionflags	@"SHF_NOTE_NV_TKINFO"
	.tkinfo
        /*0018*/ 	.word	0x00000002
        /*0030*/ 	.string	""
        /*0030*/ 	.string	"ptxas"
        /*0030*/ 	.string	"Cuda compilation tools, release 13.0, V13.0.88"
        /*0030*/ 	.string	"Build cuda_13.0.r13.0/compiler.36424714_0"
        /*0030*/ 	.string	"-arch sm_100 -m 64 "



//--------------------- .note.nv.cuinfo           --------------------------
	.section	.note.nv.cuinfo,"",@"SHT_NOTE"
	.sectionflags	@"SHF_NOTE_NV_CUINFO"
        /*0018*/ 	.short	0x0002
        /*001a*/ 	.short	0x0064
        /*001c*/ 	.short	0x0082
	.zero		2


//--------------------- .nv.info                  --------------------------
	.section	.nv.info,"",@"SHT_CUDA_INFO"
	.align	4


	//----- nvinfo : EIATTR_REGCOUNT
	.align		4
        /*0000*/ 	.byte	0x04, 0x2f
        /*0002*/ 	.short	(.L_1 - .L_0)
	.align		4
.L_0:
        /*0004*/ 	.word	index@(_Z19gpuCalculateTexturePfiS_iS_ii)
        /*0008*/ 	.word	0x0000004c


	//----- nvinfo : EIATTR_FRAME_SIZE
	.align		4
.L_1:
        /*000c*/ 	.byte	0x04, 0x11
        /*000e*/ 	.short	(.L_3 - .L_2)
	.align		4
.L_2:
        /*0010*/ 	.word	index@($__internal_1_$__cuda_sm3x_div_rn_noftz_f32_slowpath)
        /*0014*/ 	.word	0x00000690


	//----- nvinfo : EIATTR_FRAME_SIZE
	.align		4
.L_3:
        /*0018*/ 	.byte	0x04, 0x11
        /*001a*/ 	.short	(.L_5 - .L_4)
	.align		4
.L_4:
        /*001c*/ 	.word	index@($__internal_0_$__cuda_sm20_sqrt_rn_f32_slowpath)
        /*0020*/ 	.word	0x00000690


	//----- nvinfo : EIATTR_FRAME_SIZE
	.align		4
.L_5:
        /*0024*/ 	.byte	0x04, 0x11
        /*0026*/ 	.short	(.L_7 - .L_6)
	.align		4
.L_6:
        /*0028*/ 	.word	index@(_Z19gpuCalculateTexturePfiS_iS_ii)
        /*002c*/ 	.word	0x00000690


	//----- nvinfo : EIATTR_MIN_STACK_SIZE
	.align		4
.L_7:
        /*0030*/ 	.byte	0x04, 0x12
        /*0032*/ 	.short	(.L_9 - .L_8)
	.align		4
.L_8:
        /*0034*/ 	.word	index@(_Z19gpuCalculateTexturePfiS_iS_ii)
        /*0038*/ 	.word	0x00000690
.L_9:


//--------------------- .nv.compat                --------------------------
	.section	.nv.compat,"",@"SHT_CUDA_COMPAT_INFO"
	.align	4
        /*0000*/ 	.byte	0x02, 0x09, 0x00, 0x00, 0x02, 0x02, 0x01, 0x00, 0x02, 0x05, 0x05, 0x00, 0x03, 0x07, 0x01, 0x01
        /*0010*/ 	.byte	0x02, 0x03, 0x00, 0x00, 0x02, 0x06, 0x01, 0x00, 0x04, 0x0b, 0x08, 0x00, 0x01, 0x00, 0x00, 0x00
        /*0020*/ 	.byte	0x00, 0x00, 0x00, 0x00


//--------------------- .nv.info._Z19gpuCalculateTexturePfiS_iS_ii --------------------------
	.section	.nv.info._Z19gpuCalculateTexturePfiS_iS_ii,"",@"SHT_CUDA_INFO"
	.sectionflags	@""
	.align	4


	//----- nvinfo : EIATTR_CUDA_API_VERSION
	.align		4
        /*0000*/ 	.byte	0x04, 0x37
        /*0002*/ 	.short	(.L_11 - .L_10)
.L_10:
        /*0004*/ 	.word	0x00000082


	//----- nvinfo : EIATTR_KPARAM_INFO
	.align		4
.L_11:
        /*0008*/ 	.byte	0x04, 0x17
        /*000a*/ 	.short	(.L_13 - .L_12)
.L_12:
        /*000c*/ 	.word	0x00000000
        /*0010*/ 	.short	0x0006
        /*0012*/ 	.short	0x002c
        /*0014*/ 	.byte	0x00, 0xf0, 0x11, 0x00


	//----- nvinfo : EIATTR_KPARAM_INFO
	.align		4
.L_13:
        /*0018*/ 	.byte	0x04, 0x17
        /*001a*/ 	.short	(.L_15 - .L_14)
.L_14:
        /*001c*/ 	.word	0x00000000
        /*0020*/ 	.short	0x0005
        /*0022*/ 	.short	0x0028
        /*0024*/ 	.byte	0x00, 0xf0, 0x11, 0x00


	//----- nvinfo : EIATTR_KPARAM_INFO
	.align		4
.L_15:
        /*0028*/ 	.byte	0x04, 0x17
        /*002a*/ 	.short	(.L_17 - .L_16)
.L_16:
        /*002c*/ 	.word	0x00000000
        /*0030*/ 	.short	0x0004
        /*0032*/ 	.short	0x0020
        /*0034*/ 	.byte	0x00, 0xf5, 0x21, 0x00


	//----- nvinfo : EIATTR_KPARAM_INFO
	.align		4
.L_17:
        /*0038*/ 	.byte	0x04, 0x17
        /*003a*/ 	.short	(.L_19 - .L_18)
.L_18:
        /*003c*/ 	.word	0x00000000
        /*0040*/ 	.short	0x0003
        /*0042*/ 	.short	0x0018
        /*0044*/ 	.byte	0x00, 0xf0, 0x11, 0x00


	//----- nvinfo : EIATTR_KPARAM_INFO
	.align		4
.L_19:
        /*0048*/ 	.byte	0x04, 0x17
        /*004a*/ 	.short	(.L_21 - .L_20)
.L_20:
        /*004c*/ 	.word	0x00000000
        /*0050*/ 	.short	0x0002
        /*0052*/ 	.short	0x0010
        /*0054*/ 	.byte	0x00, 0xf5, 0x21, 0x00


	//----- nvinfo : EIATTR_KPARAM_INFO
	.align		4
.L_21:
        /*0058*/ 	.byte	0x04, 0x17
        /*005a*/ 	.short	(.L_23 - .L_22)
.L_22:
        /*005c*/ 	.word	0x00000000
        /*0060*/ 	.short	0x0001
        /*0062*/ 	.short	0x0008
        /*0064*/ 	.byte	0x00, 0xf0, 0x11, 0x00


	//----- nvinfo : EIATTR_KPARAM_INFO
	.align		4
.L_23:
        /*0068*/ 	.byte	0x04, 0x17
        /*006a*/ 	.short	(.L_25 - .L_24)
.L_24:
        /*006c*/ 	.word	0x00000000
        /*0070*/ 	.short	0x0000
        /*0072*/ 	.short	0x0000
        /*0074*/ 	.byte	0x00, 0xf5, 0x21, 0x00


	//----- nvinfo : EIATTR_SPARSE_MMA_MASK
	.align		4
.L_25:
        /*0078*/ 	.byte	0x03, 0x50
        /*007a*/ 	.short	0x0000


	//----- nvinfo : EIATTR_MAXREG_COUNT
	.align		4
        /*007c*/ 	.byte	0x03, 0x1b
        /*007e*/ 	.short	0x00ff


	//----- nvinfo : EIATTR_NUM_BARRIERS
	.align		4
        /*0080*/ 	.byte	0x02, 0x4c
        /*0082*/ 	.byte	0x01
	.zero		1


	//----- nvinfo : EIATTR_MERCURY_ISA_VERSION
	.align		4
        /*0084*/ 	.byte	0x03, 0x5f
        /*0086*/ 	.short	0x0101


	//----- nvinfo : EIATTR_VRC_CTA_INIT_COUNT
	.align		4
        /*0088*/ 	.byte	0x02, 0x4a
	.zero		1
	.zero		1


	//----- nvinfo : EIATTR_EXIT_INSTR_OFFSETS
	.align		4
        /*008c*/ 	.byte	0x04, 0x1c
        /*008e*/ 	.short	(.L_27 - .L_26)


	//   ....[0]....
.L_26:
        /*0090*/ 	.word	0x000000d0


	//   ....[1]....
        /*0094*/ 	.word	0x00035550


	//----- nvinfo : EIATTR_CRS_STACK_SIZE
	.align		4
.L_27:
        /*0098*/ 	.byte	0x04, 0x1e
        /*009a*/ 	.short	(.L_29 - .L_28)
.L_28:
        /*009c*/ 	.word	0x00000000


	//----- nvinfo : EIATTR_CBANK_PARAM_SIZE
	.align		4
.L_29:
        /*00a0*/ 	.byte	0x03, 0x19
        /*00a2*/ 	.short	0x0030


	//----- nvinfo : EIATTR_PARAM_CBANK
	.align		4
        /*00a4*/ 	.byte	0x04, 0x0a
        /*00a6*/ 	.short	(.L_31 - .L_30)
	.align		4
.L_30:
        /*00a8*/ 	.word	index@(.nv.constant0._Z19gpuCalculateTexturePfiS_iS_ii)
        /*00ac*/ 	.short	0x0380
        /*00ae*/ 	.short	0x0030


	//----- nvinfo : EIATTR_SW_WAR
	.align		4
.L_31:
        /*00b0*/ 	.byte	0x04, 0x36
        /*00b2*/ 	.short	(.L_33 - .L_32)
.L_32:
        /*00b4*/ 	.word	0x00000008
.L_33:


//--------------------- .nv.callgraph             --------------------------
	.section	.nv.callgraph,"",@"SHT_CUDA_CALLGRAPH"
	.align	4
	.sectionentsize	8
	.align		4
        /*0000*/ 	.word	0x00000000
	.align		4
        /*0004*/ 	.word	0xffffffff
	.align		4
        /*0008*/ 	.word	0x00000000
	.align		4
        /*000c*/ 	.word	0xfffffffe
	.align		4
        /*0010*/ 	.word	0x00000000
	.align		4
        /*0014*/ 	.word	0xfffffffd
	.align		4
        /*0018*/ 	.word	0x00000000
	.align		4
        /*001c*/ 	.word	0xfffffffc


//--------------------- .text._Z19gpuCalculateTexturePfiS_iS_ii --------------------------
	.section	.text._Z19gpuCalculateTexturePfiS_iS_ii,"ax",@progbits
	.align	128
        .global         _Z19gpuCalculateTexturePfiS_iS_ii
        .type           _Z19gpuCalculateTexturePfiS_iS_ii,@function
        .size           _Z19gpuCalculateTexturePfiS_iS_ii,(.L_x_1336 - _Z19gpuCalculateTexturePfiS_iS_ii)
        .other          _Z19gpuCalculateTexturePfiS_iS_ii,@"STO_CUDA_ENTRY STV_DEFAULT"
_Z19gpuCalculateTexturePfiS_iS_ii:
.text._Z19gpuCalculateTexturePfiS_iS_ii:
[----:B------:R-:W0:Y:S01]  /*0000*/  LDC R1, c[0x0][0x37c] ;  /* 0x0000df00ff017b82 */ /* 0x000e220000000800 */
[----:B------:R-:W1:Y:S07]  /*0010*/  S2R R69, SR_TID.X ;  /* 0x0000000000457919 */ /* 0x000e6e0000002100 */
[----:B------:R-:W1:Y:S01]  /*0020*/  LDC R0, c[0x0][0x360] ;  /* 0x0000d800ff007b82 */ /* 0x000e620000000800 */
[----:B------:R-:W2:Y:S01]  /*0030*/  LDCU UR8, c[0x0][0x388] ;  /* 0x00007100ff0877ac */ /* 0x000ea20008000800 */
[----:B0-----:R-:W-:Y:S01]  /*0040*/  IADD3 R1, PT, PT, R1, -0x690, RZ ;  /* 0xfffff97001017810 */ /* 0x001fe20007ffe0ff */
[----:B------:R-:W0:Y:S05]  /*0050*/  S2R R70, SR_TID.Y ;  /* 0x0000000000467919 */ /* 0x000e2a0000002200 */
[----:B------:R-:W1:Y:S08]  /*0060*/  S2UR UR4, SR_CTAID.X ;  /* 0x00000000000479c3 */ /* 0x000e700000002500 */
[----:B------:R-:W0:Y:S08]  /*0070*/  S2UR UR5, SR_CTAID.Y ;  /* 0x00000000000579c3 */ /* 0x000e300000002600 */
[----:B------:R-:W0:Y:S01]  /*0080*/  LDC R3, c[0x0][0x364] ;  /* 0x0000d900ff037b82 */ /* 0x000e220000000800 */
[----:B-1----:R-:W-:-:S02]  /*0090*/  IMAD R71, R0, UR4, R69 ;  /* 0x0000000400477c24 */ /* 0x002fc4000f8e0245 */
[----:B0-----:R-:W-:-:S05]  /*00a0*/  IMAD R72, R3, UR5, R70 ;  /* 0x0000000503487c24 */ /* 0x001fca000f8e0246 */
[----:B------:R-:W-:-:S04]  /*00b0*/  VIMNMX R0, PT, PT, R71, R72, !PT ;  /* 0x0000004847007248 */ /* 0x000fc80007fe0100 */
[----:B--2---:R-:W-:-:S13]  /*00c0*/  ISETP.GE.AND P0, PT, R0, UR8, PT ;  /* 0x0000000800007c0c */ /* 0x004fda000bf06270 */
[----:B------:R-:W-:Y:S05]  /*00d0*/  @P0 EXIT ;  /* 0x000000000000094d */ /* 0x000fea0003800000 */
[----:B------:R-:W0:Y:S01]  /*00e0*/  LDC R10, c[0x0][0x398] ;  /* 0x0000e600ff0a7b82 */ /* 0x000e220000000800 */
[----:B------:R-:W1:Y:S07]  /*00f0*/  LDCU.64 UR6, c[0x0][0x358] ;  /* 0x00006b00ff0677ac */ /* 0x000e6e0008000a00 */
[----:B------:R-:W2:Y:S08]  /*0100*/  LDC.64 R8, c[0x0][0x390] ;  /* 0x0000e400ff087b82 */ /* 0x000eb00000000a00 */
[----:B------:R-:W3:Y:S01]  /*0110*/  LDC.64 R2, c[0x0][0x3a0] ;  /* 0x0000e800ff027b82 */ /* 0x000ee20000000a00 */
[----:B0-----:R-:W-:-:S05]  /*0120*/  IMAD R11, R71, R10, RZ ;  /* 0x0000000a470b7224 */ /* 0x001fca00078e02ff */
[----:B------:R-:W-:-:S05]  /*0130*/  IADD3 R13, PT, PT, R72, R11, RZ ;  /* 0x0000000b480d7210 */ /* 0x000fca0007ffe0ff */
[----:B--2---:R-:W-:-:S05]  /*0140*/  IMAD.WIDE R4, R13, 0x4, R8 ;  /* 0x000000040d047825 */ /* 0x004fca00078e0208 */
[----:B-1----:R0:W5:Y:S01]  /*0150*/  LDG.E R0, desc[UR6][R4.64] ;  /* 0x0000000604007981 */ /* 0x002162000c1e1900 */
[----:B------:R-:W-:Y:S01]  /*0160*/  HFMA2 R15, -RZ, RZ, 0, 0 ;  /* 0x00000000ff0f7431 */ /* 0x000fe200000001ff */
[----:B---3--:R-:W-:Y:S06]  /*0170*/  BSSY.RECONVERGENT B0, `(.L_x_0) ;  /* 0x0000008000007945 */ /* 0x008fec0003800200 */
.L_x_1:
[----:B------:R-:W-:-:S06]  /*0180*/  IMAD.WIDE.U32 R6, R15, 0x4, R2 ;  /* 0x000000040f067825 */ /* 0x000fcc00078e0002 */
[----:B------:R-:W2:Y:S01]  /*0190*/  LDG.E R7, desc[UR6][R6.64] ;  /* 0x0000000606077981 */ /* 0x000ea2000c1e1900 */
[C---:B------:R-:W-:Y:S02]  /*01a0*/  ISETP.GE.U32.AND P0, PT, R15.reuse, 0x1f, PT ;  /* 0x0000001f0f00780c */ /* 0x040fe40003f06070 */
[----:B------:R-:W-:Y:S02]  /*01b0*/  MOV R17, R15 ;  /* 0x0000000f00117202 */ /* 0x000fe40000000f00 */
[----:B------:R-:W-:Y:S02]  /*01c0*/  IADD3 R15, PT, PT, R15, 0x1, RZ ;  /* 0x000000010f0f7810 */ /* 0x000fe40007ffe0ff */
[----:B--2--5:R-:W-:-:S13]  /*01d0*/  FSETP.LT.AND P1, PT, R7, R0, PT ;  /* 0x000000000700720b */ /* 0x024fda0003f21000 */
[----:B------:R-:W-:Y:S05]  /*01e0*/  @!P0 BRA P1, `(.L_x_1) ;  /* 0xfffffffc00e48947 */ /* 0x000fea000083ffff */
[----:B------:R-:W-:Y:S05]  /*01f0*/  BSYNC.RECONVERGENT B0 ;  /* 0x0000000000007941 */ /* 0x000fea0003800200 */
.L_x_0:
[----:B------:R-:W1:Y:S01]  /*0200*/  S2UR UR5, SR_CgaCtaId ;  /* 0x00000000000579c3 */ /* 0x000e620000008800 */
[----:B------:R-:W-:Y:S01]  /*0210*/  UMOV UR4, 0x400 ;  /* 0x0000040000047882 */ /* 0x000fe20000000000 */
[----:B------:R-:W-:Y:S01]  /*0220*/  IMAD R0, R70, 0x18, R69 ;  /* 0x0000001846007824 */ /* 0x000fe200078e0245 */
[----:B------:R-:W-:Y:S01]  /*0230*/  ISETP.GT.U32.AND P0, PT, R69, 0x7, PT ;  /* 0x000000074500780c */ /* 0x000fe20003f04070 */
[----:B------:R-:W-:Y:S01]  /*0240*/  BSSY.RECONVERGENT B0, `(.L_x_2) ;  /* 0x0000013000007945 */ /* 0x000fe20003800200 */
[----:B-1----:R-:W-:-:S06]  /*0250*/  ULEA UR4, UR5, UR4, 0x18 ;  /* 0x0000000405047291 */ /* 0x002fcc000f8ec0ff */
[----:B------:R-:W-:-:S05]  /*0260*/  LEA R0, R0, UR4, 0x2 ;  /* 0x0000000400007c11 */ /* 0x000fca000f8e10ff */
[----:B------:R1:W-:Y:S01]  /*0270*/  STS [R0], R17 ;  /* 0x0000001100007388 */ /* 0x0003e20000000800 */
[----:B------:R-:W-:Y:S05]  /*0280*/  @P0 BRA `(.L_x_3) ;  /* 0x0000000000380947 */ /* 0x000fea0003800000 */
[----:B------:R-:W-:-:S05]  /*0290*/  LEA R7, R10, R13, 0x4 ;  /* 0x0000000d0a077211 */ /* 0x000fca00078e20ff */
[----:B------:R-:W-:-:S05]  /*02a0*/  IMAD.WIDE R6, R7, 0x4, R8 ;  /* 0x0000000407067825 */ /* 0x000fca00078e0208 */
[----:B------:R2:W5:Y:S01]  /*02b0*/  LDG.E R8, desc[UR6][R6.64] ;  /* 0x0000000606087981 */ /* 0x000562000c1e1900 */
[----:B------:R-:W-:Y:S01]  /*02c0*/  BSSY.RECONVERGENT B1, `(.L_x_4) ;  /* 0x0000009000017945 */ /* 0x000fe20003800200 */
[----:B------:R-:W-:-:S07]  /*02d0*/  MOV R9, RZ ;  /* 0x000000ff00097202 */ /* 0x000fce0000000f00 */
.L_x_5:
[----:B--2---:R-:W-:-:S06]  /*02e0*/  IMAD.WIDE.U32 R6, R9, 0x4, R2 ;  /* 0x0000000409067825 */ /* 0x004fcc00078e0002 */
[----:B------:R-:W2:Y:S01]  /*02f0*/  LDG.E R7, desc[UR6][R6.64] ;  /* 0x0000000606077981 */ /* 0x000ea2000c1e1900 */
[C---:B------:R-:W-:Y:S02]  /*0300*/  ISETP.GE.U32.AND P0, PT, R9.reuse, 0x1f, PT ;  /* 0x0000001f0900780c */ /* 0x040fe40003f06070 */
[----:B------:R-:W-:Y:S02]  /*0310*/  MOV R13, R9 ;  /* 0x00000009000d7202 */ /* 0x000fe40000000f00 */
[----:B------:R-:W-:Y:S02]  /*0320*/  IADD3 R9, PT, PT, R9, 0x1, RZ ;  /* 0x0000000109097810 */ /* 0x000fe40007ffe0ff */
[----:B--2--5:R-:W-:-:S13]  /*0330*/  FSETP.LT.AND P1, PT, R7, R8, PT ;  /* 0x000000080700720b */ /* 0x024fda0003f21000 */
[----:B------:R-:W-:Y:S05]  /*0340*/  @!P0 BRA P1, `(.L_x_5) ;  /* 0xfffffffc00e48947 */ /* 0x000fea000083ffff */
[----:B------:R-:W-:Y:S05]  /*0350*/  BSYNC.RECONVERGENT B1 ;  /* 0x0000000000017941 */ /* 0x000fea0003800200 */
.L_x_4:
[----:B------:R2:W-:Y:S02]  /*0360*/  STS [R0+0x40], R13 ;  /* 0x0000400d00007388 */ /* 0x0005e40000000800 */
.L_x_3:
[----:B------:R-:W-:Y:S05]  /*0370*/  BSYNC.RECONVERGENT B0 ;  /* 0x0000000000007941 */ /* 0x000fea0003800200 */
.L_x_2:
[----:B------:R-:W-:Y:S01]  /*0380*/  ISETP.GT.U32.AND P0, PT, R70, 0x7, PT ;  /* 0x000000074600780c */ /* 0x000fe20003f04070 */
[----:B------:R-:W-:-:S12]  /*0390*/  BSSY.RECONVERGENT B0, `(.L_x_6) ;  /* 0x000000e000007945 */ /* 0x000fd80003800200 */
[----:B------:R-:W-:Y:S05]  /*03a0*/  @P0 BRA `(.L_x_7) ;  /* 0x0000000000300947 */ /* 0x000fea0003800000 */
[----:B------:R3:W5:Y:S01]  /*03b0*/  LDG.E R6, desc[UR6][R4.64+0x40] ;  /* 0x0000400604067981 */ /* 0x000762000c1e1900 */
[----:B------:R-:W-:Y:S01]  /*03c0*/  HFMA2 R7, -RZ, RZ, 0, 0 ;  /* 0x00000000ff077431 */ /* 0x000fe200000001ff */
[----:B------:R-:W-:Y:S06]  /*03d0*/  BSSY.RECONVERGENT B1, `(.L_x_8) ;  /* 0x0000008000017945 */ /* 0x000fec0003800200 */
.L_x_9:
[----:B0--3--:R-:W-:-:S06]  /*03e0*/  IMAD.WIDE.U32 R4, R7, 0x4, R2 ;  /* 0x0000000407047825 */ /* 0x009fcc00078e0002 */
[----:B------:R-:W3:Y:S01]  /*03f0*/  LDG.E R5, desc[UR6][R4.64] ;  /* 0x0000000604057981 */ /* 0x000ee2000c1e1900 */
[C---:B------:R-:W-:Y:S02]  /*0400*/  ISETP.GE.U32.AND P0, PT, R7.reuse, 0x1f, PT ;  /* 0x0000001f0700780c */ /* 0x040fe40003f06070 */
[----:B------:R-:W-:Y:S02]  /*0410*/  MOV R9, R7 ;  /* 0x0000000700097202 */ /* 0x000fe40000000f00 */
[----:B------:R-:W-:Y:S02]  /*0420*/  IADD3 R7, PT, PT, R7, 0x1, RZ ;  /* 0x0000000107077810 */ /* 0x000fe40007ffe0ff */
[----:B---3-5:R-:W-:-:S13]  /*0430*/  FSETP.LT.AND P1, PT, R5, R6, PT ;  /* 0x000000060500720b */ /* 0x028fda0003f21000 */
[----:B------:R-:W-:Y:S05]  /*0440*/  @!P0 BRA P1, `(.L_x_9) ;  /* 0xfffffffc00e48947 */ /* 0x000fea000083ffff */
[----:B------:R-:W-:Y:S05]  /*0450*/  BSYNC.RECONVERGENT B1 ;  /* 0x0000000000017941 */ /* 0x000fea0003800200 */
.L_x_8:
[----:B------:R3:W-:Y:S02]  /*0460*/  STS [R0+0x600], R9 ;  /* 0x0006000900007388 */ /* 0x0007e40000000800 */
.L_x_7:
[----:B------:R-:W-:Y:S05]  /*0470*/  BSYNC.RECONVERGENT B0 ;  /* 0x0000000000007941 */ /* 0x000fea0003800200 */
.L_x_6:
[----:B------:R-:W-:Y:S01]  /*0480*/  LOP3.LUT P0, RZ, R69, 0x3f8, R70, 0xc8, !PT ;  /* 0x000003f845ff7812 */ /* 0x000fe2000780c846 */
[----:B------:R-:W-:-:S12]  /*0490*/  BSSY.RECONVERGENT B0, `(.L_x_10) ;  /* 0x0000014000007945 */ /* 0x000fd80003800200 */
[----:B------:R-:W-:Y:S05]  /*04a0*/  @P0 BRA `(.L_x_11) ;  /* 0x0000000000480947 */ /* 0x000fea0003800000 */
[----:B------:R-:W4:Y:S01]  /*04b0*/  LDCU.64 UR4, c[0x0][0x390] ;  /* 0x00007200ff0477ac */ /* 0x000f220008000a00 */
[----:B0-----:R-:W-:-:S04]  /*04c0*/  LEA R5, R10, R11, 0x4 ;  /* 0x0000000b0a057211 */ /* 0x001fc800078e20ff */
[----:B------:R-:W-:-:S04]  /*04d0*/  IADD3 R6, P0, PT, R72, R5, RZ ;  /* 0x0000000548067210 */ /* 0x000fc80007f1e0ff */
[----:B------:R-:W-:Y:S02]  /*04e0*/  LEA.HI.X.SX32 R5, R5, RZ, 0x1, P0 ;  /* 0x000000ff05057211 */ /* 0x000fe400000f0eff */
[----:B----4-:R-:W-:-:S04]  /*04f0*/  LEA R4, P0, R6, UR4, 0x2 ;  /* 0x0000000406047c11 */ /* 0x010fc8000f8010ff */
[----:B------:R-:W-:-:S05]  /*0500*/  LEA.HI.X R5, R6, UR5, R5, 0x2, P0 ;  /* 0x0000000506057c11 */ /* 0x000fca00080f1405 */
[----:B------:R0:W5:Y:S01]  /*0510*/  LDG.E R6, desc[UR6][R4.64+0x40] ;  /* 0x0000400604067981 */ /* 0x000162000c1e1900 */
[----:B------:R-:W-:Y:S01]  /*0520*/  BSSY.RECONVERGENT B1, `(.L_x_12) ;  /* 0x0000009000017945 */ /* 0x000fe20003800200 */
[----:B------:R-:W-:-:S07]  /*0530*/  MOV R7, RZ ;  /* 0x000000ff00077202 */ /* 0x000fce0000000f00 */
.L_x_13:
[----:B0-----:R-:W-:-:S06]  /*0540*/  IMAD.WIDE.U32 R4, R7, 0x4, R2 ;  /* 0x0000000407047825 */ /* 0x001fcc00078e0002 */
[----:B------:R-:W4:Y:S01]  /*0550*/  LDG.E R5, desc[UR6][R4.64] ;  /* 0x0000000604057981 */ /* 0x000f22000c1e1900 */
[C---:B------:R-:W-:Y:S02]  /*0560*/  ISETP.GE.U32.AND P0, PT, R7.reuse, 0x1f, PT ;  /* 0x0000001f0700780c */ /* 0x040fe40003f06070 */
[----:B---3--:R-:W-:Y:S01]  /*0570*/  MOV R9, R7 ;  /* 0x0000000700097202 */ /* 0x008fe20000000f00 */
[----:B------:R-:W-:Y:S01]  /*0580*/  VIADD R7, R7, 0x1 ;  /* 0x0000000107077836 */ /* 0x000fe20000000000 */
[----:B----45:R-:W-:-:S13]  /*0590*/  FSETP.LT.AND P1, PT, R5, R6, PT ;  /* 0x000000060500720b */ /* 0x030fda0003f21000 */
[----:B------:R-:W-:Y:S05]  /*05a0*/  @!P0 BRA P1, `(.L_x_13) ;  /* 0xfffffffc00e48947 */ /* 0x000fea000083ffff */
[----:B------:R-:W-:Y:S05]  /*05b0*/  BSYNC.RECONVERGENT B1 ;  /* 0x0000000000017941 */ /* 0x000fea0003800200 */
.L_x_12:
[----:B------:R4:W-:Y:S02]  /*05c0*/  STS [R0+0x640], R9 ;  /* 0x0006400900007388 */ /* 0x0009e40000000800 */
.L_x_11:
[----:B------:R-:W-:Y:S05]  /*05d0*/  BSYNC.RECONVERGENT B0 ;  /* 0x0000000000007941 */ /* 0x000fea0003800200 */
.L_x_10:
[----:B------:R-:W0:Y:S01]  /*05e0*/  LDCU.64 UR4, c[0x0][0x390] ;  /* 0x00007200ff0477ac */ /* 0x000e220008000a00 */
[----:B------:R-:W-:Y:S01]  /*05f0*/  LEA R11, R10, R11, 0x2 ;  /* 0x0000000b0a0b7211 */ /* 0x000fe200078e10ff */
[----:B------:R-:W-:Y:S03]  /*0600*/  BAR.SYNC.DEFER_BLOCKING 0x0 ;  /* 0x0000000000007b1d */ /* 0x000fe60000010000 */
[----:B-1234-:R-:W-:-:S04]  /*0610*/  IADD3 R0, P0, PT, R72, R11, RZ ;  /* 0x0000000b48007210 */ /* 0x01efc80007f1e0ff */
[----:B------:R-:W-:Y:S02]  /*0620*/  LEA.HI.X.SX32 R11, R11, RZ, 0x1, P0 ;  /* 0x000000ff0b0b7211 */ /* 0x000fe400000f0eff */
[----:B0-----:R-:W-:-:S04]  /*0630*/  LEA R4, P0, R0, UR4, 0x2 ;  /* 0x0000000400047c11 */ /* 0x001fc8000f8010ff */
[----:B------:R-:W-:-:S05]  /*0640*/  LEA.HI.X R5, R0, UR5, R11, 0x2, P0 ;  /* 0x0000000500057c11 */ /* 0x000fca00080f140b */
[----:B------:R-:W2:Y:S01]  /*0650*/  LDG.E R4, desc[UR6][R4.64+0x10] ;  /* 0x0000100604047981 */ /* 0x000ea2000c1e1900 */
[----:B------:R-:W-:Y:S01]  /*0660*/  BSSY.RECONVERGENT B0, `(.L_x_14) ;  /* 0x00034ed000007945 */ /* 0x000fe20003800200 */
[----:B--2---:R-:W-:-:S13]  /*0670*/  FSETP.NEU.AND P0, PT, R4, RZ, PT ;  /* 0x000000ff0400720b */ /* 0x004fda0003f0d000 */
[----:B------:R-:W0:Y:S01]  /*0680*/  @!P0 LDC.64 R2, c[0x0][0x380] ;  /* 0x0000e000ff028b82 */ /* 0x000e220000000a00 */
[----:B------:R-:W-:-:S04]  /*0690*/  @!P0 IMAD R7, R71, UR8, R72 ;  /* 0x0000000847078c24 */ /* 0x000fc8000f8e0248 */
[----:B0-----:R-:W-:-:S05]  /*06a0*/  @!P0 IMAD.WIDE R2, R7, 0x4, R2 ;  /* 0x0000000407028825 */ /* 0x001fca00078e0202 */
[----:B------:R0:W-:Y:S01]  /*06b0*/  @!P0 STG.E desc[UR6][R2.64], RZ ;  /* 0x000000ff02008986 */ /* 0x0001e2000c101906 */
[----:B------:R-:W-:Y:S05]  /*06c0*/  @!P0 BRA `(.L_x_15) ;  /* 0x0000034c00988947 */ /* 0x000fea0003800000 */
[----:B------:R1:W-:Y:S01]  /*06d0*/  STL.128 [R1+0x280], RZ ;  /* 0x000280ff01007387 */ /* 0x0003e20000100c00 */
[----:B------:R-:W-:Y:S01]  /*06e0*/  HFMA2 R61, -RZ, RZ, 0, 0 ;  /* 0x00000000ff3d7431 */ /* 0x000fe200000001ff */
[----:B------:R-:W-:Y:S02]  /*06f0*/  IADD3 R0, PT, PT, R1, 0x280, RZ ;  /* 0x0000028001007810 */ /* 0x000fe40007ffe0ff */
[----:B------:R-:W-:Y:S02]  /*0700*/  IADD3 R60, PT, PT, R69, 0x8, RZ ;  /* 0x00000008453c7810 */ /* 0x000fe40007ffe0ff */
[C---:B------:R-:W-:Y:S02]  /*0710*/  IADD3 R62, PT, PT, R1.reuse, 0x80, RZ ;  /* 0x00000080013e7810 */ /* 0x040fe40007ffe0ff */
[C---:B------:R-:W-:Y:S02]  /*0720*/  IADD3 R63, PT, PT, R1.reuse, 0x100, RZ ;  /* 0x00000100013f7810 */ /* 0x040fe40007ffe0ff */
[----:B-1----:R-:W-:-:S07]  /*0730*/  IADD3 R68, PT, PT, R1, 0x200, RZ ;  /* 0x0000020001447810 */ /* 0x002fce0007ffe0ff */
.L_x_1321:
[----:B------:R-:W-:Y:S02]  /*0740*/  ISETP.NE.AND P0, PT, R61, RZ, PT ;  /* 0x000000ff3d00720c */ /* 0x000fe40003f05270 */
[----:B0-----:R-:W-:Y:S02]  /*0750*/  IADD3 R3, PT, PT, R70, 0x9, RZ ;  /* 0x0000000946037810 */ /* 0x001fe40007ffe0ff */
[----:B------:R-:W-:Y:S02]  /*0760*/  MOV R4, 0x1 ;  /* 0x0000000100047802 */ /* 0x000fe40000000f00 */
[----:B---3--:R-:W-:Y:S02]  /*0770*/  MOV R6, R70 ;  /* 0x0000004600067202 */ /* 0x008fe40000000f00 */
[----:B------:R-:W-:Y:S02]  /*0780*/  MOV R8, R60 ;  /* 0x0000003c00087202 */ /* 0x000fe40000000f00 */
[----:B------:R-:W-:-:S03]  /*0790*/  MOV R5, R61 ;  /* 0x0000003d00057202 */ /* 0x000fc60000000f00 */
[----:B------:R-:W-:Y:S05]  /*07a0*/  @!P0 BRA `(.L_x_16) ;  /* 0x0000000000488947 */ /* 0x000fea0003800000 */
[----:B------:R-:W-:Y:S02]  /*07b0*/  ISETP.NE.AND P0, PT, R61, 0x2, PT ;  /* 0x000000023d00780c */ /* 0x000fe40003f05270 */
[----:B------:R-:W-:-:S11]  /*07c0*/  IADD3 R2, PT, PT, R70, 0x8, RZ ;  /* 0x0000000846027810 */ /* 0x000fd60007ffe0ff */
[----:B------:R-:W-:Y:S05]  /*07d0*/  @!P0 BRA `(.L_x_17) ;  /* 0x0000000000288947 */ /* 0x000fea0003800000 */
[----:B------:R-:W-:-:S13]  /*07e0*/  ISETP.NE.AND P0, PT, R61, 0x1, PT ;  /* 0x000000013d00780c */ /* 0x000fda0003f05270 */
[----:B------:R-:W-:Y:S01]  /*07f0*/  @!P0 VIADD R6, R70, 0x1 ;  /* 0x0000000146068836 */ /* 0x000fe20000000000 */
[----:B------:R-:W-:Y:S02]  /*0800*/  @!P0 MOV R8, R60 ;  /* 0x0000003c00088202 */ /* 0x000fe40000000f00 */
[----:B------:R-:W-:Y:S02]  /*0810*/  @!P0 MOV R5, 0xffffffff ;  /* 0xffffffff00058802 */ /* 0x000fe40000000f00 */
[----:B------:R-:W-:Y:S02]  /*0820*/  @P0 MOV R3, R2 ;  /* 0x0000000200030202 */ /* 0x000fe40000000f00 */
[----:B------:R-:W-:Y:S02]  /*0830*/  @P0 MOV R4, 0x1 ;  /* 0x0000000100040802 */ /* 0x000fe40000000f00 */
[----:B------:R-:W-:Y:S02]  /*0840*/  @P0 MOV R6, R70 ;  /* 0x0000004600060202 */ /* 0x000fe40000000f00 */
[----:B------:R-:W-:-:S02]  /*0850*/  @P0 MOV R8, R60 ;  /* 0x0000003c00080202 */ /* 0x000fc40000000f00 */
[----:B------:R-:W-:Y:S01]  /*0860*/  @P0 MOV R5, 0x1 ;  /* 0x0000000100050802 */ /* 0x000fe20000000f00 */
[----:B------:R-:W-:Y:S06]  /*0870*/  BRA `(.L_x_16) ;  /* 0x0000000000147947 */ /* 0x000fec0003800000 */
.L_x_17:
[----:B------:R-:W-:Y:S01]  /*0880*/  HFMA2 R5, -RZ, RZ, 0, 5.9604644775390625e-08 ;  /* 0x00000001ff057431 */ /* 0x000fe200000001ff */
[----:B------:R-:W-:Y:S02]  /*0890*/  MOV R3, R2 ;  /* 0x0000000200037202 */ /* 0x000fe40000000f00 */
[----:B------:R-:W-:Y:S02]  /*08a0*/  IADD3 R8, PT, PT, R69, 0x9, RZ ;  /* 0x0000000945087810 */ /* 0x000fe40007ffe0ff */
[----:B------:R-:W-:Y:S02]  /*08b0*/  MOV R4, RZ ;  /* 0x000000ff00047202 */ /* 0x000fe40000000f00 */
[----:B------:R-:W-:-:S07]  /*08c0*/  MOV R6, R70 ;  /* 0x0000004600067202 */ /* 0x000fce0000000f00 */
.L_x_16:
[----:B------:R0:W-:Y:S01]  /*08d0*/  STL.128 [R1+0x290], RZ ;  /* 0x000290ff01007387 */ /* 0x0001e20000100c00 */
[----:B------:R-:W-:Y:S01]  /*08e0*/  ISETP.GE.AND P0, PT, R6, R3, PT ;  /* 0x000000030600720c */ /* 0x000fe20003f06270 */
[----:B------:R-:W-:Y:S02]  /*08f0*/  BSSY.RECONVERGENT B1, `(.L_x_18) ;  /* 0x00000c3000017945 */ /* 0x000fe40003800200 */
[----:B------:R0:W-:Y:S04]  /*0900*/  STL.128 [R1+0x2a0], RZ ;  /* 0x0002a0ff01007387 */ /* 0x0001e80000100c00 */
        /* <DEDUP_REMOVED lines=61> */
[----:B------:R0:W-:Y:S01]  /*0ce0*/  STL.128 [R1+0x680], RZ ;  /* 0x000680ff01007387 */ /* 0x0001e20000100c00 */
[----:B------:R-:W-:Y:S05]  /*0cf0*/  @P0 BRA `(.L_x_19) ;  /* 0x0000000800080947 */ /* 0x000fea0003800000 */
[CC--:B------:R-:W-:Y:S02]  /*0d00*/  IADD3 R2, PT, PT, R69.reuse, -R8.reuse, RZ ;  /* 0x8000000845027210 */ /* 0x0c0fe40007ffe0ff */
[----:B------:R-:W-:Y:S02]  /*0d10*/  IADD3 R7, PT, PT, -R69, R8, RZ ;  /* 0x0000000845077210 */ /* 0x000fe40007ffe1ff */
[----:B------:R-:W-:Y:S02]  /*0d20*/  ISETP.GT.U32.AND P1, PT, R2, -0x4, PT ;  /* 0xfffffffc0200780c */ /* 0x000fe40003f24070 */
[----:B------:R-:W-:-:S11]  /*0d30*/  LOP3.LUT R7, R7, 0x3, RZ, 0xc0, !PT ;  /* 0x0000000307077812 */ /* 0x000fd600078ec0ff */
.L_x_25:
[----:B------:R-:W-:Y:S01]  /*0d40*/  ISETP.NE.AND P0, PT, R7, RZ, PT ;  /* 0x000000ff0700720c */ /* 0x000fe20003f05270 */
[----:B------:R-:W-:Y:S01]  /*0d50*/  BSSY.RECONVERGENT B2, `(.L_x_20) ;  /* 0x0000037000027945 */ /* 0x000fe20003800200 */
[----:B----4-:R-:W-:Y:S01]  /*0d60*/  IADD3 R15, PT, PT, R5, R6, RZ ;  /* 0x00000006050f7210 */ /* 0x010fe20007ffe0ff */
[----:B------:R-:W-:-:S10]  /*0d70*/  IMAD.MOV.U32 R9, RZ, RZ, R69 ;  /* 0x000000ffff097224 */ /* 0x000fd400078e0045 */
[----:B-123--:R-:W-:Y:S05]  /*0d80*/  @!P0 BRA `(.L_x_21) ;  /* 0x0000000000cc8947 */ /* 0x00efea0003800000 */
[----:B------:R-:W1:Y:S01]  /*0d90*/  S2UR UR5, SR_CgaCtaId ;  /* 0x00000000000579c3 */ /* 0x000e620000008800 */
[----:B------:R-:W-:Y:S01]  /*0da0*/  IMAD R10, R15, 0x18, R4 ;  /* 0x000000180f0a7824 */ /* 0x000fe200078e0204 */
[----:B------:R-:W-:Y:S01]  /*0db0*/  UMOV UR4, 0x400 ;  /* 0x0000040000047882 */ /* 0x000fe20000000000 */
[----:B------:R-:W-:-:S03]  /*0dc0*/  IMAD R2, R6, 0x18, R69 ;  /* 0x0000001806027824 */ /* 0x000fc600078e0245 */
[----:B------:R-:W-:Y:S01]  /*0dd0*/  IADD3 R10, PT, PT, R10, R69, RZ ;  /* 0x000000450a0a7210 */ /* 0x000fe20007ffe0ff */
[----:B-1----:R-:W-:-:S06]  /*0de0*/  ULEA UR4, UR5, UR4, 0x18 ;  /* 0x0000000405047291 */ /* 0x002fcc000f8ec0ff */
[----:B------:R-:W-:Y:S02]  /*0df0*/  LEA R14, R2, UR4, 0x2 ;  /* 0x00000004020e7c11 */ /* 0x000fe4000f8e10ff */
[----:B------:R-:W-:-:S03]  /*0e00*/  LEA R16, R10, UR4, 0x2 ;  /* 0x000000040a107c11 */ /* 0x000fc6000f8e10ff */
[----:B------:R-:W-:Y:S04]  /*0e10*/  LDS R9, [R14] ;  /* 0x000000000e097984 */ /* 0x000fe80000000800 */
[----:B------:R-:W1:Y:S02]  /*0e20*/  LDS R10, [R16] ;  /* 0x00000000100a7984 */ /* 0x000e640000000800 */
[----:B-1----:R-:W-:-:S04]  /*0e30*/  LEA R2, R9, R10, 0x5 ;  /* 0x0000000a09027211 */ /* 0x002fc800078e28ff */
[----:B------:R-:W-:-:S05]  /*0e40*/  IADD3 R12, PT, PT, R1, R2, RZ ;  /* 0x00000002010c7210 */ /* 0x000fca0007ffe0ff */
[----:B------:R-:W2:Y:S01]  /*0e50*/  LDL.U8 R11, [R12+0x290] ;  /* 0x000290000c0b7983 */ /* 0x000ea20000100000 */
[----:B------:R-:W-:-:S04]  /*0e60*/  LEA R2, R10, R9, 0x5 ;  /* 0x000000090a027211 */ /* 0x000fc800078e28ff */
[----:B------:R-:W-:Y:S02]  /*0e70*/  IADD3 R13, PT, PT, R1, R2, RZ ;  /* 0x00000002010d7210 */ /* 0x000fe40007ffe0ff */
[----:B--2---:R-:W-:-:S05]  /*0e80*/  IADD3 R11, PT, PT, R11, 0x1, RZ ;  /* 0x000000010b0b7810 */ /* 0x004fca0007ffe0ff */
[----:B------:R1:W-:Y:S04]  /*0e90*/  STL.U8 [R12+0x290], R11 ;  /* 0x0002900b0c007387 */ /* 0x0003e80000100000 */
[----:B------:R-:W2:Y:S01]  /*0ea0*/  LDL.U8 R2, [R13+0x290] ;  /* 0x000290000d027983 */ /* 0x000ea20000100000 */
[----:B------:R-:W-:Y:S02]  /*0eb0*/  ISETP.NE.AND P0, PT, R7, 0x1, PT ;  /* 0x000000010700780c */ /* 0x000fe40003f05270 */
[----:B------:R-:W-:Y:S02]  /*0ec0*/  IADD3 R9, PT, PT, R69, 0x1, RZ ;  /* 0x0000000145097810 */ /* 0x000fe40007ffe0ff */
[----:B--2---:R-:W-:-:S05]  /*0ed0*/  IADD3 R2, PT, PT, R2, 0x1, RZ ;  /* 0x0000000102027810 */ /* 0x004fca0007ffe0ff */
[----:B------:R1:W-:Y:S04]  /*0ee0*/  STL.U8 [R13+0x290], R2 ;  /* 0x000290020d007387 */ /* 0x0003e80000100000 */
[----:B------:R-:W-:Y:S05]  /*0ef0*/  @!P0 BRA `(.L_x_21) ;  /* 0x0000000000708947 */ /* 0x000fea0003800000 */
[----:B------:R-:W-:Y:S04]  /*0f00*/  LDS R9, [R14+0x4] ;  /* 0x000004000e097984 */ /* 0x000fe80000000800 */
[----:B------:R-:W1:Y:S02]  /*0f10*/  LDS R10, [R16+0x4] ;  /* 0x00000400100a7984 */ /* 0x000e640000000800 */
[----:B-1----:R-:W-:-:S04]  /*0f20*/  LEA R2, R9, R10, 0x5 ;  /* 0x0000000a09027211 */ /* 0x002fc800078e28ff */
[----:B------:R-:W-:-:S05]  /*0f30*/  IADD3 R12, PT, PT, R1, R2, RZ ;  /* 0x00000002010c7210 */ /* 0x000fca0007ffe0ff */
[----:B------:R-:W2:Y:S01]  /*0f40*/  LDL.U8 R11, [R12+0x290] ;  /* 0x000290000c0b7983 */ /* 0x000ea20000100000 */
[----:B------:R-:W-:-:S04]  /*0f50*/  LEA R2, R10, R9, 0x5 ;  /* 0x000000090a027211 */ /* 0x000fc800078e28ff */
[----:B------:R-:W-:Y:S02]  /*0f60*/  IADD3 R13, PT, PT, R1, R2, RZ ;  /* 0x00000002010d7210 */ /* 0x000fe40007ffe0ff */
[----:B--2---:R-:W-:-:S05]  /*0f70*/  IADD3 R11, PT, PT, R11, 0x1, RZ ;  /* 0x000000010b0b7810 */ /* 0x004fca0007ffe0ff */
[----:B------:R2:W-:Y:S04]  /*0f80*/  STL.U8 [R12+0x290], R11 ;  /* 0x0002900b0c007387 */ /* 0x0005e80000100000 */
[----:B------:R-:W3:Y:S01]  /*0f90*/  LDL.U8 R2, [R13+0x290] ;  /* 0x000290000d027983 */ /* 0x000ee20000100000 */
[----:B------:R-:W-:Y:S02]  /*0fa0*/  ISETP.NE.AND P0, PT, R7, 0x2, PT ;  /* 0x000000020700780c */ /* 0x000fe40003f05270 */
[----:B------:R-:W-:Y:S02]  /*0fb0*/  IADD3 R9, PT, PT, R69, 0x2, RZ ;  /* 0x0000000245097810 */ /* 0x000fe40007ffe0ff */
[----:B---3--:R-:W-:-:S05]  /*0fc0*/  IADD3 R2, PT, PT, R2, 0x1, RZ ;  /* 0x0000000102027810 */ /* 0x008fca0007ffe0ff */
[----:B------:R2:W-:Y:S04]  /*0fd0*/  STL.U8 [R13+0x290], R2 ;  /* 0x000290020d007387 */ /* 0x0005e80000100000 */
[----:B------:R-:W-:Y:S05]  /*0fe0*/  @!P0 BRA `(.L_x_21) ;  /* 0x0000000000348947 */ /* 0x000fea0003800000 */
[----:B------:R-:W-:Y:S04]  /*0ff0*/  LDS R9, [R14+0x8] ;  /* 0x000008000e097984 */ /* 0x000fe80000000800 */
[----:B------:R-:W2:Y:S02]  /*1000*/  LDS R10, [R16+0x8] ;  /* 0x00000800100a7984 */ /* 0x000ea40000000800 */
[----:B--2---:R-:W-:-:S05]  /*1010*/  IMAD R2, R9, 0x20, R10 ;  /* 0x0000002009027824 */ /* 0x004fca00078e020a */
[----:B------:R-:W-:-:S05]  /*1020*/  IADD3 R12, PT, PT, R1, R2, RZ ;  /* 0x00000002010c7210 */ /* 0x000fca0007ffe0ff */
[----:B------:R-:W2:Y:S01]  /*1030*/  LDL.U8 R11, [R12+0x290] ;  /* 0x000290000c0b7983 */ /* 0x000ea20000100000 */
[----:B------:R-:W-:-:S04]  /*1040*/  LEA R2, R10, R9, 0x5 ;  /* 0x000000090a027211 */ /* 0x000fc800078e28ff */
[----:B------:R-:W-:Y:S02]  /*1050*/  IADD3 R13, PT, PT, R1, R2, RZ ;  /* 0x00000002010d7210 */ /* 0x000fe40007ffe0ff */
[----:B--2---:R-:W-:-:S05]  /*1060*/  IADD3 R11, PT, PT, R11, 0x1, RZ ;  /* 0x000000010b0b7810 */ /* 0x004fca0007ffe0ff */
[----:B------:R3:W-:Y:S04]  /*1070*/  STL.U8 [R12+0x290], R11 ;  /* 0x0002900b0c007387 */ /* 0x0007e80000100000 */
[----:B------:R-:W2:Y:S01]  /*1080*/  LDL.U8 R2, [R13+0x290] ;  /* 0x000290000d027983 */ /* 0x000ea20000100000 */
[----:B------:R-:W-:Y:S02]  /*1090*/  IADD3 R9, PT, PT, R69, 0x3, RZ ;  /* 0x0000000345097810 */ /* 0x000fe40007ffe0ff */
[----:B--2---:R-:W-:-:S05]  /*10a0*/  IADD3 R2, PT, PT, R2, 0x1, RZ ;  /* 0x0000000102027810 */ /* 0x004fca0007ffe0ff */
[----:B------:R3:W-:Y:S02]  /*10b0*/  STL.U8 [R13+0x290], R2 ;  /* 0x000290020d007387 */ /* 0x0007e40000100000 */
.L_x_21:
[----:B------:R-:W-:Y:S05]  /*10c0*/  BSYNC.RECONVERGENT B2 ;  /* 0x0000000000027941 */ /* 0x000fea0003800200 */
.L_x_20:
[----:B------:R-:W-:Y:S04]  /*10d0*/  BSSY.RECONVERGENT B2, `(.L_x_22) ;  /* 0x0000041000027945 */ /* 0x000fe80003800200 */
[----:B------:R-:W-:Y:S05]  /*10e0*/  @P1 BRA `(.L_x_23) ;  /* 0x0000000000fc1947 */ /* 0x000fea0003800000 */
[----:B------:R-:W4:Y:S01]  /*10f0*/  S2UR UR5, SR_CgaCtaId ;  /* 0x00000000000579c3 */ /* 0x000f220000008800 */
[----:B------:R-:W-:Y:S01]  /*1100*/  UMOV UR4, 0x400 ;  /* 0x0000040000047882 */ /* 0x000fe20000000000 */
[C---:B-123--:R-:W-:Y:S01]  /*1110*/  IADD3 R2, PT, PT, R9.reuse, R4, RZ ;  /* 0x0000000409027210 */ /* 0x04efe20007ffe0ff */
[----:B------:R-:W-:Y:S01]  /*1120*/  IMAD R11, R6, 0x18, R9 ;  /* 0x00000018060b7824 */ /* 0x000fe200078e0209 */
[----:B------:R-:W-:-:S03]  /*1130*/  IADD3 R9, PT, PT, R9, -R8, RZ ;  /* 0x8000000809097210 */ /* 0x000fc60007ffe0ff */
[----:B------:R-:W-:Y:S01]  /*1140*/  IMAD R2, R15, 0x18, R2 ;  /* 0x000000180f027824 */ /* 0x000fe200078e0202 */
[----:B----4-:R-:W-:-:S04]  /*1150*/  ULEA UR4, UR5, UR4, 0x18 ;  /* 0x0000000405047291 */ /* 0x010fc8000f8ec0ff */
[----:B------:R-:W-:-:S06]  /*1160*/  UIADD3 UR4, UPT, UPT, UR4, 0x8, URZ ;  /* 0x0000000804047890 */ /* 0x000fcc000fffe0ff */
[----:B------:R-:W-:Y:S02]  /*1170*/  LEA R10, R2, UR4, 0x2 ;  /* 0x00000004020a7c11 */ /* 0x000fe4000f8e10ff */
[----:B------:R-:W-:-:S07]  /*1180*/  LEA R11, R11, UR4, 0x2 ;  /* 0x000000040b0b7c11 */ /* 0x000fce000f8e10ff */
.L_x_24:
[----:B----4-:R-:W-:Y:S04]  /*1190*/  LDS R12, [R11+-0x8] ;  /* 0xfffff8000b0c7984 */ /* 0x010fe80000000800 */
[----:B------:R-:W1:Y:S04]  /*11a0*/  LDS R13, [R10+-0x8] ;  /* 0xfffff8000a0d7984 */ /* 0x000e680000000800 */
[----:B------:R-:W-:Y:S01]  /*11b0*/  LDS R16, [R10+-0x4] ;  /* 0xfffffc000a107984 */ /* 0x000fe20000000800 */
[----:B-1----:R-:W-:-:S04]  /*11c0*/  LEA R2, R12, R13, 0x5 ;  /* 0x0000000d0c027211 */ /* 0x002fc800078e28ff */
[----:B------:R-:W-:-:S05]  /*11d0*/  IADD3 R17, PT, PT, R1, R2, RZ ;  /* 0x0000000201117210 */ /* 0x000fca0007ffe0ff */
[----:B------:R-:W2:Y:S01]  /*11e0*/  LDL.U8 R14, [R17+0x290] ;  /* 0x00029000110e7983 */ /* 0x000ea20000100000 */
[----:B------:R-:W-:-:S03]  /*11f0*/  LEA R2, R13, R12, 0x5 ;  /* 0x0000000c0d027211 */ /* 0x000fc600078e28ff */
[----:B------:R-:W1:Y:S01]  /*1200*/  LDS R13, [R11+-0x4] ;  /* 0xfffffc000b0d7984 */ /* 0x000e620000000800 */
[----:B------:R-:W-:Y:S02]  /*1210*/  IADD3 R19, PT, PT, R1, R2, RZ ;  /* 0x0000000201137210 */ /* 0x000fe40007ffe0ff */
[----:B--2---:R-:W-:-:S05]  /*1220*/  IADD3 R14, PT, PT, R14, 0x1, RZ ;  /* 0x000000010e0e7810 */ /* 0x004fca0007ffe0ff */
[----:B------:R-:W-:Y:S04]  /*1230*/  STL.U8 [R17+0x290], R14 ;  /* 0x0002900e11007387 */ /* 0x000fe80000100000 */
[----:B------:R-:W2:Y:S01]  /*1240*/  LDL.U8 R12, [R19+0x290] ;  /* 0x00029000130c7983 */ /* 0x000ea20000100000 */
[----:B-1----:R-:W-:-:S03]  /*1250*/  LEA R2, R13, R16, 0x5 ;  /* 0x000000100d027211 */ /* 0x002fc600078e28ff */
[----:B------:R-:W-:Y:S02]  /*1260*/  LDS R14, [R11] ;  /* 0x000000000b0e7984 */ /* 0x000fe40000000800 */
[----:B------:R-:W-:Y:S02]  /*1270*/  IMAD.IADD R20, R1, 0x1, R2 ;  /* 0x0000000101147824 */ /* 0x000fe400078e0202 */
[----:B------:R-:W1:Y:S01]  /*1280*/  LDS R17, [R10] ;  /* 0x000000000a117984 */ /* 0x000e620000000800 */
[----:B--2---:R-:W-:-:S05]  /*1290*/  IADD3 R12, PT, PT, R12, 0x1, RZ ;  /* 0x000000010c0c7810 */ /* 0x004fca0007ffe0ff */
[----:B------:R2:W-:Y:S04]  /*12a0*/  STL.U8 [R19+0x290], R12 ;  /* 0x0002900c13007387 */ /* 0x0005e80000100000 */
[----:B------:R-:W3:Y:S01]  /*12b0*/  LDL.U8 R15, [R20+0x290] ;  /* 0x00029000140f7983 */ /* 0x000ee20000100000 */
[----:B------:R-:W-:-:S03]  /*12c0*/  LEA R2, R16, R13, 0x5 ;  /* 0x0000000d10027211 */ /* 0x000fc600078e28ff */
[----:B------:R-:W-:Y:S01]  /*12d0*/  LDS R16, [R10+0x4] ;  /* 0x000004000a107984 */ /* 0x000fe20000000800 */
[----:B------:R-:W-:Y:S02]  /*12e0*/  IADD3 R18, PT, PT, R1, R2, RZ ;  /* 0x0000000201127210 */ /* 0x000fe40007ffe0ff */
[----:B---3--:R-:W-:-:S05]  /*12f0*/  IADD3 R15, PT, PT, R15, 0x1, RZ ;  /* 0x000000010f0f7810 */ /* 0x008fca0007ffe0ff */
[----:B------:R-:W-:Y:S04]  /*1300*/  STL.U8 [R20+0x290], R15 ;  /* 0x0002900f14007387 */ /* 0x000fe80000100000 */
[----:B------:R-:W3:Y:S01]  /*1310*/  LDL.U8 R13, [R18+0x290] ;  /* 0x00029000120d7983 */ /* 0x000ee20000100000 */
[----:B-1----:R-:W-:-:S03]  /*1320*/  LEA R2, R14, R17, 0x5 ;  /* 0x000000110e027211 */ /* 0x002fc600078e28ff */
[----:B------:R-:W1:Y:S01]  /*1330*/  LDS R15, [R11+0x4] ;  /* 0x000004000b0f7984 */ /* 0x000e620000000800 */
[----:B--2---:R-:W-:Y:S02]  /*1340*/  IADD3 R19, PT, PT, R1, R2, RZ ;  /* 0x0000000201137210 */ /* 0x004fe40007ffe0ff */
[----:B---3--:R-:W-:-:S05]  /*1350*/  IADD3 R13, PT, PT, R13, 0x1, RZ ;  /* 0x000000010d0d7810 */ /* 0x008fca0007ffe0ff */
[----:B------:R2:W-:Y:S04]  /*1360*/  STL.U8 [R18+0x290], R13 ;  /* 0x0002900d12007387 */ /* 0x0005e80000100000 */
[----:B------:R-:W3:Y:S01]  /*1370*/  LDL.U8 R12, [R19+0x290] ;  /* 0x00029000130c7983 */ /* 0x000ee20000100000 */
[----:B------:R-:W-:-:S04]  /*1380*/  LEA R2, R17, R14, 0x5 ;  /* 0x0000000e11027211 */ /* 0x000fc800078e28ff */
[----:B------:R-:W-:Y:S02]  /*1390*/  IADD3 R17, PT, PT, R1, R2, RZ ;  /* 0x0000000201117210 */ /* 0x000fe40007ffe0ff */
[----:B---3--:R-:W-:-:S05]  /*13a0*/  IADD3 R12, PT, PT, R12, 0x1, RZ ;  /* 0x000000010c0c7810 */ /* 0x008fca0007ffe0ff */
[----:B------:R4:W-:Y:S04]  /*13b0*/  STL.U8 [R19+0x290], R12 ;  /* 0x0002900c13007387 */ /* 0x0009e80000100000 */
[----:B------:R-:W3:Y:S01]  /*13c0*/  LDL.U8 R14, [R17+0x290] ;  /* 0x00029000110e7983 */ /* 0x000ee20000100000 */
[----:B-1----:R-:W-:-:S04]  /*13d0*/  LEA R2, R15, R16, 0x5 ;  /* 0x000000100f027211 */ /* 0x002fc800078e28ff */
[----:B--2---:R-:W-:Y:S02]  /*13e0*/  IADD3 R18, PT, PT, R1, R2, RZ ;  /* 0x0000000201127210 */ /* 0x004fe40007ffe0ff */
[----:B---3--:R-:W-:-:S05]  /*13f0*/  IADD3 R14, PT, PT, R14, 0x1, RZ ;  /* 0x000000010e0e7810 */ /* 0x008fca0007ffe0ff */
[----:B------:R4:W-:Y:S04]  /*1400*/  STL.U8 [R17+0x290], R14 ;  /* 0x0002900e11007387 */ /* 0x0009e80000100000 */
[----:B------:R-:W2:Y:S01]  /*1410*/  LDL.U8 R13, [R18+0x290] ;  /* 0x00029000120d7983 */ /* 0x000ea20000100000 */
[----:B------:R-:W-:-:S04]  /*1420*/  LEA R2, R16, R15, 0x5 ;  /* 0x0000000f10027211 */ /* 0x000fc800078e28ff */
[----:B------:R-:W-:Y:S02]  /*1430*/  IADD3 R15, PT, PT, R1, R2, RZ ;  /* 0x00000002010f7210 */ /* 0x000fe40007ffe0ff */
[----:B--2---:R-:W-:-:S05]  /*1440*/  IADD3 R13, PT, PT, R13, 0x1, RZ ;  /* 0x000000010d0d7810 */ /* 0x004fca0007ffe0ff */
[----:B------:R4:W-:Y:S04]  /*1450*/  STL.U8 [R18+0x290], R13 ;  /* 0x0002900d12007387 */ /* 0x0009e80000100000 */
[----:B------:R-:W2:Y:S01]  /*1460*/  LDL.U8 R2, [R15+0x290] ;  /* 0x000290000f027983 */ /* 0x000ea20000100000 */
[----:B------:R-:W-:Y:S02]  /*1470*/  IADD3 R9, PT, PT, R9, 0x4, RZ ;  /* 0x0000000409097810 */ /* 0x000fe40007ffe0ff */
[----:B------:R-:W-:Y:S02]  /*1480*/  IADD3 R11, PT, PT, R11, 0x10, RZ ;  /* 0x000000100b0b7810 */ /* 0x000fe40007ffe0ff */
[----:B------:R-:W-:Y:S02]  /*1490*/  ISETP.NE.AND P0, PT, R9, RZ, PT ;  /* 0x000000ff0900720c */ /* 0x000fe40003f05270 */
[----:B------:R-:W-:Y:S01]  /*14a0*/  IADD3 R10, PT, PT, R10, 0x10, RZ ;  /* 0x000000100a0a7810 */ /* 0x000fe20007ffe0ff */
[----:B--2---:R-:W-:-:S05]  /*14b0*/  VIADD R2, R2, 0x1 ;  /* 0x0000000102027836 */ /* 0x004fca0000000000 */
[----:B------:R4:W-:Y:S05]  /*14c0*/  STL.U8 [R15+0x290], R2 ;  /* 0x000290020f007387 */ /* 0x0009ea0000100000 */
[----:B------:R-:W-:Y:S05]  /*14d0*/  @P0 BRA `(.L_x_24) ;  /* 0xfffffffc002c0947 */ /* 0x000fea000383ffff */
.L_x_23:
[----:B------:R-:W-:Y:S05]  /*14e0*/  BSYNC.RECONVERGENT B2 ;  /* 0x0000000000027941 */ /* 0x000fea0003800200 */
.L_x_22:
[----:B------:R-:W-:-:S04]  /*14f0*/  IADD3 R6, PT, PT, R6, 0x1, RZ ;  /* 0x0000000106067810 */ /* 0x000fc80007ffe0ff */
[----:B------:R-:W-:-:S13]  /*1500*/  ISETP.NE.AND P0, PT, R6, R3, PT ;  /* 0x000000030600720c */ /* 0x000fda0003f05270 */
[----:B------:R-:W-:Y:S05]  /*1510*/  @P0 BRA `(.L_x_25) ;  /* 0xfffffff800080947 */ /* 0x000fea000383ffff */
.L_x_19:
[----:B------:R-:W-:Y:S05]  /*1520*/  BSYNC.RECONVERGENT B1 ;  /* 0x0000000000017941 */ /* 0x000fea0003800200 */
.L_x_18:
[----:B------:R-:W-:Y:S01]  /*1530*/  HFMA2 R4, -RZ, RZ, 0, 0 ;  /* 0x00000000ff047431 */ /* 0x000fe200000001ff */
[----:B-1234-:R-:W-:-:S07]  /*1540*/  MOV R2, RZ ;  /* 0x000000ff00027202 */ /* 0x01efce0000000f00 */
.L_x_26:
[----:B------:R-:W-:-:S05]  /*1550*/  IADD3 R16, PT, PT, R1, R4, RZ ;  /* 0x0000000401107210 */ /* 0x000fca0007ffe0ff */
[----:B------:R-:W2:Y:S04]  /*1560*/  LDL.128 R12, [R16+0x290] ;  /* 0x00029000100c7983 */ /* 0x000ea80000100c00 */
[----:B------:R-:W3:Y:S01]  /*1570*/  LDL.128 R8, [R16+0x2a0] ;  /* 0x0002a00010087983 */ /* 0x000ee20000100c00 */
[----:B------:R-:W-:-:S04]  /*1580*/  IADD3 R4, PT, PT, R4, 0x20, RZ ;  /* 0x0000002004047810 */ /* 0x000fc80007ffe0ff */
[----:B------:R-:W-:Y:S02]  /*1590*/  ISETP.NE.AND P0, PT, R4, 0x400, PT ;  /* 0x000004000400780c */ /* 0x000fe40003f05270 */
[C---:B--2---:R-:W-:Y:S02]  /*15a0*/  PRMT R3, R12.reuse, 0x7770, RZ ;  /* 0x000077700c037816 */ /* 0x044fe400000000ff */
[C---:B------:R-:W-:Y:S02]  /*15b0*/  PRMT R5, R12.reuse, 0x7771, RZ ;  /* 0x000077710c057816 */ /* 0x040fe400000000ff */
[----:B------:R-:W-:Y:S02]  /*15c0*/  I2FP.F32.U32 R7, R3 ;  /* 0x0000000300077245 */ /* 0x000fe40000201000 */
[C---:B------:R-:W-:Y:S02]  /*15d0*/  PRMT R3, R12.reuse, 0x7772, RZ ;  /* 0x000077720c037816 */ /* 0x040fe400000000ff */
[----:B------:R-:W-:Y:S01]  /*15e0*/  I2FP.F32.U32 R6, R5 ;  /* 0x0000000500067245 */ /* 0x000fe20000201000 */
[----:B------:R-:W-:Y:S01]  /*15f0*/  FADD R7, R7, R2 ;  /* 0x0000000207077221 */ /* 0x000fe20000000000 */
[----:B------:R-:W-:-:S02]  /*1600*/  PRMT R12, R12, 0x7773, RZ ;  /* 0x000077730c0c7816 */ /* 0x000fc400000000ff */
[----:B------:R-:W-:Y:S01]  /*1610*/  I2FP.F32.U32 R3, R3 ;  /* 0x0000000300037245 */ /* 0x000fe20000201000 */
[----:B------:R-:W-:Y:S01]  /*1620*/  FADD R6, R7, R6 ;  /* 0x0000000607067221 */ /* 0x000fe20000000000 */
[C---:B------:R-:W-:Y:S02]  /*1630*/  PRMT R2, R13.reuse, 0x7770, RZ ;  /* 0x000077700d027816 */ /* 0x040fe400000000ff */
[----:B------:R-:W-:Y:S01]  /*1640*/  I2FP.F32.U32 R5, R12 ;  /* 0x0000000c00057245 */ /* 0x000fe20000201000 */
[----:B------:R-:W-:Y:S01]  /*1650*/  FADD R6, R6, R3 ;  /* 0x0000000306067221 */ /* 0x000fe20000000000 */
[C---:B------:R-:W-:Y:S02]  /*1660*/  PRMT R3, R13.reuse, 0x7771, RZ ;  /* 0x000077710d037816 */ /* 0x040fe400000000ff */
[----:B------:R-:W-:Y:S01]  /*1670*/  I2FP.F32.U32 R12, R2 ;  /* 0x00000002000c7245 */ /* 0x000fe20000201000 */
[----:B------:R-:W-:Y:S01]  /*1680*/  FADD R5, R6, R5 ;  /* 0x0000000506057221 */ /* 0x000fe20000000000 */
[----:B------:R-:W-:-:S02]  /*1690*/  PRMT R2, R13, 0x7772, RZ ;  /* 0x000077720d027816 */ /* 0x000fc400000000ff */
[----:B------:R-:W-:Y:S01]  /*16a0*/  I2FP.F32.U32 R6, R3 ;  /* 0x0000000300067245 */ /* 0x000fe20000201000 */
[----:B------:R-:W-:Y:S01]  /*16b0*/  FADD R5, R5, R12 ;  /* 0x0000000c05057221 */ /* 0x000fe20000000000 */
[----:B------:R-:W-:Y:S02]  /*16c0*/  PRMT R13, R13, 0x7773, RZ ;  /* 0x000077730d0d7816 */ /* 0x000fe400000000ff */
        /* <DEDUP_REMOVED lines=11> */
[----:B------:R-:W-:Y:S02]  /*1780*/  PRMT R14, R14, 0x7773, RZ ;  /* 0x000077730e0e7816 */ /* 0x000fe400000000ff */
        /* <DEDUP_REMOVED lines=14> */
[C---:B---3--:R-:W-:Y:S02]  /*1870*/  PRMT R3, R8.reuse, 0x7770, RZ ;  /* 0x0000777008037816 */ /* 0x048fe400000000ff */
        /* <DEDUP_REMOVED lines=47> */
[----:B------:R-:W-:-:S03]  /*1b70*/  I2FP.F32.U32 R11, R11 ;  /* 0x0000000b000b7245 */ /* 0x000fc60000201000 */
[----:B------:R-:W-:-:S04]  /*1b80*/  FADD R2, R5, R2 ;  /* 0x0000000205027221 */ /* 0x000fc80000000000 */
[----:B------:R-:W-:Y:S01]  /*1b90*/  FADD R2, R2, R11 ;  /* 0x0000000b02027221 */ /* 0x000fe20000000000 */
[----:B------:R-:W-:Y:S06]  /*1ba0*/  @P0 BRA `(.L_x_26) ;  /* 0xfffffff800680947 */ /* 0x000fec000383ffff */
[----:B------:R-:W1:Y:S01]  /*1bb0*/  LDCU UR4, c[0x0][0x3a8] ;  /* 0x00007500ff0477ac */ /* 0x000e620008000800 */
[----:B------:R-:W-:Y:S01]  /*1bc0*/  BSSY.RECONVERGENT B1, `(.L_x_27) ;  /* 0x0003378000017945 */ /* 0x000fe20003800200 */
[----:B-1----:R-:W-:-:S09]  /*1bd0*/  UISETP.GT.AND UP0, UPT, UR4, 0x6, UPT ;  /* 0x000000060400788c */ /* 0x002fd2000bf04270 */
[----:B------:R-:W-:Y:S05]  /*1be0*/  BRA.U UP0, `(.L_x_28) ;  /* 0x0000016500347547 */ /* 0x000fea000b800000 */
[----:B------:R-:W-:-:S09]  /*1bf0*/  UISETP.GT.AND UP0, UPT, UR4, 0x2, UPT ;  /* 0x000000020400788c */ /* 0x000fd2000bf04270 */
[----:B------:R-:W-:Y:S05]  /*1c00*/  BRA.U UP0, `(.L_x_29) ;  /* 0x0000003d00147547 */ /* 0x000fea000b800000 */
[----:B------:R-:W-:Y:S01]  /*1c10*/  UISETP.NE.AND UP0, UPT, UR4, URZ, UPT ;  /* 0x000000ff0400728c */ /* 0x000fe2000bf05270 */
[----:B------:R-:W-:-:S08]  /*1c20*/  MOV R42, R2 ;  /* 0x00000002002a7202 */ /* 0x000fd00000000f00 */
[----:B------:R-:W-:Y:S05]  /*1c30*/  BRA.U !UP0, `(.L_x_30) ;  /* 0x0000033508c07547 */ /* 0x000fea000b800000 */
[----:B------:R-:W-:-:S09]  /*1c40*/  UISETP.NE.AND UP0, UPT, UR4, 0x1, UPT ;  /* 0x000000010400788c */ /* 0x000fd2000bf05270 */
[----:B------:R-:W-:Y:S05]  /*1c50*/  BRA.U !UP0, `(.L_x_31) ;  /* 0x0000002908987547 */ /* 0x000fea000b800000 */
[----:B------:R-:W-:-:S09]  /*1c60*/  UISETP.NE.AND UP0, UPT, UR4, 0x2, UPT ;  /* 0x000000020400788c */ /* 0x000fd2000bf05270 */
[----:B------:R-:W-:Y:S05]  /*1c70*/  BRA.U UP0, `(.L_x_32) ;  /* 0x0000021500247547 */ /* 0x000fea000b800000 */
[----:B------:R-:W-:Y:S01]  /*1c80*/  FSETP.NEU.AND P0, PT, R2, RZ, PT ;  /* 0x000000ff0200720b */ /* 0x000fe20003f0d000 */
[----:B------:R-:W-:-:S12]  /*1c90*/  HFMA2 R42, -RZ, RZ, 0, 0 ;  /* 0x00000000ff2a7431 */ /* 0x000fd800000001ff */
[----:B------:R-:W-:Y:S05]  /*1ca0*/  @!P0 BRA `(.L_x_30) ;  /* 0x0000033400a48947 */ /* 0x000fea0003800000 */
[----:B------:R-:W-:Y:S02]  /*1cb0*/  MOV R19, RZ ;  /* 0x000000ff00137202 */ /* 0x000fe40000000f00 */
[----:B------:R-:W-:Y:S02]  /*1cc0*/  MOV R42, RZ ;  /* 0x000000ff002a7202 */ /* 0x000fe40000000f00 */
[----:B------:R-:W-:Y:S02]  /*1cd0*/  MOV R17, 0x20 ;  /* 0x0000002000117802 */ /* 0x000fe40000000f00 */
[----:B------:R-:W-:Y:S02]  /*1ce0*/  PRMT R3, RZ, 0x7610, R3 ;  /* 0x00007610ff037816 */ /* 0x000fe40000000003 */
[----:B------:R-:W-:-:S07]  /*1cf0*/  PRMT R4, RZ, 0x7610, R4 ;  /* 0x00007610ff047816 */ /* 0x000fce0000000004 */
.L_x_103:
[----:B------:R-:W-:Y:S01]  /*1d00*/  IADD3 R7, PT, PT, R19, -0x19, RZ ;  /* 0xffffffe713077810 */ /* 0x000fe20007ffe0ff */
[----:B------:R-:W-:Y:S01]  /*1d10*/  IMAD.MOV.U32 R21, RZ, RZ, RZ ;  /* 0x000000ffff157224 */ /* 0x000fe200078e00ff */
[----:B------:R-:W-:Y:S02]  /*1d20*/  IADD3 R8, PT, PT, RZ, -R4, RZ ;  /* 0x80000004ff087210 */ /* 0x000fe40007ffe0ff */
[----:B------:R-:W-:Y:S02]  /*1d30*/  ISETP.GE.U32.AND P0, PT, R7, 0x7, PT ;  /* 0x000000070700780c */ /* 0x000fe40003f06070 */
[----:B------:R-:W-:Y:S02]  /*1d40*/  PRMT R8, R8, 0x7710, RZ ;  /* 0x0000771008087816 */ /* 0x000fe400000000ff */
[----:B------:R-:W-:Y:S02]  /*1d50*/  LOP3.LUT R9, R17, 0x7, RZ, 0xc0, !PT ;  /* 0x0000000711097812 */ /* 0x000fe400078ec0ff */
[----:B------:R-:W-:-:S02]  /*1d60*/  LOP3.LUT R8, R8, 0x7, RZ, 0xc0, !PT ;  /* 0x0000000708087812 */ /* 0x000fc400078ec0ff */
[----:B------:R-:W-:Y:S02]  /*1d70*/  MOV R10, RZ ;  /* 0x000000ff000a7202 */ /* 0x000fe40000000f00 */
[----:B------:R-:W-:-:S03]  /*1d80*/  IADD3 R11, PT, PT, R8, -0x1, RZ ;  /* 0xffffffff080b7810 */ /* 0x000fc60007ffe0ff */
[----:B------:R-:W-:Y:S05]  /*1d90*/  @!P0 BRA `(.L_x_33) ;  /* 0x0000000800688947 */ /* 0x000fea0003800000 */
[----:B------:R-:W-:Y:S01]  /*1da0*/  HFMA2 R21, -RZ, RZ, 0, 0 ;  /* 0x00000000ff157431 */ /* 0x000fe200000001ff */
[----:B------:R-:W-:Y:S02]  /*1db0*/  LOP3.LUT R10, R17, 0xfffffff8, RZ, 0xc0, !PT ;  /* 0xfffffff8110a7812 */ /* 0x000fe400078ec0ff */
[----:B------:R-:W-:-:S07]  /*1dc0*/  MOV R15, RZ ;  /* 0x000000ff000f7202 */ /* 0x000fce0000000f00 */
.L_x_50:
[----:B------:R-:W-:-:S04]  /*1dd0*/  IADD3 R6, PT, PT, R15, R19, RZ ;  /* 0x000000130f067210 */ /* 0x000fc80007ffe0ff */
[----:B------:R-:W-:-:S04]  /*1de0*/  LEA R6, R15, R6, 0x5 ;  /* 0x000000060f067211 */ /* 0x000fc800078e28ff */
[----:B------:R-:W-:-:S05]  /*1df0*/  IADD3 R14, PT, PT, R1, R6, RZ ;  /* 0x00000006010e7210 */ /* 0x000fca0007ffe0ff */
[----:B------:R-:W2:Y:S01]  /*1e00*/  LDL.U8 R6, [R14+0x290] ;  /* 0x000290000e067983 */ /* 0x000ea20000100000 */
[----:B------:R-:W1:Y:S01]  /*1e10*/  MUFU.RCP R5, R2 ;  /* 0x0000000200057308 */ /* 0x000e620000001000 */
[----:B------:R-:W-:Y:S01]  /*1e20*/  BSSY.RECONVERGENT B4, `(.L_x_34) ;  /* 0x000000d000047945 */ /* 0x000fe20003800200 */
[----:B-1----:R-:W-:-:S04]  /*1e30*/  FFMA R12, -R2, R5, 1 ;  /* 0x3f800000020c7423 */ /* 0x002fc80000000105 */
[----:B------:R-:W-:Y:S01]  /*1e40*/  FFMA R5, R5, R12, R5 ;  /* 0x0000000c05057223 */ /* 0x000fe20000000005 */
[----:B--2---:R-:W-:-:S04]  /*1e50*/  I2FP.F32.U32 R6, R6 ;  /* 0x0000000600067245 */ /* 0x004fc80000201000 */
[----:B------:R-:W1:Y:S01]  /*1e60*/  FCHK P0, R6, R2 ;  /* 0x0000000206007302 */ /* 0x000e620000000000 */
[----:B------:R-:W-:-:S04]  /*1e70*/  FFMA R12, R6, R5, RZ ;  /* 0x00000005060c7223 */ /* 0x000fc800000000ff */
[----:B------:R-:W-:-:S04]  /*1e80*/  FFMA R13, -R2, R12, R6 ;  /* 0x0000000c020d7223 */ /* 0x000fc80000000106 */
[----:B------:R-:W-:Y:S01]  /*1e90*/  FFMA R16, R5, R13, R12 ;  /* 0x0000000d05107223 */ /* 0x000fe2000000000c */
[----:B-1----:R-:W-:Y:S06]  /*1ea0*/  @!P0 BRA `(.L_x_35) ;  /* 0x0000000000108947 */ /* 0x002fec0003800000 */
[----:B------:R-:W-:Y:S02]  /*1eb0*/  MOV R5, R2 ;  /* 0x0000000200057202 */ /* 0x000fe40000000f00 */
[----:B------:R-:W-:-:S07]  /*1ec0*/  MOV R14, 0x1ee0 ;  /* 0x00001ee0000e7802 */ /* 0x000fce0000000f00 */
[----:B0-----:R-:W-:Y:S05]  /*1ed0*/  CALL.REL.NOINC `($__internal_1_$__cuda_sm3x_div_rn_noftz_f32_slowpath) ;  /* 0x0000033400fc7944 */ /* 0x001fea0003c00000 */
[----:B------:R-:W-:-:S07]  /*1ee0*/  MOV R16, R5 ;  /* 0x0000000500107202 */ /* 0x000fce0000000f00 */
.L_x_35:
[----:B------:R-:W-:Y:S05]  /*1ef0*/  BSYNC.RECONVERGENT B4 ;  /* 0x0000000000047941 */ /* 0x000fea0003800200 */
.L_x_34:
[----:B------:R-:W-:-:S04]  /*1f00*/  LEA R12, R15, 0x20, 0x5 ;  /* 0x000000200f0c7811 */ /* 0x000fc800078e28ff */
[----:B------:R-:W-:-:S04]  /*1f10*/  IADD3 R12, PT, PT, R12, R19, R15 ;  /* 0x000000130c0c7210 */ /* 0x000fc80007ffe00f */
[----:B------:R-:W-:-:S05]  /*1f20*/  IADD3 R12, PT, PT, R1, R12, RZ ;  /* 0x0000000c010c7210 */ /* 0x000fca0007ffe0ff */
[----:B------:R-:W2:Y:S01]  /*1f30*/  LDL.U8 R5, [R12+0x291] ;  /* 0x000291000c057983 */ /* 0x000ea20000100000 */
[----:B------:R-:W1:Y:S01]  /*1f40*/  MUFU.RCP R13, R2 ;  /* 0x00000002000d7308 */ /* 0x000e620000001000 */
[----:B------:R-:W-:Y:S01]  /*1f50*/  BSSY.RECONVERGENT B4, `(.L_x_36) ;  /* 0x000000f000047945 */ /* 0x000fe20003800200 */
[----:B------:R-:W-:Y:S01]  /*1f60*/  FADD R16, R16, R21 ;  /* 0x0000001510107221 */ /* 0x000fe20000000000 */
[----:B-1----:R-:W-:Y:S01]  /*1f70*/  FFMA R6, -R2, R13, 1 ;  /* 0x3f80000002067423 */ /* 0x002fe2000000010d */
[----:B--2---:R-:W-:-:S03]  /*1f80*/  I2FP.F32.U32 R23, R5 ;  /* 0x0000000500177245 */ /* 0x004fc60000201000 */
[----:B------:R-:W-:Y:S01]  /*1f90*/  FFMA R5, R13, R6, R13 ;  /* 0x000000060d057223 */ /* 0x000fe2000000000d */
[----:B------:R-:W1:Y:S03]  /*1fa0*/  FCHK P0, R23, R2 ;  /* 0x0000000217007302 */ /* 0x000e660000000000 */
[----:B------:R-:W-:-:S04]  /*1fb0*/  FFMA R6, R5, R23, RZ ;  /* 0x0000001705067223 */ /* 0x000fc800000000ff */
[----:B------:R-:W-:-:S04]  /*1fc0*/  FFMA R13, -R2, R6, R23 ;  /* 0x00000006020d7223 */ /* 0x000fc80000000117 */
[----:B------:R-:W-:Y:S01]  /*1fd0*/  FFMA R13, R5, R13, R6 ;  /* 0x0000000d050d7223 */ /* 0x000fe20000000006 */
[----:B-1----:R-:W-:Y:S06]  /*1fe0*/  @!P0 BRA `(.L_x_37) ;  /* 0x0000000000148947 */ /* 0x002fec0003800000 */
[----:B------:R-:W-:Y:S02]  /*1ff0*/  MOV R6, R23 ;  /* 0x0000001700067202 */ /* 0x000fe40000000f00 */
[----:B------:R-:W-:Y:S02]  /*2000*/  MOV R5, R2 ;  /* 0x0000000200057202 */ /* 0x000fe40000000f00 */
[----:B------:R-:W-:-:S07]  /*2010*/  MOV R14, 0x2030 ;  /* 0x00002030000e7802 */ /* 0x000fce0000000f00 */
[----:B0-----:R-:W-:Y:S05]  /*2020*/  CALL.REL.NOINC `($__internal_1_$__cuda_sm3x_div_rn_noftz_f32_slowpath) ;  /* 0x0000033400a87944 */ /* 0x001fea0003c00000 */
[----:B------:R-:W-:-:S07]  /*2030*/  MOV R13, R5 ;  /* 0x00000005000d7202 */ /* 0x000fce0000000f00 */
.L_x_37:
[----:B------:R-:W-:Y:S05]  /*2040*/  BSYNC.RECONVERGENT B4 ;  /* 0x0000000000047941 */ /* 0x000fea0003800200 */
.L_x_36:
        /* <DEDUP_REMOVED lines=16> */
[----:B------:R-:W-:-:S07]  /*2150*/  IMAD.MOV.U32 R21, RZ, RZ, R5 ;  /* 0x000000ffff157224 */ /* 0x000fce00078e0005 */
.L_x_39:
[----:B------:R-:W-:Y:S05]  /*2160*/  BSYNC.RECONVERGENT B4 ;  /* 0x0000000000047941 */ /* 0x000fea0003800200 */
.L_x_38:
        /* <DEDUP_REMOVED lines=17> */
.L_x_41:
[----:B------:R-:W-:Y:S05]  /*2280*/  BSYNC.RECONVERGENT B4 ;  /* 0x0000000000047941 */ /* 0x000fea0003800200 */
.L_x_40:
        /* <DEDUP_REMOVED lines=17> */
.L_x_43:
[----:B------:R-:W-:Y:S05]  /*23a0*/  BSYNC.RECONVERGENT B4 ;  /* 0x0000000000047941 */ /* 0x000fea0003800200 */
.L_x_42:
        /* <DEDUP_REMOVED lines=17> */
.L_x_45:
[----:B------:R-:W-:Y:S05]  /*24c0*/  BSYNC.RECONVERGENT B4 ;  /* 0x0000000000047941 */ /* 0x000fea0003800200 */
.L_x_44:
        /* <DEDUP_REMOVED lines=17> */
.L_x_47:
[----:B------:R-:W-:Y:S05]  /*25e0*/  BSYNC.RECONVERGENT B4 ;  /* 0x0000000000047941 */ /* 0x000fea0003800200 */
.L_x_46:
[----:B------:R-:W2:Y:S01]  /*25f0*/  LDL.U8 R12, [R12+0x357] ;  /* 0x000357000c0c7983 */ /* 0x000ea20000100000 */
[----:B------:R-:W1:Y:S01]  /*2600*/  MUFU.RCP R5, R2 ;  /* 0x0000000200057308 */ /* 0x000e620000001000 */
[----:B------:R-:W-:Y:S01]  /*2610*/  BSSY.RECONVERGENT B4, `(.L_x_48) ;  /* 0x000000e000047945 */ /* 0x000fe20003800200 */
[----:B------:R-:W-:Y:S01]  /*2620*/  FADD R16, R16, R21 ;  /* 0x0000001510107221 */ /* 0x000fe20000000000 */
        /* <DEDUP_REMOVED lines=12> */
.L_x_49:
[----:B------:R-:W-:Y:S05]  /*26f0*/  BSYNC.RECONVERGENT B4 ;  /* 0x0000000000047941 */ /* 0x000fea0003800200 */
.L_x_48:
[----:B------:R-:W-:Y:S01]  /*2700*/  IADD3 R15, PT, PT, R15, 0x8, RZ ;  /* 0x000000080f0f7810 */ /* 0x000fe20007ffe0ff */
[----:B------:R-:W-:-:S03]  /*2710*/  FADD R21, R16, R5 ;  /* 0x0000000510157221 */ /* 0x000fc60000000000 */
[----:B------:R-:W-:-:S13]  /*2720*/  ISETP.NE.AND P0, PT, R15, R10, PT ;  /* 0x0000000a0f00720c */ /* 0x000fda0003f05270 */
[----:B------:R-:W-:Y:S05]  /*2730*/  @P0 BRA `(.L_x_50) ;  /* 0xfffffff400a40947 */ /* 0x000fea000383ffff */
.L_x_33:
[----:B------:R-:W-:-:S13]  /*2740*/  ISETP.NE.AND P0, PT, R9, RZ, PT ;  /* 0x000000ff0900720c */ /* 0x000fda0003f05270 */
[----:B------:R-:W-:Y:S05]  /*2750*/  @!P0 BRA `(.L_x_51) ;  /* 0x0000000800688947 */ /* 0x000fea0003800000 */
[----:B------:R-:W-:-:S13]  /*2760*/  ISETP.GE.U32.AND P0, PT, R11, 0x3, PT ;  /* 0x000000030b00780c */ /* 0x000fda0003f06070 */
[----:B------:R-:W-:Y:S05]  /*2770*/  @!P0 BRA `(.L_x_52) ;  /* 0x0000000400488947 */ /* 0x000fea0003800000 */
[----:B------:R-:W-:-:S05]  /*2780*/  IMAD.IADD R5, R10, 0x1, R19 ;  /* 0x000000010a057824 */ /* 0x000fca00078e0213 */
[----:B------:R-:W-:-:S04]  /*2790*/  LEA R6, R10, R5, 0x5 ;  /* 0x000000050a067211 */ /* 0x000fc800078e28ff */
[----:B------:R-:W-:-:S05]  /*27a0*/  IADD3 R12, PT, PT, R1, R6, RZ ;  /* 0x00000006010c7210 */ /* 0x000fca0007ffe0ff */
[----:B------:R-:W2:Y:S01]  /*27b0*/  LDL.U8 R5, [R12+0x290] ;  /* 0x000290000c057983 */ /* 0x000ea20000100000 */
[----:B------:R-:W1:Y:S01]  /*27c0*/  MUFU.RCP R13, R2 ;  /* 0x00000002000d7308 */ /* 0x000e620000001000 */
[----:B------:R-:W-:Y:S01]  /*27d0*/  BSSY.RECONVERGENT B4, `(.L_x_53) ;  /* 0x000000e000047945 */ /* 0x000fe20003800200 */
[----:B-1----:R-:W-:Y:S01]  /*27e0*/  FFMA R6, -R2, R13, 1 ;  /* 0x3f80000002067423 */ /* 0x002fe2000000010d */
[----:B--2---:R-:W-:-:S03]  /*27f0*/  I2FP.F32.U32 R15, R5 ;  /* 0x00000005000f7245 */ /* 0x004fc60000201000 */
[----:B------:R-:W-:Y:S02]  /*2800*/  FFMA R5, R13, R6, R13 ;  /* 0x000000060d057223 */ /* 0x000fe4000000000d */
[----:B------:R-:W1:Y:S02]  /*2810*/  FCHK P0, R15, R2 ;  /* 0x000000020f007302 */ /* 0x000e640000000000 */
        /* <DEDUP_REMOVED lines=9> */
.L_x_54:
[----:B------:R-:W-:Y:S05]  /*28b0*/  BSYNC.RECONVERGENT B4 ;  /* 0x0000000000047941 */ /* 0x000fea0003800200 */
.L_x_53:
[C---:B------:R-:W-:Y:S02]  /*28c0*/  LEA R5, R10.reuse, 0x20, 0x5 ;  /* 0x000000200a057811 */ /* 0x040fe400078e28ff */
[----:B------:R-:W-:-:S04]  /*28d0*/  IADD3 R12, PT, PT, R10, R19, RZ ;  /* 0x000000130a0c7210 */ /* 0x000fc80007ffe0ff */
[----:B------:R-:W-:-:S05]  /*28e0*/  IADD3 R16, PT, PT, R1, R5, R12 ;  /* 0x0000000501107210 */ /* 0x000fca0007ffe00c */
        /* <DEDUP_REMOVED lines=17> */
.L_x_56:
[----:B------:R-:W-:Y:S05]  /*2a00*/  BSYNC.RECONVERGENT B4 ;  /* 0x0000000000047941 */ /* 0x000fea0003800200 */
.L_x_55:
[----:B------:R-:W-:-:S04]  /*2a10*/  LEA R5, R10, 0x40, 0x5 ;  /* 0x000000400a057811 */ /* 0x000fc800078e28ff */
        /* <DEDUP_REMOVED lines=18> */
.L_x_58:
[----:B------:R-:W-:Y:S05]  /*2b40*/  BSYNC.RECONVERGENT B4 ;  /* 0x0000000000047941 */ /* 0x000fea0003800200 */
.L_x_57:
        /* <DEDUP_REMOVED lines=18> */
.L_x_60:
[----:B------:R-:W-:Y:S05]  /*2c70*/  BSYNC.RECONVERGENT B4 ;  /* 0x0000000000047941 */ /* 0x000fea0003800200 */
.L_x_59:
[----:B------:R-:W-:Y:S01]  /*2c80*/  FADD R21, R15, R5 ;  /* 0x000000050f157221 */ /* 0x000fe20000000000 */
[----:B------:R-:W-:-:S07]  /*2c90*/  IADD3 R10, PT, PT, R10, 0x4, RZ ;  /* 0x000000040a0a7810 */ /* 0x000fce0007ffe0ff */
.L_x_52:
[----:B------:R-:W-:-:S13]  /*2ca0*/  LOP3.LUT P0, RZ, R8, 0x3, RZ, 0xc0, !PT ;  /* 0x0000000308ff7812 */ /* 0x000fda000780c0ff */
[----:B------:R-:W-:Y:S05]  /*2cb0*/  @!P0 BRA `(.L_x_51) ;  /* 0x0000000400108947 */ /* 0x000fea0003800000 */
[----:B------:R-:W-:-:S04]  /*2cc0*/  LOP3.LUT R5, R3, 0x3, RZ, 0xc0, !PT ;  /* 0x0000000303057812 */ /* 0x000fc800078ec0ff */
[----:B------:R-:W-:-:S13]  /*2cd0*/  ISETP.NE.AND P0, PT, R5, 0x3, PT ;  /* 0x000000030500780c */ /* 0x000fda0003f05270 */
        /* <DEDUP_REMOVED lines=20> */
.L_x_63:
[----:B------:R-:W-:Y:S05]  /*2e20*/  BSYNC.RECONVERGENT B4 ;  /* 0x0000000000047941 */ /* 0x000fea0003800200 */
.L_x_62:
        /* <DEDUP_REMOVED lines=19> */
.L_x_65:
[----:B------:R-:W-:Y:S05]  /*2f60*/  BSYNC.RECONVERGENT B4 ;  /* 0x0000000000047941 */ /* 0x000fea0003800200 */
.L_x_64:
[----:B------:R-:W-:Y:S01]  /*2f70*/  FADD R21, R21, R5 ;  /* 0x0000000515157221 */ /* 0x000fe20000000000 */
[----:B------:R-:W-:-:S07]  /*2f80*/  IADD3 R10, PT, PT, R10, 0x2, RZ ;  /* 0x000000020a0a7810 */ /* 0x000fce0007ffe0ff */
.L_x_61:
[----:B------:R-:W-:-:S04]  /*2f90*/  LOP3.LUT R5, R3, 0x1, RZ, 0xc0, !PT ;  /* 0x0000000103057812 */ /* 0x000fc800078ec0ff */
[----:B------:R-:W-:-:S13]  /*2fa0*/  ISETP.NE.U32.AND P0, PT, R5, 0x1, PT ;  /* 0x000000010500780c */ /* 0x000fda0003f05070 */
[----:B------:R-:W-:Y:S05]  /*2fb0*/  @P0 BRA `(.L_x_51) ;  /* 0x0000000000500947 */ /* 0x000fea0003800000 */
[----:B------:R-:W-:-:S04]  /*2fc0*/  IADD3 R5, PT, PT, R10, R19, RZ ;  /* 0x000000130a057210 */ /* 0x000fc80007ffe0ff */
        /* <DEDUP_REMOVED lines=17> */
.L_x_67:
[----:B------:R-:W-:Y:S05]  /*30e0*/  BSYNC.RECONVERGENT B4 ;  /* 0x0000000000047941 */ /* 0x000fea0003800200 */
.L_x_66:
[----:B------:R-:W-:-:S07]  /*30f0*/  FADD R21, R21, R5 ;  /* 0x0000000515157221 */ /* 0x000fce0000000000 */
.L_x_51:
[----:B------:R-:W-:Y:S02]  /*3100*/  ISETP.GE.U32.AND P0, PT, R7, 0x7, PT ;  /* 0x000000070700780c */ /* 0x000fe40003f06070 */
[----:B------:R-:W-:-:S11]  /*3110*/  MOV R12, R19 ;  /* 0x00000013000c7202 */ /* 0x000fd60000000f00 */
[----:B------:R-:W-:Y:S05]  /*3120*/  @!P0 BRA `(.L_x_68) ;  /* 0x0000000800d48947 */ /* 0x000fea0003800000 */
[----:B------:R-:W-:Y:S01]  /*3130*/  LOP3.LUT R7, R17, 0xfffffff8, RZ, 0xc0, !PT ;  /* 0xfffffff811077812 */ /* 0x000fe200078ec0ff */
[----:B------:R-:W-:Y:S01]  /*3140*/  IMAD.MOV.U32 R10, RZ, RZ, RZ ;  /* 0x000000ffff0a7224 */ /* 0x000fe200078e00ff */
[----:B------:R-:W-:-:S07]  /*3150*/  MOV R12, R19 ;  /* 0x00000013000c7202 */ /* 0x000fce0000000f00 */
.L_x_85:
[----:B------:R-:W-:-:S04]  /*3160*/  IADD3 R5, PT, PT, R12, -R19, RZ ;  /* 0x800000130c057210 */ /* 0x000fc80007ffe0ff */
[----:B------:R-:W-:-:S04]  /*3170*/  LEA R6, R12, R5, 0x5 ;  /* 0x000000050c067211 */ /* 0x000fc800078e28ff */
[----:B------:R-:W-:-:S05]  /*3180*/  IADD3 R15, PT, PT, R1, R6, RZ ;  /* 0x00000006010f7210 */ /* 0x000fca0007ffe0ff */
[----:B------:R-:W2:Y:S01]  /*3190*/  LDL.U8 R5, [R15+0x290] ;  /* 0x000290000f057983 */ /* 0x000ea20000100000 */
[----:B------:R-:W1:Y:S01]  /*31a0*/  MUFU.RCP R13, R2 ;  /* 0x00000002000d7308 */ /* 0x000e620000001000 */
[----:B------:R-:W-:Y:S01]  /*31b0*/  IADD3 R10, PT, PT, R10, 0x8, RZ ;  /* 0x000000080a0a7810 */ /* 0x000fe20007ffe0ff */
[----:B------:R-:W-:Y:S03]  /*31c0*/  BSSY.RECONVERGENT B4, `(.L_x_69) ;  /* 0x000000f000047945 */ /* 0x000fe60003800200 */
[----:B------:R-:W-:Y:S01]  /*31d0*/  ISETP.NE.AND P3, PT, R10, R7, PT ;  /* 0x000000070a00720c */ /* 0x000fe20003f65270 */
        /* <DEDUP_REMOVED lines=13> */
.L_x_70:
[----:B------:R-:W-:Y:S05]  /*32b0*/  BSYNC.RECONVERGENT B4 ;  /* 0x0000000000047941 */ /* 0x000fea0003800200 */
.L_x_69:
[----:B------:R-:W-:-:S04]  /*32c0*/  IADD3 R6, PT, PT, R12, 0x1, RZ ;  /* 0x000000010c067810 */ /* 0x000fc80007ffe0ff */
[----:B------:R-:W-:-:S04]  /*32d0*/  IADD3 R5, PT, PT, R6, -R19, RZ ;  /* 0x8000001306057210 */ /* 0x000fc80007ffe0ff */
[----:B------:R-:W-:-:S04]  /*32e0*/  LEA R6, R6, R5, 0x5 ;  /* 0x0000000506067211 */ /* 0x000fc800078e28ff */
        /* <DEDUP_REMOVED lines=18> */
.L_x_72:
[----:B------:R-:W-:Y:S05]  /*3410*/  BSYNC.RECONVERGENT B4 ;  /* 0x0000000000047941 */ /* 0x000fea0003800200 */
.L_x_71:
[----:B------:R-:W-:-:S05]  /*3420*/  VIADD R6, R12, 0x2 ;  /* 0x000000020c067836 */ /* 0x000fca0000000000 */
        /* <DEDUP_REMOVED lines=20> */
.L_x_74:
[----:B------:R-:W-:Y:S05]  /*3570*/  BSYNC.RECONVERGENT B4 ;  /* 0x0000000000047941 */ /* 0x000fea0003800200 */
.L_x_73:
        /* <DEDUP_REMOVED lines=21> */
.L_x_76:
[----:B------:R-:W-:Y:S05]  /*36d0*/  BSYNC.RECONVERGENT B4 ;  /* 0x0000000000047941 */ /* 0x000fea0003800200 */
.L_x_75:
[----:B------:R-:W-:-:S04]  /*36e0*/  IADD3 R6, PT, PT, R12, 0x4, RZ ;  /* 0x000000040c067810 */ /* 0x000fc80007ffe0ff */
[----:B------:R-:W-:-:S05]  /*36f0*/  IADD3 R5, PT, PT, R6, -R19, RZ ;  /* 0x8000001306057210 */ /* 0x000fca0007ffe0ff */
[----:B------:R-:W-:-:S05]  /*3700*/  IMAD R6, R6, 0x20, R5 ;  /* 0x0000002006067824 */ /* 0x000fca00078e0205 */
        /* <DEDUP_REMOVED lines=18> */
.L_x_78:
[----:B------:R-:W-:Y:S05]  /*3830*/  BSYNC.RECONVERGENT B4 ;  /* 0x0000000000047941 */ /* 0x000fea0003800200 */
.L_x_77:
        /* <DEDUP_REMOVED lines=21> */
.L_x_80:
[----:B------:R-:W-:Y:S05]  /*3990*/  BSYNC.RECONVERGENT B4 ;  /* 0x0000000000047941 */ /* 0x000fea0003800200 */
.L_x_79:
        /* <DEDUP_REMOVED lines=16> */
[----:B------:R-:W-:Y:S01]  /*3aa0*/  IMAD.MOV.U32 R6, RZ, RZ, R23 ;  /* 0x000000ffff067224 */ /* 0x000fe200078e0017 */
[----:B------:R-:W-:Y:S02]  /*3ab0*/  MOV R5, R2 ;  /* 0x0000000200057202 */ /* 0x000fe40000000f00 */
[----:B------:R-:W-:-:S07]  /*3ac0*/  MOV R14, 0x3ae0 ;  /* 0x00003ae0000e7802 */ /* 0x000fce0000000f00 */
[----:B0-----:R-:W-:Y:S05]  /*3ad0*/  CALL.REL.NOINC `($__internal_1_$__cuda_sm3x_div_rn_noftz_f32_slowpath) ;  /* 0x0000031800fc7944 */ /* 0x001fea0003c00000 */
[----:B------:R-:W-:-:S07]  /*3ae0*/  MOV R14, R5 ;  /* 0x00000005000e7202 */ /* 0x000fce0000000f00 */
.L_x_82:
[----:B------:R-:W-:Y:S05]  /*3af0*/  BSYNC.RECONVERGENT B4 ;  /* 0x0000000000047941 */ /* 0x000fea0003800200 */
.L_x_81:
        /* <DEDUP_REMOVED lines=20> */
.L_x_84:
[----:B------:R-:W-:Y:S05]  /*3c40*/  BSYNC.RECONVERGENT B4 ;  /* 0x0000000000047941 */ /* 0x000fea0003800200 */
.L_x_83:
[----:B------:R-:W-:Y:S01]  /*3c50*/  FADD R21, R21, R5 ;  /* 0x0000000515157221 */ /* 0x000fe20000000000 */
[----:B------:R-:W-:Y:S01]  /*3c60*/  IADD3 R12, PT, PT, R12, 0x8, RZ ;  /* 0x000000080c0c7810 */ /* 0x000fe20007ffe0ff */
[----:B------:R-:W-:Y:S06]  /*3c70*/  @P3 BRA `(.L_x_85) ;  /* 0xfffffff400383947 */ /* 0x000fec000383ffff */
.L_x_68:
[----:B------:R-:W-:-:S13]  /*3c80*/  ISETP.NE.AND P0, PT, R9, RZ, PT ;  /* 0x000000ff0900720c */ /* 0x000fda0003f05270 */
[----:B------:R-:W-:Y:S05]  /*3c90*/  @!P0 BRA `(.L_x_86) ;  /* 0x0000000800608947 */ /* 0x000fea0003800000 */
[----:B------:R-:W-:-:S13]  /*3ca0*/  ISETP.GE.U32.AND P0, PT, R11, 0x3, PT ;  /* 0x000000030b00780c */ /* 0x000fda0003f06070 */
[----:B------:R-:W-:Y:S05]  /*3cb0*/  @!P0 BRA `(.L_x_87) ;  /* 0x0000000400448947 */ /* 0x000fea0003800000 */
[----:B------:R-:W-:-:S04]  /*3cc0*/  IADD3 R10, PT, PT, R12, -R19, RZ ;  /* 0x800000130c0a7210 */ /* 0x000fc80007ffe0ff */
        /* <DEDUP_REMOVED lines=18> */
.L_x_89:
[----:B------:R-:W-:Y:S05]  /*3df0*/  BSYNC.RECONVERGENT B4 ;  /* 0x0000000000047941 */ /* 0x000fea0003800200 */
.L_x_88:
        /* <DEDUP_REMOVED lines=19> */
.L_x_91:
[----:B------:R-:W-:Y:S05]  /*3f30*/  BSYNC.RECONVERGENT B4 ;  /* 0x0000000000047941 */ /* 0x000fea0003800200 */
.L_x_90:
        /* <DEDUP_REMOVED lines=19> */
.L_x_93:
[----:B------:R-:W-:Y:S05]  /*4070*/  BSYNC.RECONVERGENT B4 ;  /* 0x0000000000047941 */ /* 0x000fea0003800200 */
.L_x_92:
        /* <DEDUP_REMOVED lines=18> */
.L_x_95:
[----:B------:R-:W-:Y:S05]  /*41a0*/  BSYNC.RECONVERGENT B4 ;  /* 0x0000000000047941 */ /* 0x000fea0003800200 */
.L_x_94:
[----:B------:R-:W-:Y:S01]  /*41b0*/  FADD R21, R21, R5 ;  /* 0x0000000515157221 */ /* 0x000fe20000000000 */
[----:B------:R-:W-:-:S07]  /*41c0*/  IADD3 R12, PT, PT, R12, 0x4, RZ ;  /* 0x000000040c0c7810 */ /* 0x000fce0007ffe0ff */
.L_x_87:
[----:B------:R-:W-:-:S13]  /*41d0*/  LOP3.LUT P0, RZ, R8, 0x3, RZ, 0xc0, !PT ;  /* 0x0000000308ff7812 */ /* 0x000fda000780c0ff */
[----:B------:R-:W-:Y:S05]  /*41e0*/  @!P0 BRA `(.L_x_86) ;  /* 0x00000004000c8947 */ /* 0x000fea0003800000 */
[----:B------:R-:W-:-:S04]  /*41f0*/  LOP3.LUT R5, R3, 0x3, RZ, 0xc0, !PT ;  /* 0x0000000303057812 */ /* 0x000fc800078ec0ff */
[----:B------:R-:W-:-:S13]  /*4200*/  ISETP.NE.AND P0, PT, R5, 0x3, PT ;  /* 0x000000030500780c */ /* 0x000fda0003f05270 */
        /* <DEDUP_REMOVED lines=20> */
.L_x_98:
[----:B------:R-:W-:Y:S05]  /*4350*/  BSYNC.RECONVERGENT B4 ;  /* 0x0000000000047941 */ /* 0x000fea0003800200 */
.L_x_97:
        /* <DEDUP_REMOVED lines=14> */
[----:B------:R-:W-:Y:S01]  /*4440*/  MOV R6, R11 ;  /* 0x0000000b00067202 */ /* 0x000fe20000000f00 */
[----:B------:R-:W-:Y:S01]  /*4450*/  IMAD.MOV.U32 R5, RZ, RZ, R2 ;  /* 0x000000ffff057224 */ /* 0x000fe200078e0002 */
[----:B------:R-:W-:-:S07]  /*4460*/  MOV R14, 0x4480 ;  /* 0x00004480000e7802 */ /* 0x000fce0000000f00 */
[----:B0-----:R-:W-:Y:S05]  /*4470*/  CALL.REL.NOINC `($__internal_1_$__cuda_sm3x_div_rn_noftz_f32_slowpath) ;  /* 0x0000031000947944 */ /* 0x001fea0003c00000 */
.L_x_100:
[----:B------:R-:W-:Y:S05]  /*4480*/  BSYNC.RECONVERGENT B4 ;  /* 0x0000000000047941 */ /* 0x000fea0003800200 */
.L_x_99:
[----:B------:R-:W-:Y:S01]  /*4490*/  FADD R21, R21, R5 ;  /* 0x0000000515157221 */ /* 0x000fe20000000000 */
[----:B------:R-:W-:-:S07]  /*44a0*/  IADD3 R12, PT, PT, R12, 0x2, RZ ;  /* 0x000000020c0c7810 */ /* 0x000fce0007ffe0ff */
.L_x_96:
[----:B------:R-:W-:-:S04]  /*44b0*/  LOP3.LUT R5, R3, 0x1, RZ, 0xc0, !PT ;  /* 0x0000000103057812 */ /* 0x000fc800078ec0ff */
[----:B------:R-:W-:-:S13]  /*44c0*/  ISETP.NE.U32.AND P0, PT, R5, 0x1, PT ;  /* 0x000000010500780c */ /* 0x000fda0003f05070 */
[----:B------:R-:W-:Y:S05]  /*44d0*/  @P0 BRA `(.L_x_86) ;  /* 0x0000000000500947 */ /* 0x000fea0003800000 */
        /* <DEDUP_REMOVED lines=18> */
.L_x_102:
[----:B------:R-:W-:Y:S05]  /*4600*/  BSYNC.RECONVERGENT B4 ;  /* 0x0000000000047941 */ /* 0x000fea0003800200 */
.L_x_101:
[----:B------:R-:W-:-:S07]  /*4610*/  FADD R21, R21, R5 ;  /* 0x0000000515157221 */ /* 0x000fce0000000000 */
.L_x_86:
[C---:B------:R-:W-:Y:S01]  /*4620*/  IMAD R5, R19.reuse, R19, RZ ;  /* 0x0000001313057224 */ /* 0x040fe200078e02ff */
[----:B------:R-:W-:-:S04]  /*4630*/  IADD3 R19, PT, PT, R19, 0x1, RZ ;  /* 0x0000000113137810 */ /* 0x000fc80007ffe0ff */
[----:B------:R-:W-:Y:S02]  /*4640*/  ISETP.NE.AND P0, PT, R19, 0x20, PT ;  /* 0x000000201300780c */ /* 0x000fe40003f05270 */
[----:B------:R-:W-:-:S05]  /*4650*/  I2FP.F32.U32 R5, R5 ;  /* 0x0000000500057245 */ /* 0x000fca0000201000 */
[----:B------:R-:W-:-:S06]  /*4660*/  FFMA R42, R5, R21, R42 ;  /* 0x00000015052a7223 */ /* 0x000fcc000000002a */
[----:B------:R-:W-:Y:S05]  /*4670*/  @!P0 BRA `(.L_x_30) ;  /* 0x0000030c00308947 */ /* 0x000fea0003800000 */
[----:B------:R-:W-:Y:S02]  /*4680*/  IADD3 R4, PT, PT, R4, 0x1, RZ ;  /* 0x0000000104047810 */ /* 0x000fe40007ffe0ff */
[----:B------:R-:W-:Y:S02]  /*4690*/  IADD3 R3, PT, PT, R3, 0x1, RZ ;  /* 0x0000000103037810 */ /* 0x000fe40007ffe0ff */
[----:B------:R-:W-:Y:S01]  /*46a0*/  IADD3 R17, PT, PT, R17, -0x1, RZ ;  /* 0xffffffff11117810 */ /* 0x000fe20007ffe0ff */
[----:B------:R-:W-:Y:S06]  /*46b0*/  BRA `(.L_x_103) ;  /* 0xffffffd400907947 */ /* 0x000fec000383ffff */
.L_x_31:
[----:B------:R-:W-:Y:S01]  /*46c0*/  FSETP.NEU.AND P0, PT, R2, RZ, PT ;  /* 0x000000ff0200720b */ /* 0x000fe20003f0d000 */
[----:B------:R-:W-:-:S12]  /*46d0*/  HFMA2 R42, -RZ, RZ, 0, 0 ;  /* 0x00000000ff2a7431 */ /* 0x000fd800000001ff */
[----:B------:R-:W-:Y:S05]  /*46e0*/  @!P0 BRA `(.L_x_30) ;  /* 0x0000030c00148947 */ /* 0x000fea0003800000 */
[----:B------:R-:W-:Y:S02]  /*46f0*/  MOV R4, RZ ;  /* 0x000000ff00047202 */ /* 0x000fe40000000f00 */
[----:B------:R-:W-:-:S07]  /*4700*/  MOV R42, RZ ;  /* 0x000000ff002a7202 */ /* 0x000fce0000000f00 */
.L_x_136:
[----:B------:R-:W-:-:S06]  /*4710*/  IADD3 R12, PT, PT, R1, R4, RZ ;  /* 0x00000004010c7210 */ /* 0x000fcc0007ffe0ff */
[----:B------:R-:W2:Y:S01]  /*4720*/  LDL.128 R12, [R12+0x290] ;  /* 0x000290000c0c7983 */ /* 0x000ea20000100c00 */
[----:B------:R-:W1:Y:S01]  /*4730*/  MUFU.RCP R3, R2 ;  /* 0x0000000200037308 */ /* 0x000e620000001000 */
[----:B------:R-:W-:Y:S01]  /*4740*/  BSSY.RECONVERGENT B4, `(.L_x_104) ;  /* 0x000001c000047945 */ /* 0x000fe20003800200 */
[----:B-1----:R-:W-:-:S04]  /*4750*/  FFMA R6, -R2, R3, 1 ;  /* 0x3f80000002067423 */ /* 0x002fc80000000103 */
[----:B------:R-:W-:Y:S01]  /*4760*/  FFMA R23, R3, R6, R3 ;  /* 0x0000000603177223 */ /* 0x000fe20000000003 */
[C---:B--2---:R-:W-:Y:S02]  /*4770*/  PRMT R6, R12.reuse, 0x7770, RZ ;  /* 0x000077700c067816 */ /* 0x044fe400000000ff */
[C---:B------:R-:W-:Y:S02]  /*4780*/  PRMT R8, R12.reuse, 0x7773, RZ ;  /* 0x000077730c087816 */ /* 0x040fe400000000ff */
[----:B------:R-:W-:Y:S02]  /*4790*/  I2FP.F32.U32 R6, R6 ;  /* 0x0000000600067245 */ /* 0x000fe40000201000 */
[----:B------:R-:W-:Y:S02]  /*47a0*/  PRMT R7, R12, 0x7772, RZ ;  /* 0x000077720c077816 */ /* 0x000fe400000000ff */
[----:B------:R-:W1:Y:S01]  /*47b0*/  FCHK P0, R6, R2 ;  /* 0x0000000206007302 */ /* 0x000e620000000000 */
[----:B------:R-:W-:Y:S01]  /*47c0*/  FFMA R5, R6, R23, RZ ;  /* 0x0000001706057223 */ /* 0x000fe200000000ff */
[----:B------:R-:W-:-:S02]  /*47d0*/  PRMT R3, R12, 0x7771, RZ ;  /* 0x000077710c037816 */ /* 0x000fc400000000ff */
[C---:B------:R-:W-:Y:S02]  /*47e0*/  PRMT R11, R15.reuse, 0x7773, RZ ;  /* 0x000077730f0b7816 */ /* 0x040fe400000000ff */
[C---:B------:R-:W-:Y:S02]  /*47f0*/  PRMT R10, R15.reuse, 0x7772, RZ ;  /* 0x000077720f0a7816 */ /* 0x040fe400000000ff */
[C---:B------:R-:W-:Y:S02]  /*4800*/  PRMT R9, R15.reuse, 0x7771, RZ ;  /* 0x000077710f097816 */ /* 0x040fe400000000ff */
[----:B------:R-:W-:Y:S02]  /*4810*/  PRMT R17, R15, 0x7770, RZ ;  /* 0x000077700f117816 */ /* 0x000fe400000000ff */
[C---:B------:R-:W-:Y:S02]  /*4820*/  PRMT R16, R14.reuse, 0x7773, RZ ;  /* 0x000077730e107816 */ /* 0x040fe400000000ff */
[----:B------:R-:W-:-:S02]  /*4830*/  PRMT R15, R14, 0x7772, RZ ;  /* 0x000077720e0f7816 */ /* 0x000fc400000000ff */
[C---:B------:R-:W-:Y:S02]  /*4840*/  PRMT R12, R14.reuse, 0x7771, RZ ;  /* 0x000077710e0c7816 */ /* 0x040fe400000000ff */
[----:B------:R-:W-:Y:S01]  /*4850*/  PRMT R21, R14, 0x7770, RZ ;  /* 0x000077700e157816 */ /* 0x000fe200000000ff */
[----:B------:R-:W-:Y:S01]  /*4860*/  FFMA R14, -R2, R5, R6 ;  /* 0x00000005020e7223 */ /* 0x000fe20000000106 */
[C---:B------:R-:W-:Y:S02]  /*4870*/  PRMT R20, R13.reuse, 0x7773, RZ ;  /* 0x000077730d147816 */ /* 0x040fe400000000ff */
[C---:B------:R-:W-:Y:S01]  /*4880*/  PRMT R19, R13.reuse, 0x7772, RZ ;  /* 0x000077720d137816 */ /* 0x040fe200000000ff */
[----:B------:R-:W-:Y:S01]  /*4890*/  FFMA R5, R14, R23, R5 ;  /* 0x000000170e057223 */ /* 0x000fe20000000005 */
[C---:B------:R-:W-:Y:S02]  /*48a0*/  PRMT R18, R13.reuse, 0x7771, RZ ;  /* 0x000077710d127816 */ /* 0x040fe400000000ff */
[----:B------:R-:W-:Y:S01]  /*48b0*/  PRMT R22, R13, 0x7770, RZ ;  /* 0x000077700d167816 */ /* 0x000fe200000000ff */
[----:B-1----:R-:W-:Y:S06]  /*48c0*/  @!P0 BRA `(.L_x_105) ;  /* 0x00000000000c8947 */ /* 0x002fec0003800000 */
[----:B------:R-:W-:Y:S02]  /*48d0*/  MOV R5, R2 ;  /* 0x0000000200057202 */ /* 0x000fe40000000f00 */
[----:B------:R-:W-:-:S07]  /*48e0*/  MOV R14, 0x4900 ;  /* 0x00004900000e7802 */ /* 0x000fce0000000f00 */
[----:B0-----:R-:W-:Y:S05]  /*48f0*/  CALL.REL.NOINC `($__internal_1_$__cuda_sm3x_div_rn_noftz_f32_slowpath) ;  /* 0x0000030c00747944 */ /* 0x001fea0003c00000 */
.L_x_105:
[----:B------:R-:W-:Y:S05]  /*4900*/  BSYNC.RECONVERGENT B4 ;  /* 0x0000000000047941 */ /* 0x000fea0003800200 */
.L_x_104:
[----:B------:R-:W1:Y:S01]  /*4910*/  MUFU.RCP R13, R2 ;  /* 0x00000002000d7308 */ /* 0x000e620000001000 */
[----:B------:R-:W-:Y:S01]  /*4920*/  LOP3.LUT R3, R3, 0xffff, RZ, 0xc0, !PT ;  /* 0x0000ffff03037812 */ /* 0x000fe200078ec0ff */
[----:B------:R-:W-:Y:S03]  /*4930*/  BSSY.RECONVERGENT B4, `(.L_x_106) ;  /* 0x000000d000047945 */ /* 0x000fe60003800200 */
[----:B------:R-:W-:Y:S01]  /*4940*/  I2FP.F32.U32 R6, R3 ;  /* 0x0000000300067245 */ /* 0x000fe20000201000 */
[----:B------:R-:W-:-:S03]  /*4950*/  FFMA R3, R5, R5, R42 ;  /* 0x0000000505037223 */ /* 0x000fc6000000002a */
[----:B------:R-:W2:Y:S01]  /*4960*/  FCHK P0, R6, R2 ;  /* 0x0000000206007302 */ /* 0x000ea20000000000 */
[----:B-1----:R-:W-:-:S04]  /*4970*/  FFMA R14, -R2, R13, 1 ;  /* 0x3f800000020e7423 */ /* 0x002fc8000000010d */
[----:B------:R-:W-:-:S04]  /*4980*/  FFMA R23, R13, R14, R13 ;  /* 0x0000000e0d177223 */ /* 0x000fc8000000000d */
[----:B------:R-:W-:-:S04]  /*4990*/  FFMA R13, R6, R23, RZ ;  /* 0x00000017060d7223 */ /* 0x000fc800000000ff */
[----:B------:R-:W-:-:S04]  /*49a0*/  FFMA R14, -R2, R13, R6 ;  /* 0x0000000d020e7223 */ /* 0x000fc80000000106 */
[----:B------:R-:W-:Y:S01]  /*49b0*/  FFMA R5, R14, R23, R13 ;  /* 0x000000170e057223 */ /* 0x000fe2000000000d */
[----:B--2---:R-:W-:Y:S06]  /*49c0*/  @!P0 BRA `(.L_x_107) ;  /* 0x00000000000c8947 */ /* 0x004fec0003800000 */
[----:B------:R-:W-:Y:S01]  /*49d0*/  IMAD.MOV.U32 R5, RZ, RZ, R2 ;  /* 0x000000ffff057224 */ /* 0x000fe200078e0002 */
[----:B------:R-:W-:-:S07]  /*49e0*/  MOV R14, 0x4a00 ;  /* 0x00004a00000e7802 */ /* 0x000fce0000000f00 */
[----:B0-----:R-:W-:Y:S05]  /*49f0*/  CALL.REL.NOINC `($__internal_1_$__cuda_sm3x_div_rn_noftz_f32_slowpath) ;  /* 0x0000030c00347944 */ /* 0x001fea0003c00000 */
.L_x_107:
[----:B------:R-:W-:Y:S05]  /*4a00*/  BSYNC.RECONVERGENT B4 ;  /* 0x0000000000047941 */ /* 0x000fea0003800200 */
.L_x_106:
[----:B------:R-:W1:Y:S01]  /*4a10*/  MUFU.RCP R13, R2 ;  /* 0x00000002000d7308 */ /* 0x000e620000001000 */
[----:B------:R-:W-:Y:S01]  /*4a20*/  LOP3.LUT R6, R7, 0xffff, RZ, 0xc0, !PT ;  /* 0x0000ffff07067812 */ /* 0x000fe200078ec0ff */
[----:B------:R-:W-:Y:S01]  /*4a30*/  BSSY.RECONVERGENT B4, `(.L_x_108) ;  /* 0x000000d000047945 */ /* 0x000fe20003800200 */
[----:B------:R-:W-:Y:S02]  /*4a40*/  FFMA R3, R5, R5, R3 ;  /* 0x0000000505037223 */ /* 0x000fe40000000003 */
[----:B------:R-:W-:-:S04]  /*4a50*/  I2FP.F32.U32 R6, R6 ;  /* 0x0000000600067245 */ /* 0x000fc80000201000 */
[----:B------:R-:W2:Y:S01]  /*4a60*/  FCHK P0, R6, R2 ;  /* 0x0000000206007302 */ /* 0x000ea20000000000 */
[----:B-1----:R-:W-:-:S04]  /*4a70*/  FFMA R14, -R2, R13, 1 ;  /* 0x3f800000020e7423 */ /* 0x002fc8000000010d */
[----:B------:R-:W-:-:S04]  /*4a80*/  FFMA R13, R13, R14, R13 ;  /* 0x0000000e0d0d7223 */ /* 0x000fc8000000000d */
[----:B------:R-:W-:-:S04]  /*4a90*/  FFMA R7, R6, R13, RZ ;  /* 0x0000000d06077223 */ /* 0x000fc800000000ff */
[----:B------:R-:W-:-:S04]  /*4aa0*/  FFMA R14, -R2, R7, R6 ;  /* 0x00000007020e7223 */ /* 0x000fc80000000106 */
[----:B------:R-:W-:Y:S01]  /*4ab0*/  FFMA R5, R14, R13, R7 ;  /* 0x0000000d0e057223 */ /* 0x000fe20000000007 */
[----:B--2---:R-:W-:Y:S06]  /*4ac0*/  @!P0 BRA `(.L_x_109) ;  /* 0x00000000000c8947 */ /* 0x004fec0003800000 */
[----:B------:R-:W-:Y:S02]  /*4ad0*/  MOV R5, R2 ;  /* 0x0000000200057202 */ /* 0x000fe40000000f00 */
[----:B------:R-:W-:-:S07]  /*4ae0*/  MOV R14, 0x4b00 ;  /* 0x00004b00000e7802 */ /* 0x000fce0000000f00 */
[----:B0-----:R-:W-:Y:S05]  /*4af0*/  CALL.REL.NOINC `($__internal_1_$__cuda_sm3x_div_rn_noftz_f32_slowpath) ;  /* 0x0000030800f47944 */ /* 0x001fea0003c00000 */
.L_x_109:
[----:B------:R-:W-:Y:S05]  /*4b00*/  BSYNC.RECONVERGENT B4 ;  /* 0x0000000000047941 */ /* 0x000fea0003800200 */
.L_x_108:
        /* <DEDUP_REMOVED lines=15> */
.L_x_111:
[----:B------:R-:W-:Y:S05]  /*4c00*/  BSYNC.RECONVERGENT B4 ;  /* 0x0000000000047941 */ /* 0x000fea0003800200 */
.L_x_110:
        /* <DEDUP_REMOVED lines=15> */
.L_x_113:
[----:B------:R-:W-:Y:S05]  /*4d00*/  BSYNC.RECONVERGENT B4 ;  /* 0x0000000000047941 */ /* 0x000fea0003800200 */
.L_x_112:
        /* <DEDUP_REMOVED lines=15> */
.L_x_115:
[----:B------:R-:W-:Y:S05]  /*4e00*/  BSYNC.RECONVERGENT B4 ;  /* 0x0000000000047941 */ /* 0x000fea0003800200 */
.L_x_114:
        /* <DEDUP_REMOVED lines=15> */
.L_x_117:
[----:B------:R-:W-:Y:S05]  /*4f00*/  BSYNC.RECONVERGENT B4 ;  /* 0x0000000000047941 */ /* 0x000fea0003800200 */
.L_x_116:
        /* <DEDUP_REMOVED lines=15> */
.L_x_119:
[----:B------:R-:W-:Y:S05]  /*5000*/  BSYNC.RECONVERGENT B4 ;  /* 0x0000000000047941 */ /* 0x000fea0003800200 */
.L_x_118:
        /* <DEDUP_REMOVED lines=15> */
.L_x_121:
[----:B------:R-:W-:Y:S05]  /*5100*/  BSYNC.RECONVERGENT B4 ;  /* 0x0000000000047941 */ /* 0x000fea0003800200 */
.L_x_120:
        /* <DEDUP_REMOVED lines=15> */
.L_x_123:
[----:B------:R-:W-:Y:S05]  /*5200*/  BSYNC.RECONVERGENT B4 ;  /* 0x0000000000047941 */ /* 0x000fea0003800200 */
.L_x_122:
        /* <DEDUP_REMOVED lines=15> */
.L_x_125:
[----:B------:R-:W-:Y:S05]  /*5300*/  BSYNC.RECONVERGENT B4 ;  /* 0x0000000000047941 */ /* 0x000fea0003800200 */
.L_x_124:
        /* <DEDUP_REMOVED lines=15> */
.L_x_127:
[----:B------:R-:W-:Y:S05]  /*5400*/  BSYNC.RECONVERGENT B4 ;  /* 0x0000000000047941 */ /* 0x000fea0003800200 */
.L_x_126:
        /* <DEDUP_REMOVED lines=15> */
.L_x_129:
[----:B------:R-:W-:Y:S05]  /*5500*/  BSYNC.RECONVERGENT B4 ;  /* 0x0000000000047941 */ /* 0x000fea0003800200 */
.L_x_128:
        /* <DEDUP_REMOVED lines=15> */
.L_x_131:
[----:B------:R-:W-:Y:S05]  /*5600*/  BSYNC.RECONVERGENT B4 ;  /* 0x0000000000047941 */ /* 0x000fea0003800200 */
.L_x_130:
        /* <DEDUP_REMOVED lines=15> */
.L_x_133:
[----:B------:R-:W-:Y:S05]  /*5700*/  BSYNC.RECONVERGENT B4 ;  /* 0x0000000000047941 */ /* 0x000fea0003800200 */
.L_x_132:
        /* <DEDUP_REMOVED lines=15> */
.L_x_135:
[----:B------:R-:W-:Y:S05]  /*5800*/  BSYNC.RECONVERGENT B4 ;  /* 0x0000000000047941 */ /* 0x000fea0003800200 */
.L_x_134:
[----:B------:R-:W-:Y:S01]  /*5810*/  IADD3 R4, PT, PT, R4, 0x10, RZ ;  /* 0x0000001004047810 */ /* 0x000fe20007ffe0ff */
[----:B------:R-:W-:-:S03]  /*5820*/  FFMA R42, R5, R5, R42 ;  /* 0x00000005052a7223 */ /* 0x000fc6000000002a */
[----:B------:R-:W-:-:S13]  /*5830*/  ISETP.NE.AND P0, PT, R4, 0x400, PT ;  /* 0x000004000400780c */ /* 0x000fda0003f05270 */
[----:B------:R-:W-:Y:S05]  /*5840*/  @!P0 BRA `(.L_x_30) ;  /* 0x000002f800bc8947 */ /* 0x000fea0003800000 */
[----:B------:R-:W-:Y:S05]  /*5850*/  BRA `(.L_x_136) ;  /* 0xffffffec00ac7947 */ /* 0x000fea000383ffff */
.L_x_29:
[----:B------:R-:W-:-:S09]  /*5860*/  UISETP.GT.AND UP0, UPT, UR4, 0x4, UPT ;  /* 0x000000040400788c */ /* 0x000fd2000bf04270 */
[----:B------:R-:W-:Y:S05]  /*5870*/  BRA.U UP0, `(.L_x_137) ;  /* 0x000000cd005c7547 */ /* 0x000fea000b800000 */
[----:B------:R-:W-:-:S09]  /*5880*/  UISETP.NE.AND UP0, UPT, UR4, 0x3, UPT ;  /* 0x000000030400788c */ /* 0x000fd2000bf05270 */
[----:B------:R-:W-:Y:S05]  /*5890*/  BRA.U !UP0, `(.L_x_138) ;  /* 0x0000004508e07547 */ /* 0x000fea000b800000 */
[----:B------:R-:W-:-:S09]  /*58a0*/  UISETP.NE.AND UP0, UPT, UR4, 0x4, UPT ;  /* 0x000000040400788c */ /* 0x000fd2000bf05270 */
[----:B------:R-:W-:Y:S05]  /*58b0*/  BRA.U UP0, `(.L_x_32) ;  /* 0x000001d900147547 */ /* 0x000fea000b800000 */
[----:B------:R-:W-:Y:S01]  /*58c0*/  FSETP.NEU.AND P0, PT, R2, RZ, PT ;  /* 0x000000ff0200720b */ /* 0x000fe20003f0d000 */
[----:B------:R-:W-:-:S12]  /*58d0*/  IMAD.MOV.U32 R42, RZ, RZ, RZ ;  /* 0x000000ffff2a7224 */ /* 0x000fd800078e00ff */
[----:B------:R-:W-:Y:S05]  /*58e0*/  @!P0 BRA `(.L_x_30) ;  /* 0x000002f800948947 */ /* 0x000fea0003800000 */
[----:B------:R-:W-:Y:S01]  /*58f0*/  HFMA2 R7, -RZ, RZ, 0, 0 ;  /* 0x00000000ff077431 */ /* 0x000fe200000001ff */
[----:B------:R-:W-:-:S07]  /*5900*/  MOV R8, RZ ;  /* 0x000000ff00087202 */ /* 0x000fce0000000f00 */
.L_x_204:
[----:B------:R-:W-:Y:S02]  /*5910*/  IADD3 R8, PT, PT, R8, 0x1, RZ ;  /* 0x0000000108087810 */ /* 0x000fe40007ffe0ff */
[----:B------:R-:W-:Y:S02]  /*5920*/  MOV R4, RZ ;  /* 0x000000ff00047202 */ /* 0x000fe40000000f00 */
[----:B------:R-:W-:-:S13]  /*5930*/  ISETP.NE.AND P3, PT, R8, 0x20, PT ;  /* 0x000000200800780c */ /* 0x000fda0003f65270 */
.L_x_203:
        /* <DEDUP_REMOVED lines=15> */
.L_x_140:
[----:B------:R-:W-:Y:S05]  /*5a30*/  BSYNC.RECONVERGENT B4 ;  /* 0x0000000000047941 */ /* 0x000fea0003800200 */
.L_x_139:
[----:B------:R-:W2:Y:S01]  /*5a40*/  LDL.U8 R6, [R3+0x2b0] ;  /* 0x0002b00003067983 */ /* 0x000ea20000100000 */
[----:B------:R-:W1:Y:S01]  /*5a50*/  MUFU.RCP R9, R2 ;  /* 0x0000000200097308 */ /* 0x000e620000001000 */
[----:B------:R-:W-:Y:S01]  /*5a60*/  BSSY.RECONVERGENT B4, `(.L_x_141) ;  /* 0x000000d000047945 */ /* 0x000fe20003800200 */
[----:B-1----:R-:W-:-:S04]  /*5a70*/  FFMA R10, -R2, R9, 1 ;  /* 0x3f800000020a7423 */ /* 0x002fc80000000109 */
[----:B------:R-:W-:Y:S01]  /*5a80*/  FFMA R13, R9, R10, R9 ;  /* 0x0000000a090d7223 */ /* 0x000fe20000000009 */
[----:B------:R-:W-:Y:S01]  /*5a90*/  FADD R9, RZ, R5 ;  /* 0x00000005ff097221 */ /* 0x000fe20000000000 */
        /* <DEDUP_REMOVED lines=9> */
.L_x_142:
[----:B------:R-:W-:Y:S05]  /*5b30*/  BSYNC.RECONVERGENT B4 ;  /* 0x0000000000047941 */ /* 0x000fea0003800200 */
.L_x_141:
        /* <DEDUP_REMOVED lines=15> */
.L_x_144:
[----:B------:R-:W-:Y:S05]  /*5c30*/  BSYNC.RECONVERGENT B4 ;  /* 0x0000000000047941 */ /* 0x000fea0003800200 */
.L_x_143:
        /* <DEDUP_REMOVED lines=15> */
.L_x_146:
[----:B------:R-:W-:Y:S05]  /*5d30*/  BSYNC.RECONVERGENT B4 ;  /* 0x0000000000047941 */ /* 0x000fea0003800200 */
.L_x_145:
        /* <DEDUP_REMOVED lines=15> */
.L_x_148:
[----:B------:R-:W-:Y:S05]  /*5e30*/  BSYNC.RECONVERGENT B4 ;  /* 0x0000000000047941 */ /* 0x000fea0003800200 */
.L_x_147:
        /* <DEDUP_REMOVED lines=15> */
.L_x_150:
[----:B------:R-:W-:Y:S05]  /*5f30*/  BSYNC.RECONVERGENT B4 ;  /* 0x0000000000047941 */ /* 0x000fea0003800200 */
.L_x_149:
        /* <DEDUP_REMOVED lines=15> */
.L_x_152:
[----:B------:R-:W-:Y:S05]  /*6030*/  BSYNC.RECONVERGENT B4 ;  /* 0x0000000000047941 */ /* 0x000fea0003800200 */
.L_x_151:
        /* <DEDUP_REMOVED lines=15> */
.L_x_154:
[----:B------:R-:W-:Y:S05]  /*6130*/  BSYNC.RECONVERGENT B4 ;  /* 0x0000000000047941 */ /* 0x000fea0003800200 */
.L_x_153:
        /* <DEDUP_REMOVED lines=15> */
.L_x_156:
[----:B------:R-:W-:Y:S05]  /*6230*/  BSYNC.RECONVERGENT B4 ;  /* 0x0000000000047941 */ /* 0x000fea0003800200 */
.L_x_155:
        /* <DEDUP_REMOVED lines=15> */
.L_x_158:
[----:B------:R-:W-:Y:S05]  /*6330*/  BSYNC.RECONVERGENT B4 ;  /* 0x0000000000047941 */ /* 0x000fea0003800200 */
.L_x_157:
        /* <DEDUP_REMOVED lines=12> */
[----:B------:R-:W-:Y:S01]  /*6400*/  IMAD.MOV.U32 R5, RZ, RZ, R2 ;  /* 0x000000ffff057224 */ /* 0x000fe200078e0002 */
[----:B------:R-:W-:-:S07]  /*6410*/  MOV R14, 0x6430 ;  /* 0x00006430000e7802 */ /* 0x000fce0000000f00 */
[----:B0-----:R-:W-:Y:S05]  /*6420*/  CALL.REL.NOINC `($__internal_1_$__cuda_sm3x_div_rn_noftz_f32_slowpath) ;  /* 0x000002f000a87944 */ /* 0x001fea0003c00000 */
.L_x_160:
[----:B------:R-:W-:Y:S05]  /*6430*/  BSYNC.RECONVERGENT B4 ;  /* 0x0000000000047941 */ /* 0x000fea0003800200 */
.L_x_159:
        /* <DEDUP_REMOVED lines=15> */
.L_x_162:
[----:B------:R-:W-:Y:S05]  /*6530*/  BSYNC.RECONVERGENT B4 ;  /* 0x0000000000047941 */ /* 0x000fea0003800200 */
.L_x_161:
        /* <DEDUP_REMOVED lines=15> */
.L_x_164:
[----:B------:R-:W-:Y:S05]  /*6630*/  BSYNC.RECONVERGENT B4 ;  /* 0x0000000000047941 */ /* 0x000fea0003800200 */
.L_x_163:
        /* <DEDUP_REMOVED lines=15> */
.L_x_166:
[----:B------:R-:W-:Y:S05]  /*6730*/  BSYNC.RECONVERGENT B4 ;  /* 0x0000000000047941 */ /* 0x000fea0003800200 */
.L_x_165:
        /* <DEDUP_REMOVED lines=15> */
.L_x_168:
[----:B------:R-:W-:Y:S05]  /*6830*/  BSYNC.RECONVERGENT B4 ;  /* 0x0000000000047941 */ /* 0x000fea0003800200 */
.L_x_167:
        /* <DEDUP_REMOVED lines=15> */
.L_x_170:
[----:B------:R-:W-:Y:S05]  /*6930*/  BSYNC.RECONVERGENT B4 ;  /* 0x0000000000047941 */ /* 0x000fea0003800200 */
.L_x_169:
        /* <DEDUP_REMOVED lines=15> */
.L_x_172:
[----:B------:R-:W-:Y:S05]  /*6a30*/  BSYNC.RECONVERGENT B4 ;  /* 0x0000000000047941 */ /* 0x000fea0003800200 */
.L_x_171:
        /* <DEDUP_REMOVED lines=15> */
.L_x_174:
[----:B------:R-:W-:Y:S05]  /*6b30*/  BSYNC.RECONVERGENT B4 ;  /* 0x0000000000047941 */ /* 0x000fea0003800200 */
.L_x_173:
        /* <DEDUP_REMOVED lines=15> */
.L_x_176:
[----:B------:R-:W-:Y:S05]  /*6c30*/  BSYNC.RECONVERGENT B4 ;  /* 0x0000000000047941 */ /* 0x000fea0003800200 */
.L_x_175:
        /* <DEDUP_REMOVED lines=15> */
.L_x_178:
[----:B------:R-:W-:Y:S05]  /*6d30*/  BSYNC.RECONVERGENT B4 ;  /* 0x0000000000047941 */ /* 0x000fea0003800200 */
.L_x_177:
        /* <DEDUP_REMOVED lines=15> */
.L_x_180:
[----:B------:R-:W-:Y:S05]  /*6e30*/  BSYNC.RECONVERGENT B4 ;  /* 0x0000000000047941 */ /* 0x000fea0003800200 */
.L_x_179:
        /* <DEDUP_REMOVED lines=15> */
.L_x_182:
[----:B------:R-:W-:Y:S05]  /*6f30*/  BSYNC.RECONVERGENT B4 ;  /* 0x0000000000047941 */ /* 0x000fea0003800200 */
.L_x_181:
        /* <DEDUP_REMOVED lines=15> */
.L_x_184:
[----:B------:R-:W-:Y:S05]  /*7030*/  BSYNC.RECONVERGENT B4 ;  /* 0x0000000000047941 */ /* 0x000fea0003800200 */
.L_x_183:
        /* <DEDUP_REMOVED lines=15> */
.L_x_186:
[----:B------:R-:W-:Y:S05]  /*7130*/  BSYNC.RECONVERGENT B4 ;  /* 0x0000000000047941 */ /* 0x000fea0003800200 */
.L_x_185:
        /* <DEDUP_REMOVED lines=15> */
.L_x_188:
[----:B------:R-:W-:Y:S05]  /*7230*/  BSYNC.RECONVERGENT B4 ;  /* 0x0000000000047941 */ /* 0x000fea0003800200 */
.L_x_187:
        /* <DEDUP_REMOVED lines=15> */
.L_x_190:
[----:B------:R-:W-:Y:S05]  /*7330*/  BSYNC.RECONVERGENT B4 ;  /* 0x0000000000047941 */ /* 0x000fea0003800200 */
.L_x_189:
        /* <DEDUP_REMOVED lines=15> */
.L_x_192:
[----:B------:R-:W-:Y:S05]  /*7430*/  BSYNC.RECONVERGENT B4 ;  /* 0x0000000000047941 */ /* 0x000fea0003800200 */
.L_x_191:
        /* <DEDUP_REMOVED lines=15> */
.L_x_194:
[----:B------:R-:W-:Y:S05]  /*7530*/  BSYNC.RECONVERGENT B4 ;  /* 0x0000000000047941 */ /* 0x000fea0003800200 */
.L_x_193:
        /* <DEDUP_REMOVED lines=15> */
.L_x_196:
[----:B------:R-:W-:Y:S05]  /*7630*/  BSYNC.RECONVERGENT B4 ;  /* 0x0000000000047941 */ /* 0x000fea0003800200 */
.L_x_195:
        /* <DEDUP_REMOVED lines=15> */
.L_x_198:
[----:B------:R-:W-:Y:S05]  /*7730*/  BSYNC.RECONVERGENT B4 ;  /* 0x0000000000047941 */ /* 0x000fea0003800200 */
.L_x_197:
        /* <DEDUP_REMOVED lines=15> */
.L_x_200:
[----:B------:R-:W-:Y:S05]  /*7830*/  BSYNC.RECONVERGENT B4 ;  /* 0x0000000000047941 */ /* 0x000fea0003800200 */
.L_x_199:
        /* <DEDUP_REMOVED lines=15> */
.L_x_202:
[----:B------:R-:W-:Y:S05]  /*7930*/  BSYNC.RECONVERGENT B4 ;  /* 0x0000000000047941 */ /* 0x000fea0003800200 */
.L_x_201:
[----:B------:R-:W-:Y:S01]  /*7940*/  I2FP.F32.U32 R3, R4 ;  /* 0x0000000400037245 */ /* 0x000fe20000201000 */
[----:B------:R-:W-:Y:S01]  /*7950*/  FADD R6, R12, R5 ;  /* 0x000000050c067221 */ /* 0x000fe20000000000 */
[----:B------:R-:W-:-:S03]  /*7960*/  IADD3 R4, PT, PT, R4, 0x1, RZ ;  /* 0x0000000104047810 */ /* 0x000fc60007ffe0ff */
[----:B------:R-:W-:Y:S01]  /*7970*/  FFMA R7, R6, R3, R7 ;  /* 0x0000000306077223 */ /* 0x000fe20000000007 */
[----:B------:R-:W-:-:S13]  /*7980*/  ISETP.NE.AND P0, PT, R4, 0x20, PT ;  /* 0x000000200400780c */ /* 0x000fda0003f05270 */
[----:B------:R-:W-:Y:S05]  /*7990*/  @P0 BRA `(.L_x_203) ;  /* 0xffffffdc00e80947 */ /* 0x000fea000383ffff */
[----:B------:R-:W-:Y:S05]  /*79a0*/  @P3 BRA `(.L_x_204) ;  /* 0xffffffdc00d83947 */ /* 0x000fea000383ffff */
[C---:B------:R-:W-:Y:S01]  /*79b0*/  FADD R3, -R7.reuse, 30 ;  /* 0x41f0000007037421 */ /* 0x040fe20000000100 */
[----:B------:R-:W-:Y:S01]  /*79c0*/  FADD R41, RZ, -R7 ;  /* 0x80000007ff297221 */ /* 0x000fe20000000000 */
[C---:B------:R-:W-:Y:S01]  /*79d0*/  FADD R40, -R7.reuse, 1 ;  /* 0x3f80000007287421 */ /* 0x040fe20000000100 */
        /* <DEDUP_REMOVED lines=28> */
[----:B------:R-:W-:Y:S01]  /*7ba0*/  FADD R5, -R7, 31 ;  /* 0x41f8000007057421 */ /* 0x000fe20000000100 */
[----:B------:R-:W-:-:S02]  /*7bb0*/  HFMA2 R42, -RZ, RZ, 0, 0 ;  /* 0x00000000ff2a7431 */ /* 0x000fc400000001ff */
[----:B------:R-:W-:Y:S01]  /*7bc0*/  FMUL R7, R3, R3 ;  /* 0x0000000303077220 */ /* 0x000fe20000400000 */
[----:B------:R-:W-:Y:S01]  /*7bd0*/  MOV R4, RZ ;  /* 0x000000ff00047202 */ /* 0x000fe20000000f00 */
[----:B------:R-:W-:Y:S01]  /*7be0*/  FMUL R41, R41, R41 ;  /* 0x0000002929297220 */ /* 0x000fe20000400000 */
        /* <DEDUP_REMOVED lines=29> */
[----:B------:R-:W-:-:S07]  /*7dc0*/  FMUL R3, R5, R5 ;  /* 0x0000000505037220 */ /* 0x000fce0000400000 */
.L_x_269:
[----:B------:R-:W-:-:S05]  /*7dd0*/  LEA R43, R4, R1, 0x5 ;  /* 0x00000001042b7211 */ /* 0x000fca00078e28ff */
[----:B------:R-:W2:Y:S01]  /*7de0*/  LDL.128 R12, [R43+0x290] ;  /* 0x000290002b0c7983 */ /* 0x000ea20000100c00 */
[----:B------:R-:W1:Y:S01]  /*7df0*/  MUFU.RCP R5, R2 ;  /* 0x0000000200057308 */ /* 0x000e620000001000 */
[----:B------:R-:W-:Y:S01]  /*7e00*/  BSSY.RECONVERGENT B4, `(.L_x_205) ;  /* 0x000001c000047945 */ /* 0x000fe20003800200 */
[----:B-1----:R-:W-:-:S04]  /*7e10*/  FFMA R6, -R2, R5, 1 ;  /* 0x3f80000002067423 */ /* 0x002fc80000000105 */
[----:B------:R-:W-:Y:S01]  /*7e20*/  FFMA R57, R5, R6, R5 ;  /* 0x0000000605397223 */ /* 0x000fe20000000005 */
[----:B--2---:R-:W-:Y:S02]  /*7e30*/  PRMT R6, R12, 0x7770, RZ ;  /* 0x000077700c067816 */ /* 0x004fe400000000ff */
[C---:B------:R-:W-:Y:S02]  /*7e40*/  PRMT R49, R14.reuse, 0x7773, RZ ;  /* 0x000077730e317816 */ /* 0x040fe400000000ff */
[----:B------:R-:W-:Y:S02]  /*7e50*/  I2FP.F32.U32 R6, R6 ;  /* 0x0000000600067245 */ /* 0x000fe40000201000 */
[----:B------:R-:W-:Y:S02]  /*7e60*/  PRMT R50, R14, 0x7772, RZ ;  /* 0x000077720e327816 */ /* 0x000fe400000000ff */
[----:B------:R-:W1:Y:S01]  /*7e70*/  FCHK P0, R6, R2 ;  /* 0x0000000206007302 */ /* 0x000e620000000000 */
[----:B------:R-:W-:Y:S01]  /*7e80*/  FFMA R5, R6, R57, RZ ;  /* 0x0000003906057223 */ /* 0x000fe200000000ff */
[----:B------:R-:W-:-:S02]  /*7e90*/  PRMT R51, R14, 0x7771, RZ ;  /* 0x000077710e337816 */ /* 0x000fc400000000ff */
[----:B------:R-:W-:Y:S01]  /*7ea0*/  PRMT R53, R14, 0x7770, RZ ;  /* 0x000077700e357816 */ /* 0x000fe200000000ff */
[----:B------:R-:W-:Y:S01]  /*7eb0*/  FFMA R14, -R2, R5, R6 ;  /* 0x00000005020e7223 */ /* 0x000fe20000000106 */
[C---:B------:R-:W-:Y:S02]  /*7ec0*/  PRMT R44, R12.reuse, 0x7773, RZ ;  /* 0x000077730c2c7816 */ /* 0x040fe400000000ff */
[----:B------:R-:W-:Y:S01]  /*7ed0*/  PRMT R45, R12, 0x7772, RZ ;  /* 0x000077720c2d7816 */ /* 0x000fe200000000ff */
[----:B------:R-:W-:Y:S01]  /*7ee0*/  FFMA R5, R14, R57, R5 ;  /* 0x000000390e057223 */ /* 0x000fe20000000005 */
[----:B------:R-:W-:Y:S02]  /*7ef0*/  PRMT R46, R12, 0x7771, RZ ;  /* 0x000077710c2e7816 */ /* 0x000fe400000000ff */
[C---:B------:R-:W-:Y:S02]  /*7f00*/  PRMT R48, R15.reuse, 0x7773, RZ ;  /* 0x000077730f307816 */ /* 0x040fe400000000ff */
[----:B------:R-:W-:-:S02]  /*7f10*/  PRMT R47, R15, 0x7772, RZ ;  /* 0x000077720f2f7816 */ /* 0x000fc400000000ff */
[C---:B------:R-:W-:Y:S02]  /*7f20*/  PRMT R12, R15.reuse, 0x7771, RZ ;  /* 0x000077710f0c7816 */ /* 0x040fe400000000ff */
[----:B------:R-:W-:Y:S02]  /*7f30*/  PRMT R15, R15, 0x7770, RZ ;  /* 0x000077700f0f7816 */ /* 0x000fe400000000ff */
[C---:B------:R-:W-:Y:S02]  /*7f40*/  PRMT R54, R13.reuse, 0x7773, RZ ;  /* 0x000077730d367816 */ /* 0x040fe400000000ff */
[C---:B------:R-:W-:Y:S02]  /*7f50*/  PRMT R55, R13.reuse, 0x7772, RZ ;  /* 0x000077720d377816 */ /* 0x040fe400000000ff */
[C---:B------:R-:W-:Y:S02]  /*7f60*/  PRMT R56, R13.reuse, 0x7771, RZ ;  /* 0x000077710d387816 */ /* 0x040fe400000000ff */
[----:B------:R-:W-:Y:S01]  /*7f70*/  PRMT R64, R13, 0x7770, RZ ;  /* 0x000077700d407816 */ /* 0x000fe200000000ff */
[----:B-1----:R-:W-:Y:S06]  /*7f80*/  @!P0 BRA `(.L_x_206) ;  /* 0x00000000000c8947 */ /* 0x002fec0003800000 */
[----:B------:R-:W-:Y:S02]  /*7f90*/  MOV R5, R2 ;  /* 0x0000000200057202 */ /* 0x000fe40000000f00 */
[----:B------:R-:W-:-:S07]  /*7fa0*/  MOV R14, 0x7fc0 ;  /* 0x00007fc0000e7802 */ /* 0x000fce0000000f00 */
[----:B0-----:R-:W-:Y:S05]  /*7fb0*/  CALL.REL.NOINC `($__internal_1_$__cuda_sm3x_div_rn_noftz_f32_slowpath) ;  /* 0x000002d400c47944 */ /* 0x001fea0003c00000 */
.L_x_206:
[----:B------:R-:W-:Y:S05]  /*7fc0*/  BSYNC.RECONVERGENT B4 ;  /* 0x0000000000047941 */ /* 0x000fea0003800200 */
.L_x_205:
        /* <DEDUP_REMOVED lines=15> */
.L_x_208:
[----:B------:R-:W-:Y:S05]  /*80c0*/  BSYNC.RECONVERGENT B4 ;  /* 0x0000000000047941 */ /* 0x000fea0003800200 */
.L_x_207:
        /* <DEDUP_REMOVED lines=15> */
.L_x_210:
[----:B------:R-:W-:Y:S05]  /*81c0*/  BSYNC.RECONVERGENT B4 ;  /* 0x0000000000047941 */ /* 0x000fea0003800200 */
.L_x_209:
        /* <DEDUP_REMOVED lines=15> */
.L_x_212:
[----:B------:R-:W-:Y:S05]  /*82c0*/  BSYNC.RECONVERGENT B4 ;  /* 0x0000000000047941 */ /* 0x000fea0003800200 */
.L_x_211:
        /* <DEDUP_REMOVED lines=15> */
.L_x_214:
[----:B------:R-:W-:Y:S05]  /*83c0*/  BSYNC.RECONVERGENT B4 ;  /* 0x0000000000047941 */ /* 0x000fea0003800200 */
.L_x_213:
        /* <DEDUP_REMOVED lines=15> */
.L_x_216:
[----:B------:R-:W-:Y:S05]  /*84c0*/  BSYNC.RECONVERGENT B4 ;  /* 0x0000000000047941 */ /* 0x000fea0003800200 */
.L_x_215:
        /* <DEDUP_REMOVED lines=15> */
.L_x_218:
[----:B------:R-:W-:Y:S05]  /*85c0*/  BSYNC.RECONVERGENT B4 ;  /* 0x0000000000047941 */ /* 0x000fea0003800200 */
.L_x_217:
        /* <DEDUP_REMOVED lines=15> */
.L_x_220:
[----:B------:R-:W-:Y:S05]  /*86c0*/  BSYNC.RECONVERGENT B4 ;  /* 0x0000000000047941 */ /* 0x000fea0003800200 */
.L_x_219:
        /* <DEDUP_REMOVED lines=15> */
.L_x_222:
[----:B------:R-:W-:Y:S05]  /*87c0*/  BSYNC.RECONVERGENT B4 ;  /* 0x0000000000047941 */ /* 0x000fea0003800200 */
.L_x_221:
        /* <DEDUP_REMOVED lines=15> */
.L_x_224:
[----:B------:R-:W-:Y:S05]  /*88c0*/  BSYNC.RECONVERGENT B4 ;  /* 0x0000000000047941 */ /* 0x000fea0003800200 */
.L_x_223:
        /* <DEDUP_REMOVED lines=15> */
.L_x_226:
[----:B------:R-:W-:Y:S05]  /*89c0*/  BSYNC.RECONVERGENT B4 ;  /* 0x0000000000047941 */ /* 0x000fea0003800200 */
.L_x_225:
        /* <DEDUP_REMOVED lines=15> */
.L_x_228:
[----:B------:R-:W-:Y:S05]  /*8ac0*/  BSYNC.RECONVERGENT B4 ;  /* 0x0000000000047941 */ /* 0x000fea0003800200 */
.L_x_227:
        /* <DEDUP_REMOVED lines=15> */
.L_x_230:
[----:B------:R-:W-:Y:S05]  /*8bc0*/  BSYNC.RECONVERGENT B4 ;  /* 0x0000000000047941 */ /* 0x000fea0003800200 */
.L_x_229:
        /* <DEDUP_REMOVED lines=15> */
.L_x_232:
[----:B------:R-:W-:Y:S05]  /*8cc0*/  BSYNC.RECONVERGENT B4 ;  /* 0x0000000000047941 */ /* 0x000fea0003800200 */
.L_x_231:
[----:B------:R-:W1:Y:S01]  /*8cd0*/  MUFU.RCP R13, R2 ;  /* 0x00000002000d7308 */ /* 0x000e620000001000 */
[----:B------:R-:W-:Y:S01]  /*8ce0*/  LOP3.LUT R6, R47, 0xffff, RZ, 0xc0, !PT ;  /* 0x0000ffff2f067812 */ /* 0x000fe200078ec0ff */
[----:B------:R-:W-:Y:S03]  /*8cf0*/  BSSY.RECONVERGENT B4, `(.L_x_233) ;  /* 0x000000d000047945 */ /* 0x000fe60003800200 */
[----:B------:R-:W-:-:S04]  /*8d00*/  I2FP.F32.U32 R6, R6 ;  /* 0x0000000600067245 */ /* 0x000fc80000201000 */
[----:B------:R-:W2:Y:S01]  /*8d10*/  FCHK P0, R6, R2 ;  /* 0x0000000206007302 */ /* 0x000ea20000000000 */
[----:B-1----:R-:W-:-:S04]  /*8d20*/  FFMA R12, -R2, R13, 1 ;  /* 0x3f800000020c7423 */ /* 0x002fc8000000010d */
[----:B------:R-:W-:Y:S01]  /*8d30*/  FFMA R45, R13, R12, R13 ;  /* 0x0000000c0d2d7223 */ /* 0x000fe2000000000d */
[----:B------:R-:W-:-:S03]  /*8d40*/  FFMA R12, R28, R5, R15 ;  /* 0x000000051c0c7223 */ /* 0x000fc6000000000f */
[----:B------:R-:W-:-:S04]  /*8d50*/  FFMA R13, R6, R45, RZ ;  /* 0x0000002d060d7223 */ /* 0x000fc800000000ff */
[----:B------:R-:W-:-:S04]  /*8d60*/  FFMA R14, -R2, R13, R6 ;  /* 0x0000000d020e7223 */ /* 0x000fc80000000106 */
[----:B------:R-:W-:Y:S01]  /*8d70*/  FFMA R5, R14, R45, R13 ;  /* 0x0000002d0e057223 */ /* 0x000fe2000000000d */
[----:B--2---:R-:W-:Y:S06]  /*8d80*/  @!P0 BRA `(.L_x_234) ;  /* 0x00000000000c8947 */ /* 0x004fec0003800000 */
[----:B------:R-:W-:Y:S02]  /*8d90*/  MOV R5, R2 ;  /* 0x0000000200057202 */ /* 0x000fe40000000f00 */
[----:B------:R-:W-:-:S07]  /*8da0*/  MOV R14, 0x8dc0 ;  /* 0x00008dc0000e7802 */ /* 0x000fce0000000f00 */
[----:B0-----:R-:W-:Y:S05]  /*8db0*/  CALL.REL.NOINC `($__internal_1_$__cuda_sm3x_div_rn_noftz_f32_slowpath) ;  /* 0x000002c800447944 */ /* 0x001fea0003c00000 */
.L_x_234:
[----:B------:R-:W-:Y:S05]  /*8dc0*/  BSYNC.RECONVERGENT B4 ;  /* 0x0000000000047941 */ /* 0x000fea0003800200 */
.L_x_233:
        /* <DEDUP_REMOVED lines=15> */
.L_x_236:
[----:B------:R-:W-:Y:S05]  /*8ec0*/  BSYNC.RECONVERGENT B4 ;  /* 0x0000000000047941 */ /* 0x000fea0003800200 */
.L_x_235:
[----:B------:R-:W2:Y:S01]  /*8ed0*/  LDL.128 R12, [R43+0x2a0] ;  /* 0x0002a0002b0c7983 */ /* 0x000ea20000100c00 */
[----:B------:R-:W1:Y:S01]  /*8ee0*/  MUFU.RCP R47, R2 ;  /* 0x00000002002f7308 */ /* 0x000e620000001000 */
[----:B------:R-:W-:Y:S01]  /*8ef0*/  FFMA R46, R26, R5, R45 ;  /* 0x000000051a2e7223 */ /* 0x000fe2000000002d */
        /* <DEDUP_REMOVED lines=28> */
.L_x_238:
[----:B------:R-:W-:Y:S05]  /*90c0*/  BSYNC.RECONVERGENT B4 ;  /* 0x0000000000047941 */ /* 0x000fea0003800200 */
.L_x_237:
        /* <DEDUP_REMOVED lines=15> */
.L_x_240:
[----:B------:R-:W-:Y:S05]  /*91c0*/  BSYNC.RECONVERGENT B4 ;  /* 0x0000000000047941 */ /* 0x000fea0003800200 */
.L_x_239:
        /* <DEDUP_REMOVED lines=15> */
.L_x_242:
[----:B------:R-:W-:Y:S05]  /*92c0*/  BSYNC.RECONVERGENT B4 ;  /* 0x0000000000047941 */ /* 0x000fea0003800200 */
.L_x_241:
        /* <DEDUP_REMOVED lines=15> */
.L_x_244:
[----:B------:R-:W-:Y:S05]  /*93c0*/  BSYNC.RECONVERGENT B4 ;  /* 0x0000000000047941 */ /* 0x000fea0003800200 */
.L_x_243:
        /* <DEDUP_REMOVED lines=15> */
.L_x_246:
[----:B------:R-:W-:Y:S05]  /*94c0*/  BSYNC.RECONVERGENT B4 ;  /* 0x0000000000047941 */ /* 0x000fea0003800200 */
.L_x_245:
        /* <DEDUP_REMOVED lines=15> */
.L_x_248:
[----:B------:R-:W-:Y:S05]  /*95c0*/  BSYNC.RECONVERGENT B4 ;  /* 0x0000000000047941 */ /* 0x000fea0003800200 */
.L_x_247:
        /* <DEDUP_REMOVED lines=15> */
.L_x_250:
[----:B------:R-:W-:Y:S05]  /*96c0*/  BSYNC.RECONVERGENT B4 ;  /* 0x0000000000047941 */ /* 0x000fea0003800200 */
.L_x_249:
        /* <DEDUP_REMOVED lines=15> */
.L_x_252:
[----:B------:R-:W-:Y:S05]  /*97c0*/  BSYNC.RECONVERGENT B4 ;  /* 0x0000000000047941 */ /* 0x000fea0003800200 */
.L_x_251:
        /* <DEDUP_REMOVED lines=15> */
.L_x_254:
[----:B------:R-:W-:Y:S05]  /*98c0*/  BSYNC.RECONVERGENT B4 ;  /* 0x0000000000047941 */ /* 0x000fea0003800200 */
.L_x_253:
        /* <DEDUP_REMOVED lines=15> */
.L_x_256:
[----:B------:R-:W-:Y:S05]  /*99c0*/  BSYNC.RECONVERGENT B4 ;  /* 0x0000000000047941 */ /* 0x000fea0003800200 */
.L_x_255:
        /* <DEDUP_REMOVED lines=15> */
.L_x_258:
[----:B------:R-:W-:Y:S05]  /*9ac0*/  BSYNC.RECONVERGENT B4 ;  /* 0x0000000000047941 */ /* 0x000fea0003800200 */
.L_x_257:
        /* <DEDUP_REMOVED lines=15> */
.L_x_260:
[----:B------:R-:W-:Y:S05]  /*9bc0*/  BSYNC.RECONVERGENT B4 ;  /* 0x0000000000047941 */ /* 0x000fea0003800200 */
.L_x_259:
        /* <DEDUP_REMOVED lines=15> */
.L_x_262:
[----:B------:R-:W-:Y:S05]  /*9cc0*/  BSYNC.RECONVERGENT B4 ;  /* 0x0000000000047941 */ /* 0x000fea0003800200 */
.L_x_261:
        /* <DEDUP_REMOVED lines=15> */
.L_x_264:
[----:B------:R-:W-:Y:S05]  /*9dc0*/  BSYNC.RECONVERGENT B4 ;  /* 0x0000000000047941 */ /* 0x000fea0003800200 */
.L_x_263:
        /* <DEDUP_REMOVED lines=15> */
.L_x_266:
[----:B------:R-:W-:Y:S05]  /*9ec0*/  BSYNC.RECONVERGENT B4 ;  /* 0x0000000000047941 */ /* 0x000fea0003800200 */
.L_x_265:
        /* <DEDUP_REMOVED lines=15> */
.L_x_268:
[----:B------:R-:W-:Y:S05]  /*9fc0*/  BSYNC.RECONVERGENT B4 ;  /* 0x0000000000047941 */ /* 0x000fea0003800200 */
.L_x_267:
[----:B------:R-:W-:Y:S01]  /*9fd0*/  IADD3 R4, PT, PT, R4, 0x1, RZ ;  /* 0x0000000104047810 */ /* 0x000fe20007ffe0ff */
[----:B------:R-:W-:-:S03]  /*9fe0*/  FFMA R42, R3, R5, R12 ;  /* 0x00000005032a7223 */ /* 0x000fc6000000000c */
[----:B------:R-:W-:-:S13]  /*9ff0*/  ISETP.NE.AND P0, PT, R4, 0x20, PT ;  /* 0x000000200400780c */ /* 0x000fda0003f05270 */
[----:B------:R-:W-:Y:S05]  /*a000*/  @!P0 BRA `(.L_x_30) ;  /* 0x000002b000cc8947 */ /* 0x000fea0003800000 */
[----:B------:R-:W-:Y:S05]  /*a010*/  BRA `(.L_x_269) ;  /* 0xffffffdc006c7947 */ /* 0x000fea000383ffff */
.L_x_138:
[----:B------:R-:W-:Y:S01]  /*a020*/  FSETP.NEU.AND P0, PT, R2, RZ, PT ;  /* 0x000000ff0200720b */ /* 0x000fe20003f0d000 */
[----:B------:R-:W-:-:S12]  /*a030*/  HFMA2 R42, -RZ, RZ, 0, 0 ;  /* 0x00000000ff2a7431 */ /* 0x000fd800000001ff */
[----:B------:R-:W-:Y:S05]  /*a040*/  @!P0 BRA `(.L_x_30) ;  /* 0x000002b000bc8947 */ /* 0x000fea0003800000 */
[----:B------:R1:W-:Y:S01]  /*a050*/  STL.128 [R1], RZ ;  /* 0x000000ff01007387 */ /* 0x0003e20000100c00 */
[----:B------:R-:W-:-:S03]  /*a060*/  MOV R4, RZ ;  /* 0x000000ff00047202 */ /* 0x000fc60000000f00 */
[----:B------:R1:W-:Y:S04]  /*a070*/  STL.128 [R1+0x10], RZ ;  /* 0x000010ff01007387 */ /* 0x0003e80000100c00 */
[----:B------:R1:W-:Y:S04]  /*a080*/  STL.128 [R1+0x20], RZ ;  /* 0x000020ff01007387 */ /* 0x0003e80000100c00 */
[----:B------:R1:W-:Y:S04]  /*a090*/  STL.128 [R1+0x30], RZ ;  /* 0x000030ff01007387 */ /* 0x0003e80000100c00 */
[----:B------:R1:W-:Y:S04]  /*a0a0*/  STL.128 [R1+0x40], RZ ;  /* 0x000040ff01007387 */ /* 0x0003e80000100c00 */
[----:B------:R1:W-:Y:S04]  /*a0b0*/  STL.128 [R1+0x50], RZ ;  /* 0x000050ff01007387 */ /* 0x0003e80000100c00 */
[----:B------:R1:W-:Y:S04]  /*a0c0*/  STL.128 [R1+0x60], RZ ;  /* 0x000060ff01007387 */ /* 0x0003e80000100c00 */
[----:B------:R1:W-:Y:S02]  /*a0d0*/  STL.128 [R1+0x70], RZ ;  /* 0x000070ff01007387 */ /* 0x0003e40000100c00 */
.L_x_334:
[----:B------:R-:W-:-:S05]  /*a0e0*/  IADD3 R7, PT, PT, R1, R4, RZ ;  /* 0x0000000401077210 */ /* 0x000fca0007ffe0ff */
[----:B------:R-:W2:Y:S01]  /*a0f0*/  LDL.U8 R3, [R7+0x290] ;  /* 0x0002900007037983 */ /* 0x000ea20000100000 */
[----:B------:R-:W3:Y:S01]  /*a100*/  MUFU.RCP R5, R2 ;  /* 0x0000000200057308 */ /* 0x000ee20000001000 */
[----:B------:R-:W-:Y:S01]  /*a110*/  BSSY.RECONVERGENT B4, `(.L_x_270) ;  /* 0x000000d000047945 */ /* 0x000fe20003800200 */
[----:B---3--:R-:W-:Y:S01]  /*a120*/  FFMA R6, -R2, R5, 1 ;  /* 0x3f80000002067423 */ /* 0x008fe20000000105 */
[----:B--2---:R-:W-:-:S03]  /*a130*/  I2FP.F32.U32 R9, R3 ;  /* 0x0000000300097245 */ /* 0x004fc60000201000 */
[----:B------:R-:W-:Y:S02]  /*a140*/  FFMA R3, R5, R6, R5 ;  /* 0x0000000605037223 */ /* 0x000fe40000000005 */
[----:B------:R-:W2:Y:S02]  /*a150*/  FCHK P0, R9, R2 ;  /* 0x0000000209007302 */ /* 0x000ea40000000000 */
[----:B------:R-:W-:-:S04]  /*a160*/  FFMA R5, R3, R9, RZ ;  /* 0x0000000903057223 */ /* 0x000fc800000000ff */
[----:B------:R-:W-:-:S04]  /*a170*/  FFMA R6, -R2, R5, R9 ;  /* 0x0000000502067223 */ /* 0x000fc80000000109 */
[----:B------:R-:W-:Y:S01]  /*a180*/  FFMA R5, R3, R6, R5 ;  /* 0x0000000603057223 */ /* 0x000fe20000000005 */
[----:B--2---:R-:W-:Y:S06]  /*a190*/  @!P0 BRA `(.L_x_271) ;  /* 0x0000000000108947 */ /* 0x004fec0003800000 */
[----:B------:R-:W-:Y:S02]  /*a1a0*/  MOV R6, R9 ;  /* 0x0000000900067202 */ /* 0x000fe40000000f00 */
[----:B------:R-:W-:Y:S02]  /*a1b0*/  MOV R5, R2 ;  /* 0x0000000200057202 */ /* 0x000fe40000000f00 */
[----:B------:R-:W-:-:S07]  /*a1c0*/  MOV R14, 0xa1e0 ;  /* 0x0000a1e0000e7802 */ /* 0x000fce0000000f00 */
[----:B01----:R-:W-:Y:S05]  /*a1d0*/  CALL.REL.NOINC `($__internal_1_$__cuda_sm3x_div_rn_noftz_f32_slowpath) ;  /* 0x000002b4003c7944 */ /* 0x003fea0003c00000 */
.L_x_271:
[----:B------:R-:W-:Y:S05]  /*a1e0*/  BSYNC.RECONVERGENT B4 ;  /* 0x0000000000047941 */ /* 0x000fea0003800200 */
.L_x_270:
[----:B------:R-:W2:Y:S01]  /*a1f0*/  LDL.U8 R3, [R7+0x2b0] ;  /* 0x0002b00007037983 */ /* 0x000ea20000100000 */
[----:B------:R-:W3:Y:S01]  /*a200*/  MUFU.RCP R9, R2 ;  /* 0x0000000200097308 */ /* 0x000ee20000001000 */
[----:B------:R-:W-:Y:S01]  /*a210*/  BSSY.RECONVERGENT B4, `(.L_x_272) ;  /* 0x000000e000047945 */ /* 0x000fe20003800200 */
[----:B------:R-:W-:Y:S01]  /*a220*/  FADD R8, RZ, R5 ;  /* 0x00000005ff087221 */ /* 0x000fe20000000000 */
[----:B---3--:R-:W-:Y:S01]  /*a230*/  FFMA R6, -R2, R9, 1 ;  /* 0x3f80000002067423 */ /* 0x008fe20000000109 */
[----:B--2---:R-:W-:-:S03]  /*a240*/  I2FP.F32.U32 R11, R3 ;  /* 0x00000003000b7245 */ /* 0x004fc60000201000 */
[----:B------:R-:W-:Y:S01]  /*a250*/  FFMA R3, R9, R6, R9 ;  /* 0x0000000609037223 */ /* 0x000fe20000000009 */
[----:B------:R-:W2:Y:S03]  /*a260*/  FCHK P0, R11, R2 ;  /* 0x000000020b007302 */ /* 0x000ea60000000000 */
[----:B------:R-:W-:-:S04]  /*a270*/  FFMA R6, R3, R11, RZ ;  /* 0x0000000b03067223 */ /* 0x000fc800000000ff */
[----:B------:R-:W-:-:S04]  /*a280*/  FFMA R9, -R2, R6, R11 ;  /* 0x0000000602097223 */ /* 0x000fc8000000010b */
[----:B------:R-:W-:Y:S01]  /*a290*/  FFMA R5, R3, R9, R6 ;  /* 0x0000000903057223 */ /* 0x000fe20000000006 */
[----:B--2---:R-:W-:Y:S06]  /*a2a0*/  @!P0 BRA `(.L_x_273) ;  /* 0x0000000000108947 */ /* 0x004fec0003800000 */
[----:B------:R-:W-:Y:S01]  /*a2b0*/  IMAD.MOV.U32 R6, RZ, RZ, R11 ;  /* 0x000000ffff067224 */ /* 0x000fe200078e000b */
[----:B------:R-:W-:Y:S02]  /*a2c0*/  MOV R5, R2 ;  /* 0x0000000200057202 */ /* 0x000fe40000000f00 */
[----:B------:R-:W-:-:S07]  /*a2d0*/  MOV R14, 0xa2f0 ;  /* 0x0000a2f0000e7802 */ /* 0x000fce0000000f00 */
[----:B01----:R-:W-:Y:S05]  /*a2e0*/  CALL.REL.NOINC `($__internal_1_$__cuda_sm3x_div_rn_noftz_f32_slowpath) ;  /* 0x000002b000f87944 */ /* 0x003fea0003c00000 */
.L_x_273:
[----:B------:R-:W-:Y:S05]  /*a2f0*/  BSYNC.RECONVERGENT B4 ;  /* 0x0000000000047941 */ /* 0x000fea0003800200 */
.L_x_272:
[----:B------:R-:W2:Y:S01]  /*a300*/  LDL.U8 R3, [R7+0x2d0] ;  /* 0x0002d00007037983 */ /* 0x000ea20000100000 */
[----:B------:R-:W3:Y:S01]  /*a310*/  MUFU.RCP R9, R2 ;  /* 0x0000000200097308 */ /* 0x000ee20000001000 */
[----:B------:R-:W-:Y:S01]  /*a320*/  BSSY.RECONVERGENT B4, `(.L_x_274) ;  /* 0x000000e000047945 */ /* 0x000fe20003800200 */
[----:B------:R-:W-:Y:S01]  /*a330*/  FADD R8, R8, R5 ;  /* 0x0000000508087221 */ /* 0x000fe20000000000 */
        /* <DEDUP_REMOVED lines=12> */
.L_x_275:
[----:B------:R-:W-:Y:S05]  /*a400*/  BSYNC.RECONVERGENT B4 ;  /* 0x0000000000047941 */ /* 0x000fea0003800200 */
.L_x_274:
        /* <DEDUP_REMOVED lines=16> */
.L_x_277:
[----:B------:R-:W-:Y:S05]  /*a510*/  BSYNC.RECONVERGENT B4 ;  /* 0x0000000000047941 */ /* 0x000fea0003800200 */
.L_x_276:
        /* <DEDUP_REMOVED lines=16> */
.L_x_279:
[----:B------:R-:W-:Y:S05]  /*a620*/  BSYNC.RECONVERGENT B4 ;  /* 0x0000000000047941 */ /* 0x000fea0003800200 */
.L_x_278:
        /* <DEDUP_REMOVED lines=16> */
.L_x_281:
[----:B------:R-:W-:Y:S05]  /*a730*/  BSYNC.RECONVERGENT B4 ;  /* 0x0000000000047941 */ /* 0x000fea0003800200 */
.L_x_280:
        /* <DEDUP_REMOVED lines=16> */
.L_x_283:
[----:B------:R-:W-:Y:S05]  /*a840*/  BSYNC.RECONVERGENT B4 ;  /* 0x0000000000047941 */ /* 0x000fea0003800200 */
.L_x_282:
        /* <DEDUP_REMOVED lines=16> */
.L_x_285:
[----:B------:R-:W-:Y:S05]  /*a950*/  BSYNC.RECONVERGENT B4 ;  /* 0x0000000000047941 */ /* 0x000fea0003800200 */
.L_x_284:
        /* <DEDUP_REMOVED lines=16> */
.L_x_287:
[----:B------:R-:W-:Y:S05]  /*aa60*/  BSYNC.RECONVERGENT B4 ;  /* 0x0000000000047941 */ /* 0x000fea0003800200 */
.L_x_286:
        /* <DEDUP_REMOVED lines=16> */
.L_x_289:
[----:B------:R-:W-:Y:S05]  /*ab70*/  BSYNC.RECONVERGENT B4 ;  /* 0x0000000000047941 */ /* 0x000fea0003800200 */
.L_x_288:
        /* <DEDUP_REMOVED lines=16> */
.L_x_291:
[----:B------:R-:W-:Y:S05]  /*ac80*/  BSYNC.RECONVERGENT B4 ;  /* 0x0000000000047941 */ /* 0x000fea0003800200 */
.L_x_290:
        /* <DEDUP_REMOVED lines=16> */
.L_x_293:
[----:B------:R-:W-:Y:S05]  /*ad90*/  BSYNC.RECONVERGENT B4 ;  /* 0x0000000000047941 */ /* 0x000fea0003800200 */
.L_x_292:
        /* <DEDUP_REMOVED lines=16> */
.L_x_295:
[----:B------:R-:W-:Y:S05]  /*aea0*/  BSYNC.RECONVERGENT B4 ;  /* 0x0000000000047941 */ /* 0x000fea0003800200 */
.L_x_294:
        /* <DEDUP_REMOVED lines=16> */
.L_x_297:
[----:B------:R-:W-:Y:S05]  /*afb0*/  BSYNC.RECONVERGENT B4 ;  /* 0x0000000000047941 */ /* 0x000fea0003800200 */
.L_x_296:
        /* <DEDUP_REMOVED lines=16> */
.L_x_299:
[----:B------:R-:W-:Y:S05]  /*b0c0*/  BSYNC.RECONVERGENT B4 ;  /* 0x0000000000047941 */ /* 0x000fea0003800200 */
.L_x_298:
        /* <DEDUP_REMOVED lines=16> */
.L_x_301:
[----:B------:R-:W-:Y:S05]  /*b1d0*/  BSYNC.RECONVERGENT B4 ;  /* 0x0000000000047941 */ /* 0x000fea0003800200 */
.L_x_300:
        /* <DEDUP_REMOVED lines=16> */
.L_x_303:
[----:B------:R-:W-:Y:S05]  /*b2e0*/  BSYNC.RECONVERGENT B4 ;  /* 0x0000000000047941 */ /* 0x000fea0003800200 */
.L_x_302:
        /* <DEDUP_REMOVED lines=16> */
.L_x_305:
[----:B------:R-:W-:Y:S05]  /*b3f0*/  BSYNC.RECONVERGENT B4 ;  /* 0x0000000000047941 */ /* 0x000fea0003800200 */
.L_x_304:
        /* <DEDUP_REMOVED lines=16> */
.L_x_307:
[----:B------:R-:W-:Y:S05]  /*b500*/  BSYNC.RECONVERGENT B4 ;  /* 0x0000000000047941 */ /* 0x000fea0003800200 */
.L_x_306:
        /* <DEDUP_REMOVED lines=16> */
.L_x_309:
[----:B------:R-:W-:Y:S05]  /*b610*/  BSYNC.RECONVERGENT B4 ;  /* 0x0000000000047941 */ /* 0x000fea0003800200 */
.L_x_308:
        /* <DEDUP_REMOVED lines=16> */
.L_x_311:
[----:B------:R-:W-:Y:S05]  /*b720*/  BSYNC.RECONVERGENT B4 ;  /* 0x0000000000047941 */ /* 0x000fea0003800200 */
.L_x_310:
        /* <DEDUP_REMOVED lines=16> */
.L_x_313:
[----:B------:R-:W-:Y:S05]  /*b830*/  BSYNC.RECONVERGENT B4 ;  /* 0x0000000000047941 */ /* 0x000fea0003800200 */
.L_x_312:
        /* <DEDUP_REMOVED lines=16> */
.L_x_315:
[----:B------:R-:W-:Y:S05]  /*b940*/  BSYNC.RECONVERGENT B4 ;  /* 0x0000000000047941 */ /* 0x000fea0003800200 */
.L_x_314:
        /* <DEDUP_REMOVED lines=16> */
.L_x_317:
[----:B------:R-:W-:Y:S05]  /*ba50*/  BSYNC.RECONVERGENT B4 ;  /* 0x0000000000047941 */ /* 0x000fea0003800200 */
.L_x_316:
        /* <DEDUP_REMOVED lines=16> */
.L_x_319:
[----:B------:R-:W-:Y:S05]  /*bb60*/  BSYNC.RECONVERGENT B4 ;  /* 0x0000000000047941 */ /* 0x000fea0003800200 */
.L_x_318:
        /* <DEDUP_REMOVED lines=16> */
.L_x_321:
[----:B------:R-:W-:Y:S05]  /*bc70*/  BSYNC.RECONVERGENT B4 ;  /* 0x0000000000047941 */ /* 0x000fea0003800200 */
.L_x_320:
        /* <DEDUP_REMOVED lines=16> */
.L_x_323:
[----:B------:R-:W-:Y:S05]  /*bd80*/  BSYNC.RECONVERGENT B4 ;  /* 0x0000000000047941 */ /* 0x000fea0003800200 */
.L_x_322:
        /* <DEDUP_REMOVED lines=16> */
.L_x_325:
[----:B------:R-:W-:Y:S05]  /*be90*/  BSYNC.RECONVERGENT B4 ;  /* 0x0000000000047941 */ /* 0x000fea0003800200 */
.L_x_324:
        /* <DEDUP_REMOVED lines=16> */
.L_x_327:
[----:B------:R-:W-:Y:S05]  /*bfa0*/  BSYNC.RECONVERGENT B4 ;  /* 0x0000000000047941 */ /* 0x000fea0003800200 */
.L_x_326:
        /* <DEDUP_REMOVED lines=16> */
.L_x_329:
[----:B------:R-:W-:Y:S05]  /*c0b0*/  BSYNC.RECONVERGENT B4 ;  /* 0x0000000000047941 */ /* 0x000fea0003800200 */
.L_x_328:
        /* <DEDUP_REMOVED lines=16> */
.L_x_331:
[----:B------:R-:W-:Y:S05]  /*c1c0*/  BSYNC.RECONVERGENT B4 ;  /* 0x0000000000047941 */ /* 0x000fea0003800200 */
.L_x_330:
[----:B------:R-:W2:Y:S01]  /*c1d0*/  LDL.U8 R7, [R7+0x670] ;  /* 0x0006700007077983 */ /* 0x000ea20000100000 */
[----:B------:R-:W3:Y:S01]  /*c1e0*/  MUFU.RCP R3, R2 ;  /* 0x0000000200037308 */ /* 0x000ee20000001000 */
[----:B------:R-:W-:Y:S01]  /*c1f0*/  BSSY.RECONVERGENT B4, `(.L_x_332) ;  /* 0x000000e000047945 */ /* 0x000fe20003800200 */
[----:B------:R-:W-:Y:S01]  /*c200*/  FADD R8, R8, R5 ;  /* 0x0000000508087221 */ /* 0x000fe20000000000 */
[----:B---3--:R-:W-:-:S04]  /*c210*/  FFMA R6, -R2, R3, 1 ;  /* 0x3f80000002067423 */ /* 0x008fc80000000103 */
[----:B------:R-:W-:Y:S01]  /*c220*/  FFMA R3, R3, R6, R3 ;  /* 0x0000000603037223 */ /* 0x000fe20000000003 */
[----:B--2---:R-:W-:-:S04]  /*c230*/  I2FP.F32.U32 R11, R7 ;  /* 0x00000007000b7245 */ /* 0x004fc80000201000 */
[----:B------:R-:W2:Y:S01]  /*c240*/  FCHK P0, R11, R2 ;  /* 0x000000020b007302 */ /* 0x000ea20000000000 */
        /* <DEDUP_REMOVED lines=8> */
.L_x_333:
[----:B------:R-:W-:Y:S05]  /*c2d0*/  BSYNC.RECONVERGENT B4 ;  /* 0x0000000000047941 */ /* 0x000fea0003800200 */
.L_x_332:
[----:B------:R-:W-:Y:S01]  /*c2e0*/  FADD R5, R8, R5 ;  /* 0x0000000508057221 */ /* 0x000fe20000000000 */
[C---:B------:R-:W-:Y:S02]  /*c2f0*/  LEA R6, R4.reuse, R1, 0x2 ;  /* 0x0000000104067211 */ /* 0x040fe400078e10ff */
[----:B------:R-:W-:-:S03]  /*c300*/  IADD3 R4, PT, PT, R4, 0x1, RZ ;  /* 0x0000000104047810 */ /* 0x000fc60007ffe0ff */
[----:B------:R2:W-:Y:S01]  /*c310*/  STL [R6], R5 ;  /* 0x0000000506007387 */ /* 0x0005e20000100800 */
[----:B------:R-:W-:-:S13]  /*c320*/  ISETP.NE.AND P0, PT, R4, 0x20, PT ;  /* 0x000000200400780c */ /* 0x000fda0003f05270 */
[----:B--2---:R-:W-:Y:S05]  /*c330*/  @P0 BRA `(.L_x_334) ;  /* 0xffffffdc00680947 */ /* 0x004fea000383ffff */
[----:B------:R-:W2:Y:S04]  /*c340*/  LDL.128 R32, [R1] ;  /* 0x0000000001207983 */ /* 0x000ea80000100c00 */
[----:B------:R-:W3:Y:S04]  /*c350*/  LDL.128 R4, [R1+0x10] ;  /* 0x0000100001047983 */ /* 0x000ee80000100c00 */
[----:B------:R-:W4:Y:S04]  /*c360*/  LDL.128 R8, [R1+0x20] ;  /* 0x0000200001087983 */ /* 0x000f280000100c00 */
[----:B------:R-:W5:Y:S04]  /*c370*/  LDL.128 R12, [R1+0x30] ;  /* 0x00003000010c7983 */ /* 0x000f680000100c00 */
[----:B------:R-:W5:Y:S04]  /*c380*/  LDL.128 R16, [R1+0x40] ;  /* 0x0000400001107983 */ /* 0x000f680000100c00 */
[----:B------:R-:W5:Y:S04]  /*c390*/  LDL.128 R20, [R1+0x50] ;  /* 0x0000500001147983 */ /* 0x000f680000100c00 */
[----:B------:R-:W5:Y:S04]  /*c3a0*/  LDL.128 R24, [R1+0x60] ;  /* 0x0000600001187983 */ /* 0x000f680000100c00 */
[----:B------:R-:W5:Y:S04]  /*c3b0*/  LDL.128 R28, [R1+0x70] ;  /* 0x00007000011c7983 */ /* 0x000f680000100c00 */
[----:B------:R0:W-:Y:S04]  /*c3c0*/  STL.128 [R1], RZ ;  /* 0x000000ff01007387 */ /* 0x0001e80000100c00 */
[----:B------:R0:W-:Y:S04]  /*c3d0*/  STL.128 [R1+0x10], RZ ;  /* 0x000010ff01007387 */ /* 0x0001e80000100c00 */
[----:B------:R0:W-:Y:S04]  /*c3e0*/  STL.128 [R1+0x20], RZ ;  /* 0x000020ff01007387 */ /* 0x0001e80000100c00 */
[----:B------:R0:W-:Y:S04]  /*c3f0*/  STL.128 [R1+0x30], RZ ;  /* 0x000030ff01007387 */ /* 0x0001e80000100c00 */
[----:B------:R0:W-:Y:S04]  /*c400*/  STL.128 [R1+0x40], RZ ;  /* 0x000040ff01007387 */ /* 0x0001e80000100c00 */
[----:B------:R0:W-:Y:S04]  /*c410*/  STL.128 [R1+0x50], RZ ;  /* 0x000050ff01007387 */ /* 0x0001e80000100c00 */
[----:B------:R0:W-:Y:S04]  /*c420*/  STL.128 [R1+0x60], RZ ;  /* 0x000060ff01007387 */ /* 0x0001e80000100c00 */
[----:B------:R0:W-:Y:S01]  /*c430*/  STL.128 [R1+0x70], RZ ;  /* 0x000070ff01007387 */ /* 0x0001e20000100c00 */
[----:B--2---:R-:W-:-:S04]  /*c440*/  FADD R36, RZ, R32 ;  /* 0x00000020ff247221 */ /* 0x004fc80000000000 */
[----:B------:R-:W-:-:S04]  /*c450*/  FADD R3, R33, R36 ;  /* 0x0000002421037221 */ /* 0x000fc80000000000 */
[----:B------:R-:W-:-:S04]  /*c460*/  FADD R36, R34, R3 ;  /* 0x0000000322247221 */ /* 0x000fc80000000000 */
[----:B------:R-:W-:-:S04]  /*c470*/  FADD R3, R35, R36 ;  /* 0x0000002423037221 */ /* 0x000fc80000000000 */
[----:B---3--:R-:W-:-:S04]  /*c480*/  FADD R36, R3, R4 ;  /* 0x0000000403247221 */ /* 0x008fc80000000000 */
[----:B------:R-:W-:-:S04]  /*c490*/  FADD R3, R5, R36 ;  /* 0x0000002405037221 */ /* 0x000fc80000000000 */
[----:B------:R-:W-:-:S04]  /*c4a0*/  FADD R36, R6, R3 ;  /* 0x0000000306247221 */ /* 0x000fc80000000000 */
[----:B------:R-:W-:-:S04]  /*c4b0*/  FADD R3, R7, R36 ;  /* 0x0000002407037221 */ /* 0x000fc80000000000 */
[----:B----4-:R-:W-:-:S04]  /*c4c0*/  FADD R36, R3, R8 ;  /* 0x0000000803247221 */ /* 0x010fc80000000000 */
[----:B------:R-:W-:-:S04]  /*c4d0*/  FADD R3, R9, R36 ;  /* 0x0000002409037221 */ /* 0x000fc80000000000 */
[----:B------:R-:W-:-:S04]  /*c4e0*/  FADD R36, R10, R3 ;  /* 0x000000030a247221 */ /* 0x000fc80000000000 */
[----:B------:R-:W-:-:S04]  /*c4f0*/  FADD R3, R11, R36 ;  /* 0x000000240b037221 */ /* 0x000fc80000000000 */
[----:B-----5:R-:W-:-:S04]  /*c500*/  FADD R36, R3, R12 ;  /* 0x0000000c03247221 */ /* 0x020fc80000000000 */
[----:B------:R-:W-:-:S04]  /*c510*/  FADD R3, R13, R36 ;  /* 0x000000240d037221 */ /* 0x000fc80000000000 */
        /* <DEDUP_REMOVED lines=18> */
[----:B------:R-:W-:-:S04]  /*c640*/  FMUL R3, R3, 0.03125 ;  /* 0x3d00000003037820 */ /* 0x000fc80000400000 */
[--C-:B------:R-:W-:Y:S01]  /*c650*/  FADD R32, R32, -R3.reuse ;  /* 0x8000000320207221 */ /* 0x100fe20000000000 */
[--C-:B------:R-:W-:Y:S01]  /*c660*/  FADD R33, R33, -R3.reuse ;  /* 0x8000000321217221 */ /* 0x100fe20000000000 */
[--C-:B------:R-:W-:Y:S01]  /*c670*/  FADD R37, R34, -R3.reuse ;  /* 0x8000000322257221 */ /* 0x100fe20000000000 */
[--C-:B------:R-:W-:Y:S01]  /*c680*/  FADD R35, R35, -R3.reuse ;  /* 0x8000000323237221 */ /* 0x100fe20000000000 */
[----:B------:R-:W-:Y:S01]  /*c690*/  FFMA R32, R32, R32, RZ ;  /* 0x0000002020207223 */ /* 0x000fe200000000ff */
[--C-:B------:R-:W-:Y:S01]  /*c6a0*/  FADD R5, R5, -R3.reuse ;  /* 0x8000000305057221 */ /* 0x100fe20000000000 */
[--C-:B------:R-:W-:Y:S01]  /*c6b0*/  FADD R7, R7, -R3.reuse ;  /* 0x8000000307077221 */ /* 0x100fe20000000000 */
[--C-:B------:R-:W-:Y:S01]  /*c6c0*/  FADD R9, R9, -R3.reuse ;  /* 0x8000000309097221 */ /* 0x100fe20000000000 */
[----:B------:R-:W-:Y:S01]  /*c6d0*/  FFMA R32, R33, R33, R32 ;  /* 0x0000002121207223 */ /* 0x000fe20000000020 */
        /* <DEDUP_REMOVED lines=17> */
[----:B------:R-:W-:-:S02]  /*c7f0*/  FADD R31, R31, -R3 ;  /* 0x800000031f1f7221 */ /* 0x000fc40000000000 */
[----:B------:R-:W-:-:S04]  /*c800*/  FFMA R32, R33, R33, R32 ;  /* 0x0000002121207223 */ /* 0x000fc80000000020 */
[----:B------:R-:W-:-:S04]  /*c810*/  FFMA R32, R7, R7, R32 ;  /* 0x0000000707207223 */ /* 0x000fc80000000020 */
[----:B------:R-:W-:Y:S01]  /*c820*/  FFMA R32, R5, R5, R32 ;  /* 0x0000000505207223 */ /* 0x000fe20000000020 */
[----:B------:R-:W-:-:S03]  /*c830*/  FADD R5, R10, -R3 ;  /* 0x800000030a057221 */ /* 0x000fc60000000000 */
        /* <DEDUP_REMOVED lines=31> */
[----:B------:R-:W-:-:S04]  /*ca30*/  FFMA R4, R5, R5, R4 ;  /* 0x0000000505047223 */ /* 0x000fc80000000004 */
[----:B------:R-:W-:Y:S01]  /*ca40*/  FFMA R37, R31, R31, R4 ;  /* 0x0000001f1f257223 */ /* 0x000fe20000000004 */
[----:B------:R-:W-:-:S03]  /*ca50*/  IMAD.MOV.U32 R4, RZ, RZ, RZ ;  /* 0x000000ffff047224 */ /* 0x000fc600078e00ff */
[----:B0-----:R-:W-:-:S07]  /*ca60*/  FMUL R37, R37, 0.03125 ;  /* 0x3d00000025257820 */ /* 0x001fce0000400000 */
.L_x_399:
[----:B------:R-:W-:-:S05]  /*ca70*/  LEA R11, R4, R1, 0x5 ;  /* 0x00000001040b7211 */ /* 0x000fca00078e28ff */
[----:B------:R-:W2:Y:S01]  /*ca80*/  LDL.128 R12, [R11+0x290] ;  /* 0x000290000b0c7983 */ /* 0x000ea20000100c00 */
[----:B------:R-:W0:Y:S01]  /*ca90*/  MUFU.RCP R5, R2 ;  /* 0x0000000200057308 */ /* 0x000e220000001000 */
[----:B------:R-:W-:Y:S01]  /*caa0*/  BSSY.RECONVERGENT B4, `(.L_x_335) ;  /* 0x000001e000047945 */ /* 0x000fe20003800200 */
[----:B0-----:R-:W-:-:S04]  /*cab0*/  FFMA R6, -R2, R5, 1 ;  /* 0x3f80000002067423 */ /* 0x001fc80000000105 */
[----:B------:R-:W-:Y:S01]  /*cac0*/  FFMA R5, R5, R6, R5 ;  /* 0x0000000605057223 */ /* 0x000fe20000000005 */
[C---:B--2---:R-:W-:Y:S02]  /*cad0*/  PRMT R6, R12.reuse, 0x7770, RZ ;  /* 0x000077700c067816 */ /* 0x044fe400000000ff */
[C---:B------:R-:W-:Y:S02]  /*cae0*/  PRMT R9, R12.reuse, 0x7773, RZ ;  /* 0x000077730c097816 */ /* 0x040fe400000000ff */
[----:B------:R-:W-:Y:S02]  /*caf0*/  I2FP.F32.U32 R25, R6 ;  /* 0x0000000600197245 */ /* 0x000fe40000201000 */
[C---:B------:R-:W-:Y:S02]  /*cb00*/  PRMT R8, R12.reuse, 0x7772, RZ ;  /* 0x000077720c087816 */ /* 0x040fe400000000ff */
[----:B------:R-:W0:Y:S01]  /*cb10*/  FCHK P0, R25, R2 ;  /* 0x0000000219007302 */ /* 0x000e220000000000 */
        /* <DEDUP_REMOVED lines=12> */
[----:B------:R-:W-:Y:S01]  /*cbe0*/  PRMT R21, R13, 0x7772, RZ ;  /* 0x000077720d157816 */ /* 0x000fe200000000ff */
[----:B------:R-:W-:Y:S01]  /*cbf0*/  FFMA R6, R5, R14, R6 ;  /* 0x0000000e05067223 */ /* 0x000fe20000000006 */
[C---:B------:R-:W-:Y:S02]  /*cc00*/  PRMT R20, R13.reuse, 0x7771, RZ ;  /* 0x000077710d147816 */ /* 0x040fe400000000ff */
[----:B------:R-:W-:Y:S01]  /*cc10*/  PRMT R24, R13, 0x7770, RZ ;  /* 0x000077700d187816 */ /* 0x000fe200000000ff */
[----:B0-----:R-:W-:Y:S06]  /*cc20*/  @!P0 BRA `(.L_x_336) ;  /* 0x0000000000148947 */ /* 0x001fec0003800000 */
[----:B------:R-:W-:Y:S02]  /*cc30*/  MOV R6, R25 ;  /* 0x0000001900067202 */ /* 0x000fe40000000f00 */
[----:B------:R-:W-:Y:S02]  /*cc40*/  MOV R5, R2 ;  /* 0x0000000200057202 */ /* 0x000fe40000000f00 */
[----:B------:R-:W-:-:S07]  /*cc50*/  MOV R14, 0xcc70 ;  /* 0x0000cc70000e7802 */ /* 0x000fce0000000f00 */
[----:B-1----:R-:W-:Y:S05]  /*cc60*/  CALL.REL.NOINC `($__internal_1_$__cuda_sm3x_div_rn_noftz_f32_slowpath) ;  /* 0x0000028800987944 */ /* 0x002fea0003c00000 */
[----:B------:R-:W-:-:S07]  /*cc70*/  MOV R6, R5 ;  /* 0x0000000500067202 */ /* 0x000fce0000000f00 */
.L_x_336:
[----:B------:R-:W-:Y:S05]  /*cc80*/  BSYNC.RECONVERGENT B4 ;  /* 0x0000000000047941 */ /* 0x000fea0003800200 */
.L_x_335:
[----:B------:R-:W0:Y:S01]  /*cc90*/  MUFU.RCP R5, R2 ;  /* 0x0000000200057308 */ /* 0x000e220000001000 */
[----:B------:R-:W-:Y:S01]  /*cca0*/  LOP3.LUT R7, R7, 0xffff, RZ, 0xc0, !PT ;  /* 0x0000ffff07077812 */ /* 0x000fe200078ec0ff */
[----:B------:R-:W-:Y:S03]  /*ccb0*/  BSSY.RECONVERGENT B4, `(.L_x_337) ;  /* 0x000000f000047945 */ /* 0x000fe60003800200 */
[----:B------:R-:W-:Y:S01]  /*ccc0*/  I2FP.F32.U32 R25, R7 ;  /* 0x0000000700197245 */ /* 0x000fe20000201000 */
[----:B------:R-:W-:-:S03]  /*ccd0*/  FADD R7, RZ, R6 ;  /* 0x00000006ff077221 */ /* 0x000fc60000000000 */
[----:B------:R-:W2:Y:S01]  /*cce0*/  FCHK P0, R25, R2 ;  /* 0x0000000219007302 */ /* 0x000ea20000000000 */
[----:B0-----:R-:W-:-:S04]  /*ccf0*/  FFMA R14, -R2, R5, 1 ;  /* 0x3f800000020e7423 */ /* 0x001fc80000000105 */
[----:B------:R-:W-:-:S04]  /*cd00*/  FFMA R5, R5, R14, R5 ;  /* 0x0000000e05057223 */ /* 0x000fc80000000005 */
[----:B------:R-:W-:-:S04]  /*cd10*/  FFMA R13, R5, R25, RZ ;  /* 0x00000019050d7223 */ /* 0x000fc800000000ff */
[----:B------:R-:W-:-:S04]  /*cd20*/  FFMA R14, -R2, R13, R25 ;  /* 0x0000000d020e7223 */ /* 0x000fc80000000119 */
[----:B------:R-:W-:Y:S01]  /*cd30*/  FFMA R14, R5, R14, R13 ;  /* 0x0000000e050e7223 */ /* 0x000fe2000000000d */
[----:B--2---:R-:W-:Y:S06]  /*cd40*/  @!P0 BRA `(.L_x_338) ;  /* 0x0000000000148947 */ /* 0x004fec0003800000 */
[----:B------:R-:W-:Y:S02]  /*cd50*/  MOV R6, R25 ;  /* 0x0000001900067202 */ /* 0x000fe40000000f00 */
[----:B------:R-:W-:Y:S02]  /*cd60*/  MOV R5, R2 ;  /* 0x0000000200057202 */ /* 0x000fe40000000f00 */
[----:B------:R-:W-:-:S07]  /*cd70*/  MOV R14, 0xcd90 ;  /* 0x0000cd90000e7802 */ /* 0x000fce0000000f00 */
[----:B-1----:R-:W-:Y:S05]  /*cd80*/  CALL.REL.NOINC `($__internal_1_$__cuda_sm3x_div_rn_noftz_f32_slowpath) ;  /* 0x0000028800507944 */ /* 0x002fea0003c00000 */
[----:B------:R-:W-:-:S07]  /*cd90*/  MOV R14, R5 ;  /* 0x00000005000e7202 */ /* 0x000fce0000000f00 */
.L_x_338:
[----:B------:R-:W-:Y:S05]  /*cda0*/  BSYNC.RECONVERGENT B4 ;  /* 0x0000000000047941 */ /* 0x000fea0003800200 */
.L_x_337:
[----:B------:R-:W0:Y:S01]  /*cdb0*/  MUFU.RCP R5, R2 ;  /* 0x0000000200057308 */ /* 0x000e220000001000 */
[----:B------:R-:W-:Y:S01]  /*cdc0*/  LOP3.LUT R8, R8, 0xffff, RZ, 0xc0, !PT ;  /* 0x0000ffff08087812 */ /* 0x000fe200078ec0ff */
[----:B------:R-:W-:Y:S01]  /*cdd0*/  BSSY.RECONVERGENT B4, `(.L_x_339) ;  /* 0x000000f000047945 */ /* 0x000fe20003800200 */
[----:B------:R-:W-:Y:S02]  /*cde0*/  FADD R7, R7, R14 ;  /* 0x0000000e07077221 */ /* 0x000fe40000000000 */
[----:B------:R-:W-:-:S04]  /*cdf0*/  I2FP.F32.U32 R25, R8 ;  /* 0x0000000800197245 */ /* 0x000fc80000201000 */
        /* <DEDUP_REMOVED lines=12> */
.L_x_340:
[----:B------:R-:W-:Y:S05]  /*cec0*/  BSYNC.RECONVERGENT B4 ;  /* 0x0000000000047941 */ /* 0x000fea0003800200 */
.L_x_339:
        /* <DEDUP_REMOVED lines=17> */
.L_x_342:
[----:B------:R-:W-:Y:S05]  /*cfe0*/  BSYNC.RECONVERGENT B4 ;  /* 0x0000000000047941 */ /* 0x000fea0003800200 */
.L_x_341:
        /* <DEDUP_REMOVED lines=16> */
[----:B------:R-:W-:-:S07]  /*d0f0*/  IMAD.MOV.U32 R6, RZ, RZ, R5 ;  /* 0x000000ffff067224 */ /* 0x000fce00078e0005 */
.L_x_344:
[----:B------:R-:W-:Y:S05]  /*d100*/  BSYNC.RECONVERGENT B4 ;  /* 0x0000000000047941 */ /* 0x000fea0003800200 */
.L_x_343:
        /* <DEDUP_REMOVED lines=17> */
.L_x_346:
[----:B------:R-:W-:Y:S05]  /*d220*/  BSYNC.RECONVERGENT B4 ;  /* 0x0000000000047941 */ /* 0x000fea0003800200 */
.L_x_345:
        /* <DEDUP_REMOVED lines=17> */
.L_x_348:
[----:B------:R-:W-:Y:S05]  /*d340*/  BSYNC.RECONVERGENT B4 ;  /* 0x0000000000047941 */ /* 0x000fea0003800200 */
.L_x_347:
        /* <DEDUP_REMOVED lines=17> */
.L_x_350:
[----:B------:R-:W-:Y:S05]  /*d460*/  BSYNC.RECONVERGENT B4 ;  /* 0x0000000000047941 */ /* 0x000fea0003800200 */
.L_x_349:
        /* <DEDUP_REMOVED lines=17> */
.L_x_352:
[----:B------:R-:W-:Y:S05]  /*d580*/  BSYNC.RECONVERGENT B4 ;  /* 0x0000000000047941 */ /* 0x000fea0003800200 */
.L_x_351:
        /* <DEDUP_REMOVED lines=17> */
.L_x_354:
[----:B------:R-:W-:Y:S05]  /*d6a0*/  BSYNC.RECONVERGENT B4 ;  /* 0x0000000000047941 */ /* 0x000fea0003800200 */
.L_x_353:
        /* <DEDUP_REMOVED lines=12> */
[----:B------:R-:W-:Y:S01]  /*d770*/  IMAD.MOV.U32 R6, RZ, RZ, R17 ;  /* 0x000000ffff067224 */ /* 0x000fe200078e0011 */
[----:B------:R-:W-:Y:S02]  /*d780*/  MOV R5, R2 ;  /* 0x0000000200057202 */ /* 0x000fe40000000f00 */
[----:B------:R-:W-:-:S07]  /*d790*/  MOV R14, 0xd7b0 ;  /* 0x0000d7b0000e7802 */ /* 0x000fce0000000f00 */
[----:B-1----:R-:W-:Y:S05]  /*d7a0*/  CALL.REL.NOINC `($__internal_1_$__cuda_sm3x_div_rn_noftz_f32_slowpath) ;  /* 0x0000027c00c87944 */ /* 0x002fea0003c00000 */
[----:B------:R-:W-:-:S07]  /*d7b0*/  MOV R6, R5 ;  /* 0x0000000500067202 */ /* 0x000fce0000000f00 */
.L_x_356:
[----:B------:R-:W-:Y:S05]  /*d7c0*/  BSYNC.RECONVERGENT B4 ;  /* 0x0000000000047941 */ /* 0x000fea0003800200 */
.L_x_355:
        /* <DEDUP_REMOVED lines=17> */
.L_x_358:
[----:B------:R-:W-:Y:S05]  /*d8e0*/  BSYNC.RECONVERGENT B4 ;  /* 0x0000000000047941 */ /* 0x000fea0003800200 */
.L_x_357:
        /* <DEDUP_REMOVED lines=17> */
.L_x_360:
[----:B------:R-:W-:Y:S05]  /*da00*/  BSYNC.RECONVERGENT B4 ;  /* 0x0000000000047941 */ /* 0x000fea0003800200 */
.L_x_359:
        /* <DEDUP_REMOVED lines=17> */
.L_x_362:
[----:B------:R-:W-:Y:S05]  /*db20*/  BSYNC.RECONVERGENT B4 ;  /* 0x0000000000047941 */ /* 0x000fea0003800200 */
.L_x_361:
        /* <DEDUP_REMOVED lines=17> */
.L_x_364:
[----:B------:R-:W-:Y:S05]  /*dc40*/  BSYNC.RECONVERGENT B4 ;  /* 0x0000000000047941 */ /* 0x000fea0003800200 */
.L_x_363:
        /* <DEDUP_REMOVED lines=12> */
[----:B------:R-:W-:Y:S01]  /*dd10*/  MOV R6, R13 ;  /* 0x0000000d00067202 */ /* 0x000fe20000000f00 */
[----:B------:R-:W-:Y:S01]  /*dd20*/  IMAD.MOV.U32 R5, RZ, RZ, R2 ;  /* 0x000000ffff057224 */ /* 0x000fe200078e0002 */
[----:B------:R-:W-:-:S07]  /*dd30*/  MOV R14, 0xdd50 ;  /* 0x0000dd50000e7802 */ /* 0x000fce0000000f00 */
[----:B-1----:R-:W-:Y:S05]  /*dd40*/  CALL.REL.NOINC `($__internal_1_$__cuda_sm3x_div_rn_noftz_f32_slowpath) ;  /* 0x0000027800607944 */ /* 0x002fea0003c00000 */
.L_x_366:
[----:B------:R-:W-:Y:S05]  /*dd50*/  BSYNC.RECONVERGENT B4 ;  /* 0x0000000000047941 */ /* 0x000fea0003800200 */
.L_x_365:
[----:B------:R-:W2:Y:S01]  /*dd60*/  LDL.128 R12, [R11+0x2a0] ;  /* 0x0002a0000b0c7983 */ /* 0x000ea20000100c00 */
[----:B------:R-:W0:Y:S01]  /*dd70*/  MUFU.RCP R17, R2 ;  /* 0x0000000200117308 */ /* 0x000e220000001000 */
[----:B------:R-:W-:Y:S01]  /*dd80*/  FADD R10, R7, R5 ;  /* 0x00000005070a7221 */ /* 0x000fe20000000000 */
        /* <DEDUP_REMOVED lines=20> */
[C---:B------:R-:W-:Y:S02]  /*ded0*/  PRMT R21, R13.reuse, 0x7772, RZ ;  /* 0x000077720d157816 */ /* 0x040fe400000000ff */
[C---:B------:R-:W-:Y:S02]  /*dee0*/  PRMT R20, R13.reuse, 0x7771, RZ ;  /* 0x000077710d147816 */ /* 0x040fe400000000ff */
[----:B------:R-:W-:Y:S01]  /*def0*/  PRMT R24, R13, 0x7770, RZ ;  /* 0x000077700d187816 */ /* 0x000fe200000000ff */
[----:B------:R-:W-:Y:S01]  /*df00*/  FFMA R13, R5, R14, R6 ;  /* 0x0000000e050d7223 */ /* 0x000fe20000000006 */
[----:B0-----:R-:W-:Y:S06]  /*df10*/  @!P0 BRA `(.L_x_368) ;  /* 0x0000000000148947 */ /* 0x001fec0003800000 */
[----:B------:R-:W-:Y:S02]  /*df20*/  MOV R6, R25 ;  /* 0x0000001900067202 */ /* 0x000fe40000000f00 */
[----:B------:R-:W-:Y:S02]  /*df30*/  MOV R5, R2 ;  /* 0x0000000200057202 */ /* 0x000fe40000000f00 */
[----:B------:R-:W-:-:S07]  /*df40*/  MOV R14, 0xdf60 ;  /* 0x0000df60000e7802 */ /* 0x000fce0000000f00 */
[----:B-1----:R-:W-:Y:S05]  /*df50*/  CALL.REL.NOINC `($__internal_1_$__cuda_sm3x_div_rn_noftz_f32_slowpath) ;  /* 0x0000027400dc7944 */ /* 0x002fea0003c00000 */
[----:B------:R-:W-:-:S07]  /*df60*/  MOV R13, R5 ;  /* 0x00000005000d7202 */ /* 0x000fce0000000f00 */
.L_x_368:
[----:B------:R-:W-:Y:S05]  /*df70*/  BSYNC.RECONVERGENT B4 ;  /* 0x0000000000047941 */ /* 0x000fea0003800200 */
.L_x_367:
        /* <DEDUP_REMOVED lines=17> */
.L_x_370:
[----:B------:R-:W-:Y:S05]  /*e090*/  BSYNC.RECONVERGENT B4 ;  /* 0x0000000000047941 */ /* 0x000fea0003800200 */
.L_x_369:
        /* <DEDUP_REMOVED lines=17> */
.L_x_372:
[----:B------:R-:W-:Y:S05]  /*e1b0*/  BSYNC.RECONVERGENT B4 ;  /* 0x0000000000047941 */ /* 0x000fea0003800200 */
.L_x_371:
        /* <DEDUP_REMOVED lines=17> */
.L_x_374:
[----:B------:R-:W-:Y:S05]  /*e2d0*/  BSYNC.RECONVERGENT B4 ;  /* 0x0000000000047941 */ /* 0x000fea0003800200 */
.L_x_373:
        /* <DEDUP_REMOVED lines=17> */
.L_x_376:
[----:B------:R-:W-:Y:S05]  /*e3f0*/  BSYNC.RECONVERGENT B4 ;  /* 0x0000000000047941 */ /* 0x000fea0003800200 */
.L_x_375:
        /* <DEDUP_REMOVED lines=17> */
.L_x_378:
[----:B------:R-:W-:Y:S05]  /*e510*/  BSYNC.RECONVERGENT B4 ;  /* 0x0000000000047941 */ /* 0x000fea0003800200 */
.L_x_377:
        /* <DEDUP_REMOVED lines=17> */
.L_x_380:
[----:B------:R-:W-:Y:S05]  /*e630*/  BSYNC.RECONVERGENT B4 ;  /* 0x0000000000047941 */ /* 0x000fea0003800200 */
.L_x_379:
        /* <DEDUP_REMOVED lines=17> */
.L_x_382:
[----:B------:R-:W-:Y:S05]  /*e750*/  BSYNC.RECONVERGENT B4 ;  /* 0x0000000000047941 */ /* 0x000fea0003800200 */
.L_x_381:
        /* <DEDUP_REMOVED lines=17> */
.L_x_384:
[----:B------:R-:W-:Y:S05]  /*e870*/  BSYNC.RECONVERGENT B4 ;  /* 0x0000000000047941 */ /* 0x000fea0003800200 */
.L_x_383:
        /* <DEDUP_REMOVED lines=17> */
.L_x_386:
[----:B------:R-:W-:Y:S05]  /*e990*/  BSYNC.RECONVERGENT B4 ;  /* 0x0000000000047941 */ /* 0x000fea0003800200 */
.L_x_385:
        /* <DEDUP_REMOVED lines=16> */
[----:B------:R-:W-:-:S07]  /*eaa0*/  MOV R9, R5 ;  /* 0x0000000500097202 */ /* 0x000fce0000000f00 */
.L_x_388:
[----:B------:R-:W-:Y:S05]  /*eab0*/  BSYNC.RECONVERGENT B4 ;  /* 0x0000000000047941 */ /* 0x000fea0003800200 */
.L_x_387:
        /* <DEDUP_REMOVED lines=17> */
.L_x_390:
[----:B------:R-:W-:Y:S05]  /*ebd0*/  BSYNC.RECONVERGENT B4 ;  /* 0x0000000000047941 */ /* 0x000fea0003800200 */
.L_x_389:
        /* <DEDUP_REMOVED lines=17> */
.L_x_392:
[----:B------:R-:W-:Y:S05]  /*ecf0*/  BSYNC.RECONVERGENT B4 ;  /* 0x0000000000047941 */ /* 0x000fea0003800200 */
.L_x_391:
        /* <DEDUP_REMOVED lines=17> */
.L_x_394:
[----:B------:R-:W-:Y:S05]  /*ee10*/  BSYNC.RECONVERGENT B4 ;  /* 0x0000000000047941 */ /* 0x000fea0003800200 */
.L_x_393:
        /* <DEDUP_REMOVED lines=17> */
.L_x_396:
[----:B------:R-:W-:Y:S05]  /*ef30*/  BSYNC.RECONVERGENT B4 ;  /* 0x0000000000047941 */ /* 0x000fea0003800200 */
.L_x_395:
        /* <DEDUP_REMOVED lines=16> */
.L_x_398:
[----:B------:R-:W-:Y:S05]  /*f040*/  BSYNC.RECONVERGENT B4 ;  /* 0x0000000000047941 */ /* 0x000fea0003800200 */
.L_x_397:
[----:B------:R-:W-:Y:S01]  /*f050*/  FADD R5, R10, R5 ;  /* 0x000000050a057221 */ /* 0x000fe20000000000 */
[C---:B------:R-:W-:Y:S01]  /*f060*/  IMAD R6, R4.reuse, 0x4, R1 ;  /* 0x0000000404067824 */ /* 0x040fe200078e0201 */
[----:B------:R-:W-:-:S04]  /*f070*/  IADD3 R4, PT, PT, R4, 0x1, RZ ;  /* 0x0000000104047810 */ /* 0x000fc80007ffe0ff */
[----:B------:R0:W-:Y:S01]  /*f080*/  STL [R6], R5 ;  /* 0x0000000506007387 */ /* 0x0001e20000100800 */
[----:B------:R-:W-:-:S13]  /*f090*/  ISETP.NE.AND P0, PT, R4, 0x20, PT ;  /* 0x000000200400780c */ /* 0x000fda0003f05270 */
[----:B0-----:R-:W-:Y:S05]  /*f0a0*/  @P0 BRA `(.L_x_399) ;  /* 0xffffffd800700947 */ /* 0x001fea000383ffff */
[----:B------:R-:W2:Y:S04]  /*f0b0*/  LDL.128 R32, [R1] ;  /* 0x0000000001207983 */ /* 0x000ea80000100c00 */
[----:B------:R-:W3:Y:S04]  /*f0c0*/  LDL.128 R4, [R1+0x10] ;  /* 0x0000100001047983 */ /* 0x000ee80000100c00 */
[----:B------:R-:W4:Y:S04]  /*f0d0*/  LDL.128 R8, [R1+0x20] ;  /* 0x0000200001087983 */ /* 0x000f280000100c00 */
[----:B------:R-:W5:Y:S04]  /*f0e0*/  LDL.128 R12, [R1+0x30] ;  /* 0x00003000010c7983 */ /* 0x000f680000100c00 */
[----:B------:R-:W5:Y:S04]  /*f0f0*/  LDL.128 R16, [R1+0x40] ;  /* 0x0000400001107983 */ /* 0x000f680000100c00 */
[----:B------:R-:W5:Y:S04]  /*f100*/  LDL.128 R20, [R1+0x50] ;  /* 0x0000500001147983 */ /* 0x000f680000100c00 */
[----:B------:R-:W5:Y:S04]  /*f110*/  LDL.128 R24, [R1+0x60] ;  /* 0x0000600001187983 */ /* 0x000f680000100c00 */
[----:B------:R-:W5:Y:S01]  /*f120*/  LDL.128 R28, [R1+0x70] ;  /* 0x00007000011c7983 */ /* 0x000f620000100c00 */
[----:B------:R-:W-:Y:S01]  /*f130*/  FCHK P0, RZ, R2 ;  /* 0x00000002ff007302 */ /* 0x000fe20000000000 */
[----:B------:R-:W-:Y:S01]  /*f140*/  BSSY.RECONVERGENT B4, `(.L_x_400) ;  /* 0x0000070000047945 */ /* 0x000fe20003800200 */
        /* <DEDUP_REMOVED lines=40> */
[----:B------:R-:W-:Y:S01]  /*f3d0*/  FADD R9, R9, -R36 ;  /* 0x8000002409097221 */ /* 0x000fe20000000000 */
[----:B------:R-:W-:Y:S01]  /*f3e0*/  FFMA R32, R33, R33, R32 ;  /* 0x0000002121207223 */ /* 0x000fe20000000020 */
        /* <DEDUP_REMOVED lines=17> */
[----:B------:R-:W-:Y:S01]  /*f500*/  FADD R31, R31, -R36 ;  /* 0x800000241f1f7221 */ /* 0x000fe20000000000 */
[----:B------:R-:W-:-:S02]  /*f510*/  HFMA2 R8, -RZ, RZ, 0, 0 ;  /* 0x00000000ff087431 */ /* 0x000fc400000001ff */
[----:B------:R-:W-:-:S04]  /*f520*/  FFMA R32, R33, R33, R32 ;  /* 0x0000002121207223 */ /* 0x000fc80000000020 */
[----:B------:R-:W-:Y:S02]  /*f530*/  FFMA R32, R7, R7, R32 ;  /* 0x0000000707207223 */ /* 0x000fe40000000020 */
[----:B------:R-:W0:Y:S02]  /*f540*/  MUFU.RCP R7, R2 ;  /* 0x0000000200077308 */ /* 0x000e240000001000 */
[----:B------:R-:W-:Y:S01]  /*f550*/  FFMA R32, R5, R5, R32 ;  /* 0x0000000505207223 */ /* 0x000fe20000000020 */
[----:B------:R-:W-:-:S03]  /*f560*/  FADD R5, R10, -R36 ;  /* 0x800000240a057221 */ /* 0x000fc60000000000 */
[----:B------:R-:W-:-:S04]  /*f570*/  FFMA R32, R9, R9, R32 ;  /* 0x0000000909207223 */ /* 0x000fc80000000020 */
[----:B------:R-:W-:Y:S01]  /*f580*/  FFMA R32, R5, R5, R32 ;  /* 0x0000000505207223 */ /* 0x000fe20000000020 */
[----:B------:R-:W-:-:S03]  /*f590*/  FADD R5, R12, -R36 ;  /* 0x800000240c057221 */ /* 0x000fc60000000000 */
[----:B------:R-:W-:Y:S01]  /*f5a0*/  FFMA R32, R11, R11, R32 ;  /* 0x0000000b0b207223 */ /* 0x000fe20000000020 */
[----:B0-----:R-:W-:-:S03]  /*f5b0*/  FFMA R4, -R2, R7, 1 ;  /* 0x3f80000002047423 */ /* 0x001fc60000000107 */
[----:B------:R-:W-:Y:S01]  /*f5c0*/  FFMA R32, R5, R5, R32 ;  /* 0x0000000505207223 */ /* 0x000fe20000000020 */
[----:B------:R-:W-:Y:S01]  /*f5d0*/  FADD R5, R14, -R36 ;  /* 0x800000240e057221 */ /* 0x000fe20000000000 */
[----:B------:R-:W-:Y:S02]  /*f5e0*/  FFMA R4, R7, R4, R7 ;  /* 0x0000000407047223 */ /* 0x000fe40000000007 */
[----:B------:R-:W-:Y:S02]  /*f5f0*/  FFMA R32, R13, R13, R32 ;  /* 0x0000000d0d207223 */ /* 0x000fe40000000020 */
[----:B------:R-:W-:Y:S02]  /*f600*/  FFMA R7, RZ, R4, RZ ;  /* 0x00000004ff077223 */ /* 0x000fe400000000ff */
[----:B------:R-:W-:Y:S01]  /*f610*/  FFMA R32, R5, R5, R32 ;  /* 0x0000000505207223 */ /* 0x000fe20000000020 */
[----:B------:R-:W-:Y:S01]  /*f620*/  FADD R5, R16, -R36 ;  /* 0x8000002410057221 */ /* 0x000fe20000000000 */
[----:B------:R-:W-:-:S02]  /*f630*/  FFMA R16, -R2, R7, RZ ;  /* 0x0000000702107223 */ /* 0x000fc400000001ff */
[----:B------:R-:W-:Y:S02]  /*f640*/  FFMA R32, R15, R15, R32 ;  /* 0x0000000f0f207223 */ /* 0x000fe40000000020 */
[----:B------:R-:W-:Y:S02]  /*f650*/  FFMA R16, R4, R16, R7 ;  /* 0x0000001004107223 */ /* 0x000fe40000000007 */
        /* <DEDUP_REMOVED lines=22> */
[----:B------:R-:W-:-:S04]  /*f7c0*/  FFMA R17, R31, R31, R32 ;  /* 0x0000001f1f117223 */ /* 0x000fc80000000020 */
[----:B------:R-:W-:Y:S01]  /*f7d0*/  FMUL R17, R17, 0.03125 ;  /* 0x3d00000011117820 */ /* 0x000fe20000400000 */
[----:B------:R-:W-:Y:S06]  /*f7e0*/  @!P0 BRA `(.L_x_401) ;  /* 0x0000000000148947 */ /* 0x000fec0003800000 */
[----:B------:R-:W-:Y:S02]  /*f7f0*/  MOV R6, RZ ;  /* 0x000000ff00067202 */ /* 0x000fe40000000f00 */
[----:B------:R-:W-:Y:S02]  /*f800*/  MOV R5, R2 ;  /* 0x0000000200057202 */ /* 0x000fe40000000f00 */
[----:B------:R-:W-:-:S07]  /*f810*/  MOV R14, 0xf830 ;  /* 0x0000f830000e7802 */ /* 0x000fce0000000f00 */
[----:B-1----:R-:W-:Y:S05]  /*f820*/  CALL.REL.NOINC `($__internal_1_$__cuda_sm3x_div_rn_noftz_f32_slowpath) ;  /* 0x0000025c00a87944 */ /* 0x002fea0003c00000 */
[----:B------:R-:W-:-:S07]  /*f830*/  MOV R16, R5 ;  /* 0x0000000500107202 */ /* 0x000fce0000000f00 */
.L_x_401:
[----:B------:R-:W-:Y:S05]  /*f840*/  BSYNC.RECONVERGENT B4 ;  /* 0x0000000000047941 */ /* 0x000fea0003800200 */
.L_x_400:
[----:B------:R-:W-:-:S07]  /*f850*/  HFMA2 R4, -RZ, RZ, 0, 0 ;  /* 0x00000000ff047431 */ /* 0x000fce00000001ff */
.L_x_464:
[----:B------:R-:W-:-:S05]  /*f860*/  LEA R19, R4, R1, 0x5 ;  /* 0x0000000104137211 */ /* 0x000fca00078e28ff */
[----:B------:R-:W2:Y:S01]  /*f870*/  LDL.U8 R6, [R19+0x291] ;  /* 0x0002910013067983 */ /* 0x000ea20000100000 */
[----:B------:R-:W0:Y:S01]  /*f880*/  MUFU.RCP R7, R2 ;  /* 0x0000000200077308 */ /* 0x000e220000001000 */
[----:B------:R-:W-:Y:S01]  /*f890*/  I2FP.F32.U32 R5, R4 ;  /* 0x0000000400057245 */ /* 0x000fe20000201000 */
[----:B------:R-:W-:Y:S01]  /*f8a0*/  BSSY.RECONVERGENT B4, `(.L_x_402) ;  /* 0x0000010000047945 */ /* 0x000fe20003800200 */
[----:B------:R-:W-:Y:S01]  /*f8b0*/  FADD R8, R16, R8 ;  /* 0x0000000810087221 */ /* 0x000fe20000000000 */
[----:B0-----:R-:W-:Y:S01]  /*f8c0*/  FFMA R10, -R2, R7, 1 ;  /* 0x3f800000020a7423 */ /* 0x001fe20000000107 */
[----:B--2---:R-:W-:-:S05]  /*f8d0*/  I2FP.F32.U32 R6, R6 ;  /* 0x0000000600067245 */ /* 0x004fca0000201000 */
[----:B------:R-:W-:Y:S01]  /*f8e0*/  FMUL R9, R5, R6 ;  /* 0x0000000605097220 */ /* 0x000fe20000400000 */
[----:B------:R-:W-:-:S03]  /*f8f0*/  FFMA R5, R7, R10, R7 ;  /* 0x0000000a07057223 */ /* 0x000fc60000000007 */
[----:B------:R-:W0:Y:S01]  /*f900*/  FCHK P0, R9, R2 ;  /* 0x0000000209007302 */ /* 0x000e220000000000 */
[----:B------:R-:W-:-:S04]  /*f910*/  FFMA R6, R5, R9, RZ ;  /* 0x0000000905067223 */ /* 0x000fc800000000ff */
[----:B------:R-:W-:-:S04]  /*f920*/  FFMA R7, -R2, R6, R9 ;  /* 0x0000000602077223 */ /* 0x000fc80000000109 */
[----:B------:R-:W-:Y:S01]  /*f930*/  FFMA R7, R5, R7, R6 ;  /* 0x0000000705077223 */ /* 0x000fe20000000006 */
[----:B0-----:R-:W-:Y:S06]  /*f940*/  @!P0 BRA `(.L_x_403) ;  /* 0x0000000000148947 */ /* 0x001fec0003800000 */
[----:B------:R-:W-:Y:S02]  /*f950*/  MOV R6, R9 ;  /* 0x0000000900067202 */ /* 0x000fe40000000f00 */
[----:B------:R-:W-:Y:S02]  /*f960*/  MOV R5, R2 ;  /* 0x0000000200057202 */ /* 0x000fe40000000f00 */
[----:B------:R-:W-:-:S07]  /*f970*/  MOV R14, 0xf990 ;  /* 0x0000f990000e7802 */ /* 0x000fce0000000f00 */
[----:B-1----:R-:W-:Y:S05]  /*f980*/  CALL.REL.NOINC `($__internal_1_$__cuda_sm3x_div_rn_noftz_f32_slowpath) ;  /* 0x0000025c00507944 */ /* 0x002fea0003c00000 */
[----:B------:R-:W-:-:S07]  /*f990*/  MOV R7, R5 ;  /* 0x0000000500077202 */ /* 0x000fce0000000f00 */
.L_x_403:
[----:B------:R-:W-:Y:S05]  /*f9a0*/  BSYNC.RECONVERGENT B4 ;  /* 0x0000000000047941 */ /* 0x000fea0003800200 */
.L_x_402:
[----:B------:R-:W2:Y:S01]  /*f9b0*/  LDL.U16 R10, [R19+0x292] ;  /* 0x00029200130a7983 */ /* 0x000ea20000100400 */
[----:B------:R-:W0:Y:S01]  /*f9c0*/  MUFU.RCP R11, R2 ;  /* 0x00000002000b7308 */ /* 0x000e220000001000 */
[----:B------:R-:W-:Y:S01]  /*f9d0*/  SHF.L.U32 R5, R4, 0x1, RZ ;  /* 0x0000000104057819 */ /* 0x000fe200000006ff */
[----:B------:R-:W-:Y:S01]  /*f9e0*/  BSSY.RECONVERGENT B4, `(.L_x_404) ;  /* 0x0000013000047945 */ /* 0x000fe20003800200 */
[----:B------:R-:W-:Y:S02]  /*f9f0*/  FADD R8, R8, R7 ;  /* 0x0000000708087221 */ /* 0x000fe40000000000 */
[----:B------:R-:W-:Y:S01]  /*fa00*/  I2FP.F32.U32 R6, R5 ;  /* 0x0000000500067245 */ /* 0x000fe20000201000 */
[----:B0-----:R-:W-:-:S04]  /*fa10*/  FFMA R12, -R2, R11, 1 ;  /* 0x3f800000020c7423 */ /* 0x001fc8000000010b */
[----:B------:R-:W-:Y:S01]  /*fa20*/  FFMA R5, R11, R12, R11 ;  /* 0x0000000c0b057223 */ /* 0x000fe2000000000b */
[C---:B--2---:R-:W-:Y:S02]  /*fa30*/  PRMT R9, R10.reuse, 0x7770, RZ ;  /* 0x000077700a097816 */ /* 0x044fe400000000ff */
[----:B------:R-:W-:Y:S02]  /*fa40*/  PRMT R7, R10, 0x7771, RZ ;  /* 0x000077710a077816 */ /* 0x000fe400000000ff */
[----:B------:R-:W-:-:S05]  /*fa50*/  I2FP.F32.U32 R9, R9 ;  /* 0x0000000900097245 */ /* 0x000fca0000201000 */
[----:B------:R-:W-:-:S04]  /*fa60*/  FMUL R11, R6, R9 ;  /* 0x00000009060b7220 */ /* 0x000fc80000400000 */
        /* <DEDUP_REMOVED lines=10> */
.L_x_405:
[----:B------:R-:W-:Y:S05]  /*fb10*/  BSYNC.RECONVERGENT B4 ;  /* 0x0000000000047941 */ /* 0x000fea0003800200 */
.L_x_404:
[----:B------:R-:W0:Y:S01]  /*fb20*/  MUFU.RCP R11, R2 ;  /* 0x00000002000b7308 */ /* 0x000e220000001000 */
[----:B------:R-:W-:Y:S01]  /*fb30*/  IMAD R5, R4, 0x3, RZ ;  /* 0x0000000304057824 */ /* 0x000fe200078e02ff */
[----:B------:R-:W-:Y:S01]  /*fb40*/  LOP3.LUT R6, R7, 0xffff, RZ, 0xc0, !PT ;  /* 0x0000ffff07067812 */ /* 0x000fe200078ec0ff */
[----:B------:R-:W-:Y:S01]  /*fb50*/  BSSY.RECONVERGENT B4, `(.L_x_406) ;  /* 0x0000011000047945 */ /* 0x000fe20003800200 */
[----:B------:R-:W-:Y:S02]  /*fb60*/  FADD R7, R8, R9 ;  /* 0x0000000908077221 */ /* 0x000fe40000000000 */
[----:B------:R-:W-:Y:S02]  /*fb70*/  I2FP.F32.U32 R6, R6 ;  /* 0x0000000600067245 */ /* 0x000fe40000201000 */
[----:B------:R-:W-:-:S05]  /*fb80*/  I2FP.F32.U32 R5, R5 ;  /* 0x0000000500057245 */ /* 0x000fca0000201000 */
[----:B------:R-:W-:-:S04]  /*fb90*/  FMUL R13, R5, R6 ;  /* 0x00000006050d7220 */ /* 0x000fc80000400000 */
        /* <DEDUP_REMOVED lines=12> */
.L_x_407:
[----:B------:R-:W-:Y:S05]  /*fc60*/  BSYNC.RECONVERGENT B4 ;  /* 0x0000000000047941 */ /* 0x000fea0003800200 */
.L_x_406:
[----:B------:R-:W2:Y:S01]  /*fc70*/  LDL R11, [R19+0x294] ;  /* 0x00029400130b7983 */ /* 0x000ea20000100800 */
        /* <DEDUP_REMOVED lines=23> */
.L_x_409:
[----:B------:R-:W-:Y:S05]  /*fdf0*/  BSYNC.RECONVERGENT B4 ;  /* 0x0000000000047941 */ /* 0x000fea0003800200 */
.L_x_408:
        /* <DEDUP_REMOVED lines=20> */
.L_x_411:
[----:B------:R-:W-:Y:S05]  /*ff40*/  BSYNC.RECONVERGENT B4 ;  /* 0x0000000000047941 */ /* 0x000fea0003800200 */
.L_x_410:
        /* <DEDUP_REMOVED lines=20> */
.L_x_413:
[----:B------:R-:W-:Y:S05]  /*10090*/  BSYNC.RECONVERGENT B4 ;  /* 0x0000000000047941 */ /* 0x000fea0003800200 */
.L_x_412:
        /* <DEDUP_REMOVED lines=20> */
.L_x_415:
[----:B------:R-:W-:Y:S05]  /*101e0*/  BSYNC.RECONVERGENT B4 ;  /* 0x0000000000047941 */ /* 0x000fea0003800200 */
.L_x_414:
[----:B------:R-:W2:Y:S01]  /*101f0*/  LDL.64 R10, [R19+0x298] ;  /* 0x00029800130a7983 */ /* 0x000ea20000100a00 */
[----:B------:R-:W0:Y:S01]  /*10200*/  MUFU.RCP R13, R2 ;  /* 0x00000002000d7308 */ /* 0x000e220000001000 */
[----:B------:R-:W-:Y:S01]  /*10210*/  SHF.L.U32 R5, R4, 0x3, RZ ;  /* 0x0000000304057819 */ /* 0x000fe200000006ff */
[----:B------:R-:W-:Y:S01]  /*10220*/  FADD R18, R18, R9 ;  /* 0x0000000912127221 */ /* 0x000fe20000000000 */
[----:B------:R-:W-:Y:S02]  /*10230*/  BSSY.RECONVERGENT B4, `(.L_x_416) ;  /* 0x0000018000047945 */ /* 0x000fe40003800200 */
[----:B------:R-:W-:Y:S01]  /*10240*/  I2FP.F32.U32 R6, R5 ;  /* 0x0000000500067245 */ /* 0x000fe20000201000 */
[----:B0-----:R-:W-:-:S04]  /*10250*/  FFMA R8, -R2, R13, 1 ;  /* 0x3f80000002087423 */ /* 0x001fc8000000010d */
[----:B------:R-:W-:Y:S01]  /*10260*/  FFMA R5, R13, R8, R13 ;  /* 0x000000080d057223 */ /* 0x000fe2000000000d */
[C---:B--2---:R-:W-:Y:S02]  /*10270*/  PRMT R7, R10.reuse, 0x7770, RZ ;  /* 0x000077700a077816 */ /* 0x044fe400000000ff */
[C---:B------:R-:W-:Y:S02]  /*10280*/  PRMT R9, R10.reuse, 0x7773, RZ ;  /* 0x000077730a097816 */ /* 0x040fe400000000ff */
[----:B------:R-:W-:Y:S02]  /*10290*/  I2FP.F32.U32 R7, R7 ;  /* 0x0000000700077245 */ /* 0x000fe40000201000 */
[----:B------:R-:W-:Y:S02]  /*102a0*/  PRMT R8, R10, 0x7772, RZ ;  /* 0x000077720a087816 */ /* 0x000fe400000000ff */
[C---:B------:R-:W-:Y:S01]  /*102b0*/  PRMT R15, R11.reuse, 0x7773, RZ ;  /* 0x000077730b0f7816 */ /* 0x040fe200000000ff */
[----:B------:R-:W-:Y:S01]  /*102c0*/  FMUL R21, R6, R7 ;  /* 0x0000000706157220 */ /* 0x000fe20000400000 */
[----:B------:R-:W-:-:S03]  /*102d0*/  PRMT R12, R11, 0x7772, RZ ;  /* 0x000077720b0c7816 */ /* 0x000fc600000000ff */
[----:B------:R-:W0:Y:S01]  /*102e0*/  FCHK P0, R21, R2 ;  /* 0x0000000215007302 */ /* 0x000e220000000000 */
[----:B------:R-:W-:-:S04]  /*102f0*/  FFMA R6, R5, R21, RZ ;  /* 0x0000001505067223 */ /* 0x000fc800000000ff */
[----:B------:R-:W-:-:S04]  /*10300*/  FFMA R7, -R2, R6, R21 ;  /* 0x0000000602077223 */ /* 0x000fc80000000115 */
[----:B------:R-:W-:Y:S01]  /*10310*/  FFMA R13, R5, R7, R6 ;  /* 0x00000007050d7223 */ /* 0x000fe20000000006 */
[----:B------:R-:W-:Y:S02]  /*10320*/  PRMT R7, R10, 0x7771, RZ ;  /* 0x000077710a077816 */ /* 0x000fe400000000ff */
[C---:B------:R-:W-:Y:S02]  /*10330*/  PRMT R10, R11.reuse, 0x7771, RZ ;  /* 0x000077710b0a7816 */ /* 0x040fe400000000ff */
[----:B------:R-:W-:Y:S01]  /*10340*/  PRMT R11, R11, 0x7770, RZ ;  /* 0x000077700b0b7816 */ /* 0x000fe200000000ff */
[----:B0-----:R-:W-:Y:S06]  /*10350*/  @!P0 BRA `(.L_x_417) ;  /* 0x0000000000148947 */ /* 0x001fec0003800000 */
[----:B------:R-:W-:Y:S01]  /*10360*/  IMAD.MOV.U32 R6, RZ, RZ, R21 ;  /* 0x000000ffff067224 */ /* 0x000fe200078e0015 */
[----:B------:R-:W-:Y:S02]  /*10370*/  MOV R5, R2 ;  /* 0x0000000200057202 */ /* 0x000fe40000000f00 */
[----:B------:R-:W-:-:S07]  /*10380*/  MOV R14, 0x103a0 ;  /* 0x000103a0000e7802 */ /* 0x000fce0000000f00 */
[----:B-1----:R-:W-:Y:S05]  /*10390*/  CALL.REL.NOINC `($__internal_1_$__cuda_sm3x_div_rn_noftz_f32_slowpath) ;  /* 0x0000025000cc7944 */ /* 0x002fea0003c00000 */
[----:B------:R-:W-:-:S07]  /*103a0*/  MOV R13, R5 ;  /* 0x00000005000d7202 */ /* 0x000fce0000000f00 */
.L_x_417:
[----:B------:R-:W-:Y:S05]  /*103b0*/  BSYNC.RECONVERGENT B4 ;  /* 0x0000000000047941 */ /* 0x000fea0003800200 */
.L_x_416:
        /* <DEDUP_REMOVED lines=20> */
.L_x_419:
[----:B------:R-:W-:Y:S05]  /*10500*/  BSYNC.RECONVERGENT B4 ;  /* 0x0000000000047941 */ /* 0x000fea0003800200 */
.L_x_418:
        /* <DEDUP_REMOVED lines=20> */
.L_x_421:
[----:B------:R-:W-:Y:S05]  /*10650*/  BSYNC.RECONVERGENT B4 ;  /* 0x0000000000047941 */ /* 0x000fea0003800200 */
.L_x_420:
        /* <DEDUP_REMOVED lines=20> */
.L_x_423:
[----:B------:R-:W-:Y:S05]  /*107a0*/  BSYNC.RECONVERGENT B4 ;  /* 0x0000000000047941 */ /* 0x000fea0003800200 */
.L_x_422:
        /* <DEDUP_REMOVED lines=20> */
.L_x_425:
[----:B------:R-:W-:Y:S05]  /*108f0*/  BSYNC.RECONVERGENT B4 ;  /* 0x0000000000047941 */ /* 0x000fea0003800200 */
.L_x_424:
        /* <DEDUP_REMOVED lines=20> */
.L_x_427:
[----:B------:R-:W-:Y:S05]  /*10a40*/  BSYNC.RECONVERGENT B4 ;  /* 0x0000000000047941 */ /* 0x000fea0003800200 */
.L_x_426:
        /* <DEDUP_REMOVED lines=20> */
.L_x_429:
[----:B------:R-:W-:Y:S05]  /*10b90*/  BSYNC.RECONVERGENT B4 ;  /* 0x0000000000047941 */ /* 0x000fea0003800200 */
.L_x_428:
        /* <DEDUP_REMOVED lines=19> */
.L_x_431:
[----:B------:R-:W-:Y:S05]  /*10cd0*/  BSYNC.RECONVERGENT B4 ;  /* 0x0000000000047941 */ /* 0x000fea0003800200 */
.L_x_430:
[----:B------:R-:W2:Y:S01]  /*10ce0*/  LDL.128 R8, [R19+0x2a0] ;  /* 0x0002a00013087983 */ /* 0x000ea20000100c00 */
[----:B------:R-:W0:Y:S01]  /*10cf0*/  MUFU.RCP R15, R2 ;  /* 0x00000002000f7308 */ /* 0x000e220000001000 */
[----:B------:R-:W-:Y:S01]  /*10d00*/  SHF.L.U32 R6, R4, 0x4, RZ ;  /* 0x0000000404067819 */ /* 0x000fe200000006ff */
[----:B------:R-:W-:Y:S01]  /*10d10*/  FADD R7, R7, R5 ;  /* 0x0000000507077221 */ /* 0x000fe20000000000 */
[----:B------:R-:W-:Y:S02]  /*10d20*/  BSSY.RECONVERGENT B4, `(.L_x_432) ;  /* 0x0000020000047945 */ /* 0x000fe40003800200 */
[----:B------:R-:W-:Y:S01]  /*10d30*/  I2FP.F32.U32 R6, R6 ;  /* 0x0000000600067245 */ /* 0x000fe20000201000 */
[----:B0-----:R-:W-:-:S04]  /*10d40*/  FFMA R14, -R2, R15, 1 ;  /* 0x3f800000020e7423 */ /* 0x001fc8000000010f */
[----:B------:R-:W-:Y:S01]  /*10d50*/  FFMA R5, R15, R14, R15 ;  /* 0x0000000e0f057223 */ /* 0x000fe2000000000f */
[----:B--2---:R-:W-:Y:S02]  /*10d60*/  PRMT R12, R8, 0x7770, RZ ;  /* 0x00007770080c7816 */ /* 0x004fe400000000ff */
[C---:B------:R-:W-:Y:S02]  /*10d70*/  PRMT R20, R11.reuse, 0x7773, RZ ;  /* 0x000077730b147816 */ /* 0x040fe400000000ff */
[----:B------:R-:W-:Y:S02]  /*10d80*/  I2FP.F32.U32 R13, R12 ;  /* 0x0000000c000d7245 */ /* 0x000fe40000201000 */
[C---:B------:R-:W-:Y:S02]  /*10d90*/  PRMT R19, R11.reuse, 0x7772, RZ ;  /* 0x000077720b137816 */ /* 0x040fe400000000ff */
[C---:B------:R-:W-:Y:S01]  /*10da0*/  PRMT R18, R11.reuse, 0x7771, RZ ;  /* 0x000077710b127816 */ /* 0x040fe200000000ff */
[----:B------:R-:W-:Y:S01]  /*10db0*/  FMUL R27, R6, R13 ;  /* 0x0000000d061b7220 */ /* 0x000fe20000400000 */
[----:B------:R-:W-:-:S02]  /*10dc0*/  PRMT R23, R11, 0x7770, RZ ;  /* 0x000077700b177816 */ /* 0x000fc400000000ff */
[C---:B------:R-:W-:Y:S01]  /*10dd0*/  PRMT R22, R10.reuse, 0x7773, RZ ;  /* 0x000077730a167816 */ /* 0x040fe200000000ff */
[----:B------:R-:W0:Y:S01]  /*10de0*/  FCHK P0, R27, R2 ;  /* 0x000000021b007302 */ /* 0x000e220000000000 */
[C---:B------:R-:W-:Y:S01]  /*10df0*/  FFMA R6, R5.reuse, R27, RZ ;  /* 0x0000001b05067223 */ /* 0x040fe200000000ff */
[C---:B------:R-:W-:Y:S02]  /*10e00*/  PRMT R21, R10.reuse, 0x7772, RZ ;  /* 0x000077720a157816 */ /* 0x040fe400000000ff */
[----:B------:R-:W-:Y:S01]  /*10e10*/  PRMT R11, R10, 0x7771, RZ ;  /* 0x000077710a0b7816 */ /* 0x000fe200000000ff */
[----:B------:R-:W-:Y:S01]  /*10e20*/  FFMA R13, -R2, R6, R27 ;  /* 0x00000006020d7223 */ /* 0x000fe2000000011b */
[----:B------:R-:W-:Y:S02]  /*10e30*/  PRMT R26, R10, 0x7770, RZ ;  /* 0x000077700a1a7816 */ /* 0x000fe400000000ff */
[C---:B------:R-:W-:Y:S01]  /*10e40*/  PRMT R12, R8.reuse, 0x7773, RZ ;  /* 0x00007773080c7816 */ /* 0x040fe200000000ff */
[----:B------:R-:W-:Y:S01]  /*10e50*/  FFMA R6, R5, R13, R6 ;  /* 0x0000000d05067223 */ /* 0x000fe20000000006 */
[----:B------:R-:W-:-:S02]  /*10e60*/  PRMT R15, R8, 0x7772, RZ ;  /* 0x00007772080f7816 */ /* 0x000fc400000000ff */
[C---:B------:R-:W-:Y:S02]  /*10e70*/  PRMT R25, R9.reuse, 0x7773, RZ ;  /* 0x0000777309197816 */ /* 0x040fe400000000ff */
[C---:B------:R-:W-:Y:S02]  /*10e80*/  PRMT R24, R9.reuse, 0x7772, RZ ;  /* 0x0000777209187816 */ /* 0x040fe400000000ff */
[C---:B------:R-:W-:Y:S02]  /*10e90*/  PRMT R10, R9.reuse, 0x7771, RZ ;  /* 0x00007771090a7816 */ /* 0x040fe400000000ff */
[----:B------:R-:W-:Y:S02]  /*10ea0*/  PRMT R8, R8, 0x7771, RZ ;  /* 0x0000777108087816 */ /* 0x000fe400000000ff */
[----:B------:R-:W-:Y:S01]  /*10eb0*/  PRMT R9, R9, 0x7770, RZ ;  /* 0x0000777009097816 */ /* 0x000fe200000000ff */
[----:B0-----:R-:W-:Y:S06]  /*10ec0*/  @!P0 BRA `(.L_x_433) ;  /* 0x0000000000148947 */ /* 0x001fec0003800000 */
[----:B------:R-:W-:Y:S02]  /*10ed0*/  MOV R6, R27 ;  /* 0x0000001b00067202 */ /* 0x000fe40000000f00 */
[----:B------:R-:W-:Y:S02]  /*10ee0*/  MOV R5, R2 ;  /* 0x0000000200057202 */ /* 0x000fe40000000f00 */
[----:B------:R-:W-:-:S07]  /*10ef0*/  MOV R14, 0x10f10 ;  /* 0x00010f10000e7802 */ /* 0x000fce0000000f00 */
[----:B-1----:R-:W-:Y:S05]  /*10f00*/  CALL.REL.NOINC `($__internal_1_$__cuda_sm3x_div_rn_noftz_f32_slowpath) ;  /* 0x0000024400f07944 */ /* 0x002fea0003c00000 */
[----:B------:R-:W-:-:S07]  /*10f10*/  MOV R6, R5 ;  /* 0x0000000500067202 */ /* 0x000fce0000000f00 */
.L_x_433:
[----:B------:R-:W-:Y:S05]  /*10f20*/  BSYNC.RECONVERGENT B4 ;  /* 0x0000000000047941 */ /* 0x000fea0003800200 */
.L_x_432:
        /* <DEDUP_REMOVED lines=20> */
.L_x_435:
[----:B------:R-:W-:Y:S05]  /*11070*/  BSYNC.RECONVERGENT B4 ;  /* 0x0000000000047941 */ /* 0x000fea0003800200 */
.L_x_434:
        /* <DEDUP_REMOVED lines=20> */
.L_x_437:
[----:B------:R-:W-:Y:S05]  /*111c0*/  BSYNC.RECONVERGENT B4 ;  /* 0x0000000000047941 */ /* 0x000fea0003800200 */
.L_x_436:
        /* <DEDUP_REMOVED lines=20> */
.L_x_439:
[----:B------:R-:W-:Y:S05]  /*11310*/  BSYNC.RECONVERGENT B4 ;  /* 0x0000000000047941 */ /* 0x000fea0003800200 */
.L_x_438:
        /* <DEDUP_REMOVED lines=20> */
.L_x_441:
[----:B------:R-:W-:Y:S05]  /*11460*/  BSYNC.RECONVERGENT B4 ;  /* 0x0000000000047941 */ /* 0x000fea0003800200 */
.L_x_440:
        /* <DEDUP_REMOVED lines=20> */
.L_x_443:
[----:B------:R-:W-:Y:S05]  /*115b0*/  BSYNC.RECONVERGENT B4 ;  /* 0x0000000000047941 */ /* 0x000fea0003800200 */
.L_x_442:
        /* <DEDUP_REMOVED lines=20> */
.L_x_445:
[----:B------:R-:W-:Y:S05]  /*11700*/  BSYNC.RECONVERGENT B4 ;  /* 0x0000000000047941 */ /* 0x000fea0003800200 */
.L_x_444:
        /* <DEDUP_REMOVED lines=20> */
.L_x_447:
[----:B------:R-:W-:Y:S05]  /*11850*/  BSYNC.RECONVERGENT B4 ;  /* 0x0000000000047941 */ /* 0x000fea0003800200 */
.L_x_446:
        /* <DEDUP_REMOVED lines=20> */
.L_x_449:
[----:B------:R-:W-:Y:S05]  /*119a0*/  BSYNC.RECONVERGENT B4 ;  /* 0x0000000000047941 */ /* 0x000fea0003800200 */
.L_x_448:
        /* <DEDUP_REMOVED lines=20> */
.L_x_451:
[----:B------:R-:W-:Y:S05]  /*11af0*/  BSYNC.RECONVERGENT B4 ;  /* 0x0000000000047941 */ /* 0x000fea0003800200 */
.L_x_450:
        /* <DEDUP_REMOVED lines=20> */
.L_x_453:
[----:B------:R-:W-:Y:S05]  /*11c40*/  BSYNC.RECONVERGENT B4 ;  /* 0x0000000000047941 */ /* 0x000fea0003800200 */
.L_x_452:
        /* <DEDUP_REMOVED lines=20> */
.L_x_455:
[----:B------:R-:W-:Y:S05]  /*11d90*/  BSYNC.RECONVERGENT B4 ;  /* 0x0000000000047941 */ /* 0x000fea0003800200 */
.L_x_454:
        /* <DEDUP_REMOVED lines=20> */
.L_x_457:
[----:B------:R-:W-:Y:S05]  /*11ee0*/  BSYNC.RECONVERGENT B4 ;  /* 0x0000000000047941 */ /* 0x000fea0003800200 */
.L_x_456:
        /* <DEDUP_REMOVED lines=20> */
.L_x_459:
[----:B------:R-:W-:Y:S05]  /*12030*/  BSYNC.RECONVERGENT B4 ;  /* 0x0000000000047941 */ /* 0x000fea0003800200 */
.L_x_458:
        /* <DEDUP_REMOVED lines=20> */
.L_x_461:
[----:B------:R-:W-:Y:S05]  /*12180*/  BSYNC.RECONVERGENT B4 ;  /* 0x0000000000047941 */ /* 0x000fea0003800200 */
.L_x_460:
        /* <DEDUP_REMOVED lines=19> */
.L_x_463:
[----:B------:R-:W-:Y:S05]  /*122c0*/  BSYNC.RECONVERGENT B4 ;  /* 0x0000000000047941 */ /* 0x000fea0003800200 */
.L_x_462:
[----:B------:R-:W-:Y:S01]  /*122d0*/  IADD3 R4, PT, PT, R4, 0x1, RZ ;  /* 0x0000000104047810 */ /* 0x000fe20007ffe0ff */
[----:B------:R-:W-:-:S03]  /*122e0*/  FADD R8, R7, R5 ;  /* 0x0000000507087221 */ /* 0x000fc60000000000 */
[----:B------:R-:W-:-:S13]  /*122f0*/  ISETP.NE.AND P0, PT, R4, 0x20, PT ;  /* 0x000000200400780c */ /* 0x000fda0003f05270 */
[----:B------:R-:W-:Y:S05]  /*12300*/  @P0 BRA `(.L_x_464) ;  /* 0xffffffd400540947 */ /* 0x000fea000383ffff */
[----:B------:R-:W-:Y:S01]  /*12310*/  IADD3 R4, PT, PT, R37, -0xd000000, RZ ;  /* 0xf300000025047810 */ /* 0x000fe20007ffe0ff */
[----:B------:R0:W2:Y:S01]  /*12320*/  MUFU.RSQ R2, R37 ;  /* 0x0000002500027308 */ /* 0x0000a20000001400 */
[----:B------:R-:W-:Y:S01]  /*12330*/  BSSY.RECONVERGENT B2, `(.L_x_465) ;  /* 0x000000c000027945 */ /* 0x000fe20003800200 */
[----:B------:R-:W-:Y:S01]  /*12340*/  FFMA R6, -R3, R36, R8 ;  /* 0x0000002403067223 */ /* 0x000fe20000000108 */
[----:B------:R-:W-:-:S13]  /*12350*/  ISETP.GT.U32.AND P0, PT, R4, 0x727fffff, PT ;  /* 0x727fffff0400780c */ /* 0x000fda0003f04070 */
[----:B0-----:R-:W-:Y:S05]  /*12360*/  @!P0 BRA `(.L_x_466) ;  /* 0x0000000000108947 */ /* 0x001fea0003800000 */
[----:B------:R-:W-:-:S07]  /*12370*/  MOV R9, 0x12390 ;  /* 0x0001239000097802 */ /* 0x000fce0000000f00 */
[----:B-12---:R-:W-:Y:S05]  /*12380*/  CALL.REL.NOINC `($__internal_0_$__cuda_sm20_sqrt_rn_f32_slowpath) ;  /* 0x0000023000747944 */ /* 0x006fea0003c00000 */
[----:B------:R-:W-:Y:S01]  /*12390*/  MOV R4, R42 ;  /* 0x0000002a00047202 */ /* 0x000fe20000000f00 */
[----:B------:R-:W-:Y:S06]  /*123a0*/  BRA `(.L_x_467) ;  /* 0x0000000000107947 */ /* 0x000fec0003800000 */
.L_x_466:
[----:B--2---:R-:W-:Y:S01]  /*123b0*/  FMUL.FTZ R4, R37, R2 ;  /* 0x0000000225047220 */ /* 0x004fe20000410000 */
[----:B------:R-:W-:-:S03]  /*123c0*/  FMUL.FTZ R2, R2, 0.5 ;  /* 0x3f00000002027820 */ /* 0x000fc60000410000 */
[----:B------:R-:W-:-:S04]  /*123d0*/  FFMA R37, -R4, R4, R37 ;  /* 0x0000000404257223 */ /* 0x000fc80000000125 */
[----:B------:R-:W-:-:S07]  /*123e0*/  FFMA R4, R37, R2, R4 ;  /* 0x0000000225047223 */ /* 0x000fce0000000004 */
.L_x_467:
[----:B------:R-:W-:Y:S05]  /*123f0*/  BSYNC.RECONVERGENT B2 ;  /* 0x0000000000027941 */ /* 0x000fea0003800200 */
.L_x_465:
[----:B------:R-:W-:Y:S01]  /*12400*/  IADD3 R3, PT, PT, R17, -0xd000000, RZ ;  /* 0xf300000011037810 */ /* 0x000fe20007ffe0ff */
[----:B------:R0:W2:Y:S01]  /*12410*/  MUFU.RSQ R2, R17 ;  /* 0x0000001100027308 */ /* 0x0000a20000001400 */
[----:B------:R-:W-:Y:S02]  /*12420*/  BSSY.RECONVERGENT B2, `(.L_x_468) ;  /* 0x000000c000027945 */ /* 0x000fe40003800200 */
[----:B------:R-:W-:-:S13]  /*12430*/  ISETP.GT.U32.AND P0, PT, R3, 0x727fffff, PT ;  /* 0x727fffff0300780c */ /* 0x000fda0003f04070 */
[----:B0-----:R-:W-:Y:S05]  /*12440*/  @!P0 BRA `(.L_x_469) ;  /* 0x0000000000148947 */ /* 0x001fea0003800000 */
[----:B------:R-:W-:Y:S02]  /*12450*/  MOV R37, R17 ;  /* 0x0000001100257202 */ /* 0x000fe40000000f00 */
[----:B------:R-:W-:-:S07]  /*12460*/  MOV R9, 0x12480 ;  /* 0x0001248000097802 */ /* 0x000fce0000000f00 */
[----:B-12---:R-:W-:Y:S05]  /*12470*/  CALL.REL.NOINC `($__internal_0_$__cuda_sm20_sqrt_rn_f32_slowpath) ;  /* 0x0000023000387944 */ /* 0x006fea0003c00000 */
[----:B------:R-:W-:Y:S01]  /*12480*/  MOV R3, R42 ;  /* 0x0000002a00037202 */ /* 0x000fe20000000f00 */
[----:B------:R-:W-:Y:S06]  /*12490*/  BRA `(.L_x_470) ;  /* 0x0000000000107947 */ /* 0x000fec0003800000 */
.L_x_469:
[----:B--2---:R-:W-:Y:S01]  /*124a0*/  FMUL.FTZ R8, R17, R2 ;  /* 0x0000000211087220 */ /* 0x004fe20000410000 */
[----:B------:R-:W-:-:S03]  /*124b0*/  FMUL.FTZ R2, R2, 0.5 ;  /* 0x3f00000002027820 */ /* 0x000fc60000410000 */
[----:B------:R-:W-:-:S04]  /*124c0*/  FFMA R3, -R8, R8, R17 ;  /* 0x0000000808037223 */ /* 0x000fc80000000111 */
[----:B------:R-:W-:-:S07]  /*124d0*/  FFMA R3, R3, R2, R8 ;  /* 0x0000000203037223 */ /* 0x000fce0000000008 */
.L_x_470:
[----:B------:R-:W-:Y:S05]  /*124e0*/  BSYNC.RECONVERGENT B2 ;  /* 0x0000000000027941 */ /* 0x000fea0003800200 */
.L_x_468:
[----:B------:R-:W-:Y:S01]  /*124f0*/  FMUL R7, R3, R4 ;  /* 0x0000000403077220 */ /* 0x000fe20000400000 */
[----:B------:R-:W-:Y:S03]  /*12500*/  BSSY.RECONVERGENT B4, `(.L_x_471) ;  /* 0x000000c000047945 */ /* 0x000fe60003800200 */
[----:B------:R-:W0:Y:S08]  /*12510*/  MUFU.RCP R2, R7 ;  /* 0x0000000700027308 */ /* 0x000e300000001000 */
        /* <DEDUP_REMOVED lines=8> */
[----:B------:R-:W-:-:S07]  /*125a0*/  MOV R14, 0x125c0 ;  /* 0x000125c0000e7802 */ /* 0x000fce0000000f00 */
[----:B-1----:R-:W-:Y:S05]  /*125b0*/  CALL.REL.NOINC `($__internal_1_$__cuda_sm3x_div_rn_noftz_f32_slowpath) ;  /* 0x0000023000447944 */ /* 0x002fea0003c00000 */
.L_x_472:
[----:B------:R-:W-:Y:S05]  /*125c0*/  BSYNC.RECONVERGENT B4 ;  /* 0x0000000000047941 */ /* 0x000fea0003800200 */
.L_x_471:
[----:B------:R-:W-:Y:S01]  /*125d0*/  MOV R42, R5 ;  /* 0x00000005002a7202 */ /* 0x000fe20000000f00 */
[----:B------:R-:W-:Y:S06]  /*125e0*/  BRA `(.L_x_30) ;  /* 0x0000022c00547947 */ /* 0x000fec0003800000 */
.L_x_137:
[----:B------:R-:W-:-:S09]  /*125f0*/  UISETP.NE.AND UP0, UPT, UR4, 0x5, UPT ;  /* 0x000000050400788c */ /* 0x000fd2000bf05270 */
[----:B------:R-:W-:Y:S05]  /*12600*/  BRA.U !UP0, `(.L_x_473) ;  /* 0x0000001108e87547 */ /* 0x000fea000b800000 */
[----:B------:R-:W-:-:S09]  /*12610*/  UISETP.NE.AND UP0, UPT, UR4, 0x6, UPT ;  /* 0x000000060400788c */ /* 0x000fd2000bf05270 */
[----:B------:R-:W-:Y:S05]  /*12620*/  BRA.U UP0, `(.L_x_32) ;  /* 0x0000010900b87547 */ /* 0x000fea000b800000 */
[----:B------:R-:W-:Y:S01]  /*12630*/  FSETP.NEU.AND P0, PT, R2, RZ, PT ;  /* 0x000000ff0200720b */ /* 0x000fe20003f0d000 */
[----:B------:R-:W-:-:S12]  /*12640*/  HFMA2 R42, -RZ, RZ, 0, 0 ;  /* 0x00000000ff2a7431 */ /* 0x000fd800000001ff */
[----:B------:R-:W-:Y:S05]  /*12650*/  @!P0 BRA `(.L_x_30) ;  /* 0x0000022c00388947 */ /* 0x000fea0003800000 */
[----:B------:R-:W-:Y:S01]  /*12660*/  IMAD.MOV.U32 R17, RZ, RZ, 0x2 ;  /* 0x00000002ff117424 */ /* 0x000fe200078e00ff */
[----:B------:R-:W-:Y:S02]  /*12670*/  MOV R42, RZ ;  /* 0x000000ff002a7202 */ /* 0x000fe40000000f00 */
[----:B------:R-:W-:Y:S02]  /*12680*/  MOV R6, RZ ;  /* 0x000000ff00067202 */ /* 0x000fe40000000f00 */
[----:B------:R-:W-:Y:S02]  /*12690*/  PRMT R3, RZ, 0x7610, R3 ;  /* 0x00007610ff037816 */ /* 0x000fe40000000003 */
[----:B------:R-:W-:-:S07]  /*126a0*/  PRMT R4, RZ, 0x7610, R4 ;  /* 0x00007610ff047816 */ /* 0x000fce0000000004 */
.L_x_509:
[C---:B------:R-:W-:Y:S02]  /*126b0*/  VIMNMX.U32 R5, PT, PT, R17.reuse, 0x21, !PT ;  /* 0x0000002111057848 */ /* 0x040fe40007fe0000 */
[----:B------:R-:W-:Y:S02]  /*126c0*/  VIMNMX.U32 R7, PT, PT, R17, 0x21, PT ;  /* 0x0000002111077848 */ /* 0x000fe40003fe0000 */
[----:B------:R-:W-:Y:S02]  /*126d0*/  IADD3 R8, PT, PT, R5, -0x21, RZ ;  /* 0xffffffdf05087810 */ /* 0x000fe40007ffe0ff */
[----:B------:R-:W-:Y:S02]  /*126e0*/  IADD3 R5, PT, PT, R7, -0x1, RZ ;  /* 0xffffffff07057810 */ /* 0x000fe40007ffe0ff */
[----:B------:R-:W-:Y:S02]  /*126f0*/  MOV R19, RZ ;  /* 0x000000ff00137202 */ /* 0x000fe40000000f00 */
[----:B------:R-:W-:-:S02]  /*12700*/  ISETP.GE.AND P0, PT, R8, R5, PT ;  /* 0x000000050800720c */ /* 0x000fc40003f06270 */
[----:B------:R-:W-:-:S11]  /*12710*/  LEA R6, R7, -R6, 0x1 ;  /* 0x8000000607067211 */ /* 0x000fd600078e08ff */
[----:B------:R-:W-:Y:S05]  /*12720*/  @P0 BRA `(.L_x_474) ;  /* 0x0000001000780947 */ /* 0x000fea0003800000 */
[C---:B------:R-:W-:Y:S01]  /*12730*/  IADD3 R5, PT, PT, R6.reuse, -0x4, RZ ;  /* 0xfffffffc06057810 */ /* 0x040fe20007ffe0ff */
[----:B------:R-:W-:Y:S01]  /*12740*/  HFMA2 R19, -RZ, RZ, 0, 0 ;  /* 0x00000000ff137431 */ /* 0x000fe200000001ff */
[----:B------:R-:W-:Y:S02]  /*12750*/  IADD3 R9, PT, PT, R6, -0x3, RZ ;  /* 0xfffffffd06097810 */ /* 0x000fe40007ffe0ff */
[----:B------:R-:W-:Y:S02]  /*12760*/  ISETP.GE.U32.AND P0, PT, R5, 0x7, PT ;  /* 0x000000070500780c */ /* 0x000fe40003f06070 */
[----:B------:R-:W-:-:S11]  /*12770*/  IADD3 R11, PT, PT, R17, -0x2, RZ ;  /* 0xfffffffe110b7810 */ /* 0x000fd60007ffe0ff */
[----:B------:R-:W-:Y:S05]  /*12780*/  @!P0 BRA `(.L_x_475) ;  /* 0x0000000800288947 */ /* 0x000fea0003800000 */
[----:B------:R-:W-:Y:S02]  /*12790*/  LOP3.LUT R10, R9, 0xfffffff8, RZ, 0xc0, !PT ;  /* 0xfffffff8090a7812 */ /* 0x000fe400078ec0ff */
[----:B------:R-:W-:Y:S02]  /*127a0*/  MOV R15, RZ ;  /* 0x000000ff000f7202 */ /* 0x000fe40000000f00 */
[----:B------:R-:W-:-:S07]  /*127b0*/  MOV R19, RZ ;  /* 0x000000ff00137202 */ /* 0x000fce0000000f00 */
.L_x_492:
[----:B------:R-:W-:-:S04]  /*127c0*/  IADD3 R5, PT, PT, R11, -R8, RZ ;  /* 0x800000080b057210 */ /* 0x000fc80007ffe0ff */
[----:B------:R-:W-:-:S04]  /*127d0*/  LEA R12, R8, R5, 0x5 ;  /* 0x00000005080c7211 */ /* 0x000fc800078e28ff */
[----:B------:R-:W-:-:S05]  /*127e0*/  IADD3 R12, PT, PT, R1, R12, RZ ;  /* 0x0000000c010c7210 */ /* 0x000fca0007ffe0ff */
[----:B------:R-:W2:Y:S01]  /*127f0*/  LDL.U8 R6, [R12+0x290] ;  /* 0x000290000c067983 */ /* 0x000ea20000100000 */
[----:B------:R-:W1:Y:S01]  /*12800*/  MUFU.RCP R5, R2 ;  /* 0x0000000200057308 */ /* 0x000e620000001000 */
[----:B------:R-:W-:Y:S01]  /*12810*/  VIADD R15, R15, 0x8 ;  /* 0x000000080f0f7836 */ /* 0x000fe20000000000 */
[----:B------:R-:W-:Y:S04]  /*12820*/  BSSY.RECONVERGENT B4, `(.L_x_476) ;  /* 0x000000d000047945 */ /* 0x000fe80003800200 */
[----:B------:R-:W-:Y:S01]  /*12830*/  ISETP.NE.AND P3, PT, R15, R10, PT ;  /* 0x0000000a0f00720c */ /* 0x000fe20003f65270 */
        /* <DEDUP_REMOVED lines=11> */
.L_x_477:
[----:B------:R-:W-:Y:S05]  /*128f0*/  BSYNC.RECONVERGENT B4 ;  /* 0x0000000000047941 */ /* 0x000fea0003800200 */
.L_x_476:
        /* <DEDUP_REMOVED lines=15> */
.L_x_479:
[----:B------:R-:W-:Y:S05]  /*129f0*/  BSYNC.RECONVERGENT B4 ;  /* 0x0000000000047941 */ /* 0x000fea0003800200 */
.L_x_478:
        /* <DEDUP_REMOVED lines=15> */
.L_x_481:
[----:B------:R-:W-:Y:S05]  /*12af0*/  BSYNC.RECONVERGENT B4 ;  /* 0x0000000000047941 */ /* 0x000fea0003800200 */
.L_x_480:
        /* <DEDUP_REMOVED lines=15> */
.L_x_483:
[----:B------:R-:W-:Y:S05]  /*12bf0*/  BSYNC.RECONVERGENT B4 ;  /* 0x0000000000047941 */ /* 0x000fea0003800200 */
.L_x_482:
        /* <DEDUP_REMOVED lines=15> */
.L_x_485:
[----:B------:R-:W-:Y:S05]  /*12cf0*/  BSYNC.RECONVERGENT B4 ;  /* 0x0000000000047941 */ /* 0x000fea0003800200 */
.L_x_484:
        /* <DEDUP_REMOVED lines=15> */
.L_x_487:
[----:B------:R-:W-:Y:S05]  /*12df0*/  BSYNC.RECONVERGENT B4 ;  /* 0x0000000000047941 */ /* 0x000fea0003800200 */
.L_x_486:
        /* <DEDUP_REMOVED lines=15> */
.L_x_489:
[----:B------:R-:W-:Y:S05]  /*12ef0*/  BSYNC.RECONVERGENT B4 ;  /* 0x0000000000047941 */ /* 0x000fea0003800200 */
.L_x_488:
        /* <DEDUP_REMOVED lines=15> */
.L_x_491:
[----:B------:R-:W-:Y:S05]  /*12ff0*/  BSYNC.RECONVERGENT B4 ;  /* 0x0000000000047941 */ /* 0x000fea0003800200 */
.L_x_490:
[----:B------:R-:W-:Y:S01]  /*13000*/  FADD R19, R16, R5 ;  /* 0x0000000510137221 */ /* 0x000fe20000000000 */
[----:B------:R-:W-:Y:S01]  /*13010*/  IADD3 R8, PT, PT, R8, 0x8, RZ ;  /* 0x0000000808087810 */ /* 0x000fe20007ffe0ff */
[----:B------:R-:W-:Y:S06]  /*13020*/  @P3 BRA `(.L_x_492) ;  /* 0xfffffff400e43947 */ /* 0x000fec000383ffff */
.L_x_475:
[----:B------:R-:W-:-:S13]  /*13030*/  LOP3.LUT P0, RZ, R9, 0x7, RZ, 0xc0, !PT ;  /* 0x0000000709ff7812 */ /* 0x000fda000780c0ff */
[----:B------:R-:W-:Y:S05]  /*13040*/  @!P0 BRA `(.L_x_474) ;  /* 0x0000000800308947 */ /* 0x000fea0003800000 */
[----:B------:R-:W-:Y:S02]  /*13050*/  IADD3 R6, PT, PT, RZ, -R4, RZ ;  /* 0x80000004ff067210 */ /* 0x000fe40007ffe0ff */
[----:B------:R-:W-:Y:S02]  /*13060*/  SHF.L.U32 R9, R7, 0x1, RZ ;  /* 0x0000000107097819 */ /* 0x000fe400000006ff */
[----:B------:R-:W-:-:S04]  /*13070*/  PRMT R6, R6, 0x7710, RZ ;  /* 0x0000771006067816 */ /* 0x000fc800000000ff */
[----:B------:R-:W-:-:S04]  /*13080*/  IADD3 R7, PT, PT, R9, 0x5, R6 ;  /* 0x0000000509077810 */ /* 0x000fc80007ffe006 */
[----:B------:R-:W-:-:S04]  /*13090*/  LOP3.LUT R7, R7, 0x7, RZ, 0xc0, !PT ;  /* 0x0000000707077812 */ /* 0x000fc800078ec0ff */
[----:B------:R-:W-:-:S04]  /*130a0*/  IADD3 R5, PT, PT, R7, -0x1, RZ ;  /* 0xffffffff07057810 */ /* 0x000fc80007ffe0ff */
        /* <DEDUP_REMOVED lines=19> */
.L_x_495:
[----:B------:R-:W-:Y:S05]  /*131e0*/  BSYNC.RECONVERGENT B4 ;  /* 0x0000000000047941 */ /* 0x000fea0003800200 */
.L_x_494:
        /* <DEDUP_REMOVED lines=15> */
.L_x_497:
[----:B------:R-:W-:Y:S05]  /*132e0*/  BSYNC.RECONVERGENT B4 ;  /* 0x0000000000047941 */ /* 0x000fea0003800200 */
.L_x_496:
        /* <DEDUP_REMOVED lines=15> */
.L_x_499:
[----:B------:R-:W-:Y:S05]  /*133e0*/  BSYNC.RECONVERGENT B4 ;  /* 0x0000000000047941 */ /* 0x000fea0003800200 */
.L_x_498:
        /* <DEDUP_REMOVED lines=15> */
.L_x_501:
[----:B------:R-:W-:Y:S05]  /*134e0*/  BSYNC.RECONVERGENT B4 ;  /* 0x0000000000047941 */ /* 0x000fea0003800200 */
.L_x_500:
[----:B------:R-:W-:Y:S01]  /*134f0*/  FADD R19, R19, R5 ;  /* 0x0000000513137221 */ /* 0x000fe20000000000 */
[----:B------:R-:W-:-:S07]  /*13500*/  IADD3 R8, PT, PT, R8, 0x4, RZ ;  /* 0x0000000408087810 */ /* 0x000fce0007ffe0ff */
.L_x_493:
[----:B------:R-:W-:-:S13]  /*13510*/  LOP3.LUT P0, RZ, R7, 0x3, RZ, 0xc0, !PT ;  /* 0x0000000307ff7812 */ /* 0x000fda000780c0ff */
[----:B------:R-:W-:Y:S05]  /*13520*/  @!P0 BRA `(.L_x_474) ;  /* 0x0000000000f88947 */ /* 0x000fea0003800000 */
[----:B------:R-:W-:Y:S02]  /*13530*/  LOP3.LUT R9, R9, 0x2, RZ, 0xc0, !PT ;  /* 0x0000000209097812 */ /* 0x000fe400078ec0ff */
[----:B------:R-:W-:-:S04]  /*13540*/  LOP3.LUT R6, R3, 0x3, RZ, 0xc0, !PT ;  /* 0x0000000303067812 */ /* 0x000fc800078ec0ff */
[----:B------:R-:W-:-:S13]  /*13550*/  ISETP.NE.AND P0, PT, R6, R9, PT ;  /* 0x000000090600720c */ /* 0x000fda0003f05270 */
        /* <DEDUP_REMOVED lines=18> */
.L_x_504:
[----:B------:R-:W-:Y:S05]  /*13680*/  BSYNC.RECONVERGENT B4 ;  /* 0x0000000000047941 */ /* 0x000fea0003800200 */
.L_x_503:
        /* <DEDUP_REMOVED lines=15> */
.L_x_506:
[----:B------:R-:W-:Y:S05]  /*13780*/  BSYNC.RECONVERGENT B4 ;  /* 0x0000000000047941 */ /* 0x000fea0003800200 */
.L_x_505:
[----:B------:R-:W-:Y:S01]  /*13790*/  FADD R19, R19, R5 ;  /* 0x0000000513137221 */ /* 0x000fe20000000000 */
[----:B------:R-:W-:-:S07]  /*137a0*/  IADD3 R8, PT, PT, R8, 0x2, RZ ;  /* 0x0000000208087810 */ /* 0x000fce0007ffe0ff */
.L_x_502:
[----:B------:R-:W-:-:S04]  /*137b0*/  LOP3.LUT R5, R3, 0x1, RZ, 0xc0, !PT ;  /* 0x0000000103057812 */ /* 0x000fc800078ec0ff */
[----:B------:R-:W-:-:S13]  /*137c0*/  ISETP.NE.U32.AND P0, PT, R5, 0x1, PT ;  /* 0x000000010500780c */ /* 0x000fda0003f05070 */
        /* <DEDUP_REMOVED lines=18> */
.L_x_508:
[----:B------:R-:W-:Y:S05]  /*138f0*/  BSYNC.RECONVERGENT B4 ;  /* 0x0000000000047941 */ /* 0x000fea0003800200 */
.L_x_507:
[----:B------:R-:W-:-:S07]  /*13900*/  FADD R19, R19, R5 ;  /* 0x0000000513137221 */ /* 0x000fce0000000000 */
.L_x_474:
[----:B------:R-:W-:Y:S02]  /*13910*/  IADD3 R7, PT, PT, R17, 0x1, RZ ;  /* 0x0000000111077810 */ /* 0x000fe40007ffe0ff */
[----:B------:R-:W-:Y:S02]  /*13920*/  I2FP.F32.U32 R5, R17 ;  /* 0x0000001100057245 */ /* 0x000fe40000201000 */
[----:B------:R-:W-:-:S03]  /*13930*/  ISETP.NE.AND P0, PT, R7, 0x41, PT ;  /* 0x000000410700780c */ /* 0x000fc60003f05270 */
[----:B------:R-:W-:-:S10]  /*13940*/  FFMA R42, R5, R19, R42 ;  /* 0x00000013052a7223 */ /* 0x000fd4000000002a */
[----:B------:R-:W-:Y:S05]  /*13950*/  @!P0 BRA `(.L_x_30) ;  /* 0x0000021800788947 */ /* 0x000fea0003800000 */
[----:B------:R-:W-:Y:S01]  /*13960*/  IADD3 R6, PT, PT, R17, -0x1, RZ ;  /* 0xffffffff11067810 */ /* 0x000fe20007ffe0ff */
[----:B------:R-:W-:Y:S01]  /*13970*/  VIADD R4, R4, 0x1 ;  /* 0x0000000104047836 */ /* 0x000fe20000000000 */
[----:B------:R-:W-:Y:S02]  /*13980*/  IADD3 R3, PT, PT, R3, 0x1, RZ ;  /* 0x0000000103037810 */ /* 0x000fe40007ffe0ff */
[----:B------:R-:W-:Y:S01]  /*13990*/  MOV R17, R7 ;  /* 0x0000000700117202 */ /* 0x000fe20000000f00 */
[----:B------:R-:W-:Y:S06]  /*139a0*/  BRA `(.L_x_509) ;  /* 0xffffffec00407947 */ /* 0x000fec000383ffff */
.L_x_473:
[----:B------:R-:W-:Y:S01]  /*139b0*/  FSETP.NEU.AND P0, PT, R2, RZ, PT ;  /* 0x000000ff0200720b */ /* 0x000fe20003f0d000 */
[----:B------:R-:W-:-:S12]  /*139c0*/  HFMA2 R42, -RZ, RZ, 0, 0 ;  /* 0x00000000ff2a7431 */ /* 0x000fd800000001ff */
[----:B------:R-:W-:Y:S05]  /*139d0*/  @!P0 BRA `(.L_x_30) ;  /* 0x0000021800588947 */ /* 0x000fea0003800000 */
[----:B------:R-:W-:Y:S02]  /*139e0*/  MOV R4, RZ ;  /* 0x000000ff00047202 */ /* 0x000fe40000000f00 */
[----:B------:R-:W-:-:S07]  /*139f0*/  MOV R42, RZ ;  /* 0x000000ff002a7202 */ /* 0x000fce0000000f00 */
.L_x_638:
[----:B------:R-:W-:-:S05]  /*13a00*/  LEA R9, R4, R1, 0x5 ;  /* 0x0000000104097211 */ /* 0x000fca00078e28ff */
        /* <DEDUP_REMOVED lines=8> */
[C---:B------:R-:W-:Y:S02]  /*13a90*/  PRMT R7, R12.reuse, 0x7772, RZ ;  /* 0x000077720c077816 */ /* 0x040fe400000000ff */
        /* <DEDUP_REMOVED lines=17> */
[----:B-1----:R-:W-:Y:S06]  /*13bb0*/  @!P0 BRA `(.L_x_511) ;  /* 0x0000000000148947 */ /* 0x002fec0003800000 */
[----:B------:R-:W-:Y:S02]  /*13bc0*/  MOV R6, R25 ;  /* 0x0000001900067202 */ /* 0x000fe40000000f00 */
[----:B------:R-:W-:Y:S02]  /*13bd0*/  MOV R5, R2 ;  /* 0x0000000200057202 */ /* 0x000fe40000000f00 */
[----:B------:R-:W-:-:S07]  /*13be0*/  MOV R14, 0x13c00 ;  /* 0x00013c00000e7802 */ /* 0x000fce0000000f00 */
[----:B0-----:R-:W-:Y:S05]  /*13bf0*/  CALL.REL.NOINC `($__internal_1_$__cuda_sm3x_div_rn_noftz_f32_slowpath) ;  /* 0x0000021800b47944 */ /* 0x001fea0003c00000 */
[----:B------:R-:W-:-:S07]  /*13c00*/  MOV R6, R5 ;  /* 0x0000000500067202 */ /* 0x000fce0000000f00 */
.L_x_511:
[----:B------:R-:W-:Y:S05]  /*13c10*/  BSYNC.RECONVERGENT B4 ;  /* 0x0000000000047941 */ /* 0x000fea0003800200 */
.L_x_510:
[----:B------:R-:W-:Y:S01]  /*13c20*/  IMAD R5, R4, R4, 0x1 ;  /* 0x0000000104057424 */ /* 0x000fe200078e0204 */
[----:B------:R-:W-:Y:S04]  /*13c30*/  BSSY.RECONVERGENT B4, `(.L_x_512) ;  /* 0x000000e000047945 */ /* 0x000fe80003800200 */
[----:B------:R-:W-:-:S04]  /*13c40*/  I2FP.F32.U32 R25, R5 ;  /* 0x0000000500197245 */ /* 0x000fc80000201000 */
[----:B------:R-:W1:Y:S08]  /*13c50*/  MUFU.RCP R5, R25 ;  /* 0x0000001900057308 */ /* 0x000e700000001000 */
        /* <DEDUP_REMOVED lines=10> */
[----:B------:R-:W-:-:S07]  /*13d00*/  MOV R13, R5 ;  /* 0x00000005000d7202 */ /* 0x000fce0000000f00 */
.L_x_513:
[----:B------:R-:W-:Y:S05]  /*13d10*/  BSYNC.RECONVERGENT B4 ;  /* 0x0000000000047941 */ /* 0x000fea0003800200 */
.L_x_512:
[----:B------:R-:W1:Y:S01]  /*13d20*/  MUFU.RCP R5, R2 ;  /* 0x0000000200057308 */ /* 0x000e620000001000 */
[----:B------:R-:W-:Y:S01]  /*13d30*/  LOP3.LUT R3, R3, 0xffff, RZ, 0xc0, !PT ;  /* 0x0000ffff03037812 */ /* 0x000fe200078ec0ff */
[----:B------:R-:W-:Y:S03]  /*13d40*/  BSSY.RECONVERGENT B4, `(.L_x_514) ;  /* 0x000000f000047945 */ /* 0x000fe60003800200 */
[----:B------:R-:W-:Y:S01]  /*13d50*/  I2FP.F32.U32 R27, R3 ;  /* 0x00000003001b7245 */ /* 0x000fe20000201000 */
[----:B------:R-:W-:-:S03]  /*13d60*/  FADD R3, R13, R42 ;  /* 0x0000002a0d037221 */ /* 0x000fc60000000000 */
        /* <DEDUP_REMOVED lines=10> */
[----:B0-----:R-:W-:Y:S05]  /*13e10*/  CALL.REL.NOINC `($__internal_1_$__cuda_sm3x_div_rn_noftz_f32_slowpath) ;  /* 0x00000218002c7944 */ /* 0x001fea0003c00000 */
[----:B------:R-:W-:-:S07]  /*13e20*/  MOV R6, R5 ;  /* 0x0000000500067202 */ /* 0x000fce0000000f00 */
.L_x_515:
[----:B------:R-:W-:Y:S05]  /*13e30*/  BSYNC.RECONVERGENT B4 ;  /* 0x0000000000047941 */ /* 0x000fea0003800200 */
.L_x_514:
[----:B------:R-:W-:Y:S01]  /*13e40*/  IADD3 R5, PT, PT, -R4, 0x1, RZ ;  /* 0x0000000104057810 */ /* 0x000fe20007ffe1ff */
[----:B------:R-:W-:Y:S04]  /*13e50*/  BSSY.RECONVERGENT B4, `(.L_x_516) ;  /* 0x000000f000047945 */ /* 0x000fe80003800200 */
[----:B------:R-:W-:-:S05]  /*13e60*/  IMAD R5, R5, R5, 0x1 ;  /* 0x0000000105057424 */ /* 0x000fca00078e0205 */
        /* <DEDUP_REMOVED lines=12> */
[----:B------:R-:W-:-:S07]  /*13f30*/  MOV R14, R5 ;  /* 0x00000005000e7202 */ /* 0x000fce0000000f00 */
.L_x_517:
[----:B------:R-:W-:Y:S05]  /*13f40*/  BSYNC.RECONVERGENT B4 ;  /* 0x0000000000047941 */ /* 0x000fea0003800200 */
.L_x_516:
[----:B------:R-:W1:Y:S01]  /*13f50*/  MUFU.RCP R5, R2 ;  /* 0x0000000200057308 */ /* 0x000e620000001000 */
[----:B------:R-:W-:Y:S01]  /*13f60*/  LOP3.LUT R7, R7, 0xffff, RZ, 0xc0, !PT ;  /* 0x0000ffff07077812 */ /* 0x000fe200078ec0ff */
[----:B------:R-:W-:Y:S01]  /*13f70*/  BSSY.RECONVERGENT B4, `(.L_x_518) ;  /* 0x000000f000047945 */ /* 0x000fe20003800200 */
[----:B------:R-:W-:Y:S02]  /*13f80*/  FADD R3, R3, R14 ;  /* 0x0000000e03037221 */ /* 0x000fe40000000000 */
        /* <DEDUP_REMOVED lines=13> */
.L_x_519:
[----:B------:R-:W-:Y:S05]  /*14060*/  BSYNC.RECONVERGENT B4 ;  /* 0x0000000000047941 */ /* 0x000fea0003800200 */
.L_x_518:
        /* <DEDUP_REMOVED lines=16> */
.L_x_521:
[----:B------:R-:W-:Y:S05]  /*14170*/  BSYNC.RECONVERGENT B4 ;  /* 0x0000000000047941 */ /* 0x000fea0003800200 */
.L_x_520:
        /* <DEDUP_REMOVED lines=17> */
.L_x_523:
[----:B------:R-:W-:Y:S05]  /*14290*/  BSYNC.RECONVERGENT B4 ;  /* 0x0000000000047941 */ /* 0x000fea0003800200 */
.L_x_522:
        /* <DEDUP_REMOVED lines=16> */
.L_x_525:
[----:B------:R-:W-:Y:S05]  /*143a0*/  BSYNC.RECONVERGENT B4 ;  /* 0x0000000000047941 */ /* 0x000fea0003800200 */
.L_x_524:
        /* <DEDUP_REMOVED lines=17> */
.L_x_527:
[----:B------:R-:W-:Y:S05]  /*144c0*/  BSYNC.RECONVERGENT B4 ;  /* 0x0000000000047941 */ /* 0x000fea0003800200 */
.L_x_526:
        /* <DEDUP_REMOVED lines=15> */
[----:B------:R-:W-:-:S07]  /*145c0*/  IMAD.MOV.U32 R8, RZ, RZ, R5 ;  /* 0x000000ffff087224 */ /* 0x000fce00078e0005 */
.L_x_529:
[----:B------:R-:W-:Y:S05]  /*145d0*/  BSYNC.RECONVERGENT B4 ;  /* 0x0000000000047941 */ /* 0x000fea0003800200 */
.L_x_528:
        /* <DEDUP_REMOVED lines=17> */
.L_x_531:
[----:B------:R-:W-:Y:S05]  /*146f0*/  BSYNC.RECONVERGENT B4 ;  /* 0x0000000000047941 */ /* 0x000fea0003800200 */
.L_x_530:
        /* <DEDUP_REMOVED lines=16> */
.L_x_533:
[----:B------:R-:W-:Y:S05]  /*14800*/  BSYNC.RECONVERGENT B4 ;  /* 0x0000000000047941 */ /* 0x000fea0003800200 */
.L_x_532:
        /* <DEDUP_REMOVED lines=17> */
.L_x_535:
[----:B------:R-:W-:Y:S05]  /*14920*/  BSYNC.RECONVERGENT B4 ;  /* 0x0000000000047941 */ /* 0x000fea0003800200 */
.L_x_534:
        /* <DEDUP_REMOVED lines=16> */
.L_x_537:
[----:B------:R-:W-:Y:S05]  /*14a30*/  BSYNC.RECONVERGENT B4 ;  /* 0x0000000000047941 */ /* 0x000fea0003800200 */
.L_x_536:
        /* <DEDUP_REMOVED lines=17> */
.L_x_539:
[----:B------:R-:W-:Y:S05]  /*14b50*/  BSYNC.RECONVERGENT B4 ;  /* 0x0000000000047941 */ /* 0x000fea0003800200 */
.L_x_538:
        /* <DEDUP_REMOVED lines=16> */
.L_x_541:
[----:B------:R-:W-:Y:S05]  /*14c60*/  BSYNC.RECONVERGENT B4 ;  /* 0x0000000000047941 */ /* 0x000fea0003800200 */
.L_x_540:
        /* <DEDUP_REMOVED lines=15> */
[----:B0-----:R-:W-:Y:S05]  /*14d60*/  CALL.REL.NOINC `($__internal_1_$__cuda_sm3x_div_rn_noftz_f32_slowpath) ;  /* 0x0000020800587944 */ /* 0x001fea0003c00000 */
[----:B------:R-:W-:-:S07]  /*14d70*/  MOV R6, R5 ;  /* 0x0000000500067202 */ /* 0x000fce0000000f00 */
.L_x_543:
[----:B------:R-:W-:Y:S05]  /*14d80*/  BSYNC.RECONVERGENT B4 ;  /* 0x0000000000047941 */ /* 0x000fea0003800200 */
.L_x_542:
        /* <DEDUP_REMOVED lines=15> */
.L_x_545:
[----:B------:R-:W-:Y:S05]  /*14e80*/  BSYNC.RECONVERGENT B4 ;  /* 0x0000000000047941 */ /* 0x000fea0003800200 */
.L_x_544:
        /* <DEDUP_REMOVED lines=17> */
.L_x_547:
[----:B------:R-:W-:Y:S05]  /*14fa0*/  BSYNC.RECONVERGENT B4 ;  /* 0x0000000000047941 */ /* 0x000fea0003800200 */
.L_x_546:
        /* <DEDUP_REMOVED lines=15> */
.L_x_549:
[----:B------:R-:W-:Y:S05]  /*150a0*/  BSYNC.RECONVERGENT B4 ;  /* 0x0000000000047941 */ /* 0x000fea0003800200 */
.L_x_548:
        /* <DEDUP_REMOVED lines=17> */
.L_x_551:
[----:B------:R-:W-:Y:S05]  /*151c0*/  BSYNC.RECONVERGENT B4 ;  /* 0x0000000000047941 */ /* 0x000fea0003800200 */
.L_x_550:
        /* <DEDUP_REMOVED lines=15> */
.L_x_553:
[----:B------:R-:W-:Y:S05]  /*152c0*/  BSYNC.RECONVERGENT B4 ;  /* 0x0000000000047941 */ /* 0x000fea0003800200 */
.L_x_552:
        /* <DEDUP_REMOVED lines=17> */
.L_x_555:
[----:B------:R-:W-:Y:S05]  /*153e0*/  BSYNC.RECONVERGENT B4 ;  /* 0x0000000000047941 */ /* 0x000fea0003800200 */
.L_x_554:
        /* <DEDUP_REMOVED lines=15> */
.L_x_557:
[----:B------:R-:W-:Y:S05]  /*154e0*/  BSYNC.RECONVERGENT B4 ;  /* 0x0000000000047941 */ /* 0x000fea0003800200 */
.L_x_556:
        /* <DEDUP_REMOVED lines=17> */
.L_x_559:
[----:B------:R-:W-:Y:S05]  /*15600*/  BSYNC.RECONVERGENT B4 ;  /* 0x0000000000047941 */ /* 0x000fea0003800200 */
.L_x_558:
        /* <DEDUP_REMOVED lines=15> */
.L_x_561:
[----:B------:R-:W-:Y:S05]  /*15700*/  BSYNC.RECONVERGENT B4 ;  /* 0x0000000000047941 */ /* 0x000fea0003800200 */
.L_x_560:
        /* <DEDUP_REMOVED lines=17> */
.L_x_563:
[----:B------:R-:W-:Y:S05]  /*15820*/  BSYNC.RECONVERGENT B4 ;  /* 0x0000000000047941 */ /* 0x000fea0003800200 */
.L_x_562:
        /* <DEDUP_REMOVED lines=15> */
.L_x_565:
[----:B------:R-:W-:Y:S05]  /*15920*/  BSYNC.RECONVERGENT B4 ;  /* 0x0000000000047941 */ /* 0x000fea0003800200 */
.L_x_564:
        /* <DEDUP_REMOVED lines=17> */
.L_x_567:
[----:B------:R-:W-:Y:S05]  /*15a40*/  BSYNC.RECONVERGENT B4 ;  /* 0x0000000000047941 */ /* 0x000fea0003800200 */
.L_x_566:
        /* <DEDUP_REMOVED lines=15> */
.L_x_569:
[----:B------:R-:W-:Y:S05]  /*15b40*/  BSYNC.RECONVERGENT B4 ;  /* 0x0000000000047941 */ /* 0x000fea0003800200 */
.L_x_568:
        /* <DEDUP_REMOVED lines=17> */
.L_x_571:
[----:B------:R-:W-:Y:S05]  /*15c60*/  BSYNC.RECONVERGENT B4 ;  /* 0x0000000000047941 */ /* 0x000fea0003800200 */
.L_x_570:
        /* <DEDUP_REMOVED lines=15> */
.L_x_573:
[----:B------:R-:W-:Y:S05]  /*15d60*/  BSYNC.RECONVERGENT B4 ;  /* 0x0000000000047941 */ /* 0x000fea0003800200 */
.L_x_572:
[----:B------:R-:W2:Y:S01]  /*15d70*/  LDL.128 R12, [R9+0x2a0] ;  /* 0x0002a000090c7983 */ /* 0x000ea20000100c00 */
[----:B------:R-:W1:Y:S01]  /*15d80*/  MUFU.RCP R3, R2 ;  /* 0x0000000200037308 */ /* 0x000e620000001000 */
[----:B------:R-:W-:Y:S01]  /*15d90*/  FADD R10, R7, R5 ;  /* 0x00000005070a7221 */ /* 0x000fe20000000000 */
        /* <DEDUP_REMOVED lines=25> */
[----:B------:R-:W-:Y:S01]  /*15f30*/  IMAD.MOV.U32 R6, RZ, RZ, R25 ;  /* 0x000000ffff067224 */ /* 0x000fe200078e0019 */
[----:B------:R-:W-:Y:S02]  /*15f40*/  MOV R5, R2 ;  /* 0x0000000200057202 */ /* 0x000fe40000000f00 */
[----:B------:R-:W-:-:S07]  /*15f50*/  MOV R14, 0x15f70 ;  /* 0x00015f70000e7802 */ /* 0x000fce0000000f00 */
[----:B0-----:R-:W-:Y:S05]  /*15f60*/  CALL.REL.NOINC `($__internal_1_$__cuda_sm3x_div_rn_noftz_f32_slowpath) ;  /* 0x000001f400d87944 */ /* 0x001fea0003c00000 */
[----:B------:R-:W-:-:S07]  /*15f70*/  MOV R6, R5 ;  /* 0x0000000500067202 */ /* 0x000fce0000000f00 */
.L_x_575:
[----:B------:R-:W-:Y:S05]  /*15f80*/  BSYNC.RECONVERGENT B4 ;  /* 0x0000000000047941 */ /* 0x000fea0003800200 */
.L_x_574:
        /* <DEDUP_REMOVED lines=15> */
.L_x_577:
[----:B------:R-:W-:Y:S05]  /*16080*/  BSYNC.RECONVERGENT B4 ;  /* 0x0000000000047941 */ /* 0x000fea0003800200 */
.L_x_576:
        /* <DEDUP_REMOVED lines=17> */
.L_x_579:
[----:B------:R-:W-:Y:S05]  /*161a0*/  BSYNC.RECONVERGENT B4 ;  /* 0x0000000000047941 */ /* 0x000fea0003800200 */
.L_x_578:
        /* <DEDUP_REMOVED lines=15> */
.L_x_581:
[----:B------:R-:W-:Y:S05]  /*162a0*/  BSYNC.RECONVERGENT B4 ;  /* 0x0000000000047941 */ /* 0x000fea0003800200 */
.L_x_580:
        /* <DEDUP_REMOVED lines=17> */
.L_x_583:
[----:B------:R-:W-:Y:S05]  /*163c0*/  BSYNC.RECONVERGENT B4 ;  /* 0x0000000000047941 */ /* 0x000fea0003800200 */
.L_x_582:
        /* <DEDUP_REMOVED lines=15> */
.L_x_585:
[----:B------:R-:W-:Y:S05]  /*164c0*/  BSYNC.RECONVERGENT B4 ;  /* 0x0000000000047941 */ /* 0x000fea0003800200 */
.L_x_584:
        /* <DEDUP_REMOVED lines=17> */
.L_x_587:
[----:B------:R-:W-:Y:S05]  /*165e0*/  BSYNC.RECONVERGENT B4 ;  /* 0x0000000000047941 */ /* 0x000fea0003800200 */
.L_x_586:
        /* <DEDUP_REMOVED lines=15> */
.L_x_589:
[----:B------:R-:W-:Y:S05]  /*166e0*/  BSYNC.RECONVERGENT B4 ;  /* 0x0000000000047941 */ /* 0x000fea0003800200 */
.L_x_588:
        /* <DEDUP_REMOVED lines=17> */
.L_x_591:
[----:B------:R-:W-:Y:S05]  /*16800*/  BSYNC.RECONVERGENT B4 ;  /* 0x0000000000047941 */ /* 0x000fea0003800200 */
.L_x_590:
        /* <DEDUP_REMOVED lines=15> */
.L_x_593:
[----:B------:R-:W-:Y:S05]  /*16900*/  BSYNC.RECONVERGENT B4 ;  /* 0x0000000000047941 */ /* 0x000fea0003800200 */
.L_x_592:
        /* <DEDUP_REMOVED lines=17> */
.L_x_595:
[----:B------:R-:W-:Y:S05]  /*16a20*/  BSYNC.RECONVERGENT B4 ;  /* 0x0000000000047941 */ /* 0x000fea0003800200 */
.L_x_594:
        /* <DEDUP_REMOVED lines=15> */
.L_x_597:
[----:B------:R-:W-:Y:S05]  /*16b20*/  BSYNC.RECONVERGENT B4 ;  /* 0x0000000000047941 */ /* 0x000fea0003800200 */
.L_x_596:
        /* <DEDUP_REMOVED lines=17> */
.L_x_599:
[----:B------:R-:W-:Y:S05]  /*16c40*/  BSYNC.RECONVERGENT B4 ;  /* 0x0000000000047941 */ /* 0x000fea0003800200 */
.L_x_598:
        /* <DEDUP_REMOVED lines=15> */
.L_x_601:
[----:B------:R-:W-:Y:S05]  /*16d40*/  BSYNC.RECONVERGENT B4 ;  /* 0x0000000000047941 */ /* 0x000fea0003800200 */
.L_x_600:
        /* <DEDUP_REMOVED lines=17> */
.L_x_603:
[----:B------:R-:W-:Y:S05]  /*16e60*/  BSYNC.RECONVERGENT B4 ;  /* 0x0000000000047941 */ /* 0x000fea0003800200 */
.L_x_602:
        /* <DEDUP_REMOVED lines=15> */
.L_x_605:
[----:B------:R-:W-:Y:S05]  /*16f60*/  BSYNC.RECONVERGENT B4 ;  /* 0x0000000000047941 */ /* 0x000fea0003800200 */
.L_x_604:
        /* <DEDUP_REMOVED lines=17> */
.L_x_607:
[----:B------:R-:W-:Y:S05]  /*17080*/  BSYNC.RECONVERGENT B4 ;  /* 0x0000000000047941 */ /* 0x000fea0003800200 */
.L_x_606:
        /* <DEDUP_REMOVED lines=15> */
.L_x_609:
[----:B------:R-:W-:Y:S05]  /*17180*/  BSYNC.RECONVERGENT B4 ;  /* 0x0000000000047941 */ /* 0x000fea0003800200 */
.L_x_608:
        /* <DEDUP_REMOVED lines=17> */
.L_x_611:
[----:B------:R-:W-:Y:S05]  /*172a0*/  BSYNC.RECONVERGENT B4 ;  /* 0x0000000000047941 */ /* 0x000fea0003800200 */
.L_x_610:
        /* <DEDUP_REMOVED lines=15> */
.L_x_613:
[----:B------:R-:W-:Y:S05]  /*173a0*/  BSYNC.RECONVERGENT B4 ;  /* 0x0000000000047941 */ /* 0x000fea0003800200 */
.L_x_612:
        /* <DEDUP_REMOVED lines=17> */
.L_x_615:
[----:B------:R-:W-:Y:S05]  /*174c0*/  BSYNC.RECONVERGENT B4 ;  /* 0x0000000000047941 */ /* 0x000fea0003800200 */
.L_x_614:
        /* <DEDUP_REMOVED lines=15> */
.L_x_617:
[----:B------:R-:W-:Y:S05]  /*175c0*/  BSYNC.RECONVERGENT B4 ;  /* 0x0000000000047941 */ /* 0x000fea0003800200 */
.L_x_616:
        /* <DEDUP_REMOVED lines=17> */
.L_x_619:
[----:B------:R-:W-:Y:S05]  /*176e0*/  BSYNC.RECONVERGENT B4 ;  /* 0x0000000000047941 */ /* 0x000fea0003800200 */
.L_x_618:
        /* <DEDUP_REMOVED lines=15> */
.L_x_621:
[----:B------:R-:W-:Y:S05]  /*177e0*/  BSYNC.RECONVERGENT B4 ;  /* 0x0000000000047941 */ /* 0x000fea0003800200 */
.L_x_620:
        /* <DEDUP_REMOVED lines=17> */
.L_x_623:
[----:B------:R-:W-:Y:S05]  /*17900*/  BSYNC.RECONVERGENT B4 ;  /* 0x0000000000047941 */ /* 0x000fea0003800200 */
.L_x_622:
        /* <DEDUP_REMOVED lines=15> */
.L_x_625:
[----:B------:R-:W-:Y:S05]  /*17a00*/  BSYNC.RECONVERGENT B4 ;  /* 0x0000000000047941 */ /* 0x000fea0003800200 */
.L_x_624:
        /* <DEDUP_REMOVED lines=17> */
.L_x_627:
[----:B------:R-:W-:Y:S05]  /*17b20*/  BSYNC.RECONVERGENT B4 ;  /* 0x0000000000047941 */ /* 0x000fea0003800200 */
.L_x_626:
        /* <DEDUP_REMOVED lines=15> */
.L_x_629:
[----:B------:R-:W-:Y:S05]  /*17c20*/  BSYNC.RECONVERGENT B4 ;  /* 0x0000000000047941 */ /* 0x000fea0003800200 */
.L_x_628:
        /* <DEDUP_REMOVED lines=17> */
.L_x_631:
[----:B------:R-:W-:Y:S05]  /*17d40*/  BSYNC.RECONVERGENT B4 ;  /* 0x0000000000047941 */ /* 0x000fea0003800200 */
.L_x_630:
        /* <DEDUP_REMOVED lines=15> */
.L_x_633:
[----:B------:R-:W-:Y:S05]  /*17e40*/  BSYNC.RECONVERGENT B4 ;  /* 0x0000000000047941 */ /* 0x000fea0003800200 */
.L_x_632:
        /* <DEDUP_REMOVED lines=17> */
.L_x_635:
[----:B------:R-:W-:Y:S05]  /*17f60*/  BSYNC.RECONVERGENT B4 ;  /* 0x0000000000047941 */ /* 0x000fea0003800200 */
.L_x_634:
        /* <DEDUP_REMOVED lines=15> */
.L_x_637:
[----:B------:R-:W-:Y:S05]  /*18060*/  BSYNC.RECONVERGENT B4 ;  /* 0x0000000000047941 */ /* 0x000fea0003800200 */
.L_x_636:
[----:B------:R-:W-:Y:S02]  /*18070*/  VIADD R4, R4, 0x1 ;  /* 0x0000000104047836 */ /* 0x000fe40000000000 */
[----:B------:R-:W-:-:S03]  /*18080*/  FADD R42, R10, R5 ;  /* 0x000000050a2a7221 */ /* 0x000fc60000000000 */
[----:B------:R-:W-:-:S13]  /*18090*/  ISETP.NE.AND P0, PT, R4, 0x20, PT ;  /* 0x000000200400780c */ /* 0x000fda0003f05270 */
[----:B------:R-:W-:Y:S05]  /*180a0*/  @!P0 BRA `(.L_x_30) ;  /* 0x000001d000a48947 */ /* 0x000fea0003800000 */
[----:B------:R-:W-:Y:S05]  /*180b0*/  BRA `(.L_x_638) ;  /* 0xffffffb800507947 */ /* 0x000fea000383ffff */
.L_x_28:
[----:B------:R-:W-:-:S09]  /*180c0*/  UISETP.GT.AND UP0, UPT, UR4, 0x9, UPT ;  /* 0x000000090400788c */ /* 0x000fd2000bf04270 */
[----:B------:R-:W-:Y:S05]  /*180d0*/  BRA.U UP0, `(.L_x_639) ;  /* 0x0000005100347547 */ /* 0x000fea000b800000 */
[----:B------:R-:W-:-:S09]  /*180e0*/  UISETP.NE.AND UP0, UPT, UR4, 0x7, UPT ;  /* 0x000000070400788c */ /* 0x000fd2000bf05270 */
        /* <DEDUP_REMOVED lines=9> */
[----:B------:R-:W-:-:S07]  /*18180*/  MOV R4, RZ ;  /* 0x000000ff00047202 */ /* 0x000fce0000000f00 */
.L_x_651:
        /* <DEDUP_REMOVED lines=11> */
[----:B-1--4-:R-:W-:Y:S06]  /*18240*/  @!P0 BRA `(.L_x_643) ;  /* 0x00000000000c8947 */ /* 0x012fec0003800000 */
[----:B------:R-:W-:Y:S02]  /*18250*/  MOV R5, R2 ;  /* 0x0000000200057202 */ /* 0x000fe40000000f00 */
[----:B------:R-:W-:-:S07]  /*18260*/  MOV R14, 0x18280 ;  /* 0x00018280000e7802 */ /* 0x000fce0000000f00 */
[----:B0-----:R-:W-:Y:S05]  /*18270*/  CALL.REL.NOINC `($__internal_1_$__cuda_sm3x_div_rn_noftz_f32_slowpath) ;  /* 0x000001d400147944 */ /* 0x001fea0003c00000 */
.L_x_643:
[----:B------:R-:W-:Y:S05]  /*18280*/  BSYNC.RECONVERGENT B4 ;  /* 0x0000000000047941 */ /* 0x000fea0003800200 */
.L_x_642:
[----:B------:R-:W1:Y:S01]  /*18290*/  F2F.F64.F32 R8, R5 ;  /* 0x0000000500087310 */ /* 0x000e620000201800 */
[----:B------:R-:W-:Y:S01]  /*182a0*/  UMOV UR4, 0xe2308c3a ;  /* 0xe2308c3a00047882 */ /* 0x000fe20000000000 */
[----:B------:R-:W-:Y:S01]  /*182b0*/  UMOV UR5, 0x3e45798e ;  /* 0x3e45798e00057882 */ /* 0x000fe20000000000 */
[----:B------:R-:W-:Y:S01]  /*182c0*/  BSSY.RECONVERGENT B2, `(.L_x_644) ;  /* 0x0000054000027945 */ /* 0x000fe20003800200 */
[----:B-1----:R-:W-:-:S10]  /*182d0*/  DADD R10, R8, UR4 ;  /* 0x00000004080a7e29 */ /* 0x002fd40008000000 */
[----:B------:R-:W-:Y:S02]  /*182e0*/  ISETP.GT.AND P0, PT, R11, 0xfffff, PT ;  /* 0x000fffff0b00780c */ /* 0x000fe40003f04270 */
[----:B------:R-:W-:Y:S02]  /*182f0*/  MOV R12, R10 ;  /* 0x0000000a000c7202 */ /* 0x000fe40000000f00 */
[-C--:B------:R-:W-:Y:S02]  /*18300*/  MOV R13, R11.reuse ;  /* 0x0000000b000d7202 */ /* 0x080fe40000000f00 */
[----:B------:R-:W-:-:S07]  /*18310*/  MOV R3, R11 ;  /* 0x0000000b00037202 */ /* 0x000fce0000000f00 */
[----:B------:R-:W-:-:S10]  /*18320*/  @!P0 DMUL R12, R12, 1.80143985094819840000e+16 ;  /* 0x435000000c0c8828 */ /* 0x000fd40000000000 */
[----:B------:R-:W-:Y:S02]  /*18330*/  @!P0 MOV R3, R13 ;  /* 0x0000000d00038202 */ /* 0x000fe40000000f00 */
[----:B------:R-:W-:Y:S02]  /*18340*/  @!P0 MOV R10, R12 ;  /* 0x0000000c000a8202 */ /* 0x000fe40000000f00 */
[----:B------:R-:W-:-:S04]  /*18350*/  IADD3 R6, PT, PT, R3, -0x1, RZ ;  /* 0xffffffff03067810 */ /* 0x000fc80007ffe0ff */
[----:B------:R-:W-:Y:S02]  /*18360*/  ISETP.GT.U32.AND P1, PT, R6, 0x7feffffe, PT ;  /* 0x7feffffe0600780c */ /* 0x000fe40003f24070 */
[----:B------:R-:W-:Y:S02]  /*18370*/  MOV R6, 0xfffffc01 ;  /* 0xfffffc0100067802 */ /* 0x000fe40000000f00 */
[----:B------:R-:W-:-:S09]  /*18380*/  @!P0 MOV R6, 0xfffffbcb ;  /* 0xfffffbcb00068802 */ /* 0x000fd20000000f00 */
[----:B------:R-:W-:Y:S05]  /*18390*/  @P1 BRA `(.L_x_645) ;  /* 0x0000000400001947 */ /* 0x000fea0003800000 */
[----:B------:R-:W-:Y:S01]  /*183a0*/  LOP3.LUT R5, R3, 0xfffff, RZ, 0xc0, !PT ;  /* 0x000fffff03057812 */ /* 0x000fe200078ec0ff */
[----:B------:R-:W-:Y:S01]  /*183b0*/  IMAD.MOV.U32 R12, RZ, RZ, RZ ;  /* 0x000000ffff0c7224 */ /* 0x000fe200078e00ff */
[----:B------:R-:W-:Y:S01]  /*183c0*/  MOV R20, 0x8b7a8b04 ;  /* 0x8b7a8b0400147802 */ /* 0x000fe20000000f00 */
[----:B------:R-:W-:Y:S01]  /*183d0*/  UMOV UR4, 0x3ae80f1e ;  /* 0x3ae80f1e00047882 */ /* 0x000fe20000000000 */
[----:B------:R-:W-:Y:S01]  /*183e0*/  LOP3.LUT R11, R5, 0x3ff00000, RZ, 0xfc, !PT ;  /* 0x3ff00000050b7812 */ /* 0x000fe200078efcff */
[----:B------:R-:W-:Y:S01]  /*183f0*/  UMOV UR5, 0x3eb1380b ;  /* 0x3eb1380b00057882 */ /* 0x000fe20000000000 */
[----:B------:R-:W-:Y:S01]  /*18400*/  MOV R21, 0x3ed0ee25 ;  /* 0x3ed0ee2500157802 */ /* 0x000fe20000000f00 */
[----:B------:R-:W-:Y:S01]  /*18410*/  UMOV UR8, 0x80000000 ;  /* 0x8000000000087882 */ /* 0x000fe20000000000 */
[----:B------:R-:W-:Y:S01]  /*18420*/  ISETP.GE.U32.AND P0, PT, R11, 0x3ff6a09f, PT ;  /* 0x3ff6a09f0b00780c */ /* 0x000fe20003f06070 */
[----:B------:R-:W-:Y:S01]  /*18430*/  UMOV UR9, 0x43300000 ;  /* 0x4330000000097882 */ /* 0x000fe20000000000 */
[----:B------:R-:W-:-:S02]  /*18440*/  LEA.HI R3, R3, R6, RZ, 0xc ;  /* 0x0000000603037211 */ /* 0x000fc400078f60ff */
[----:B------:R-:W-:-:S09]  /*18450*/  MOV R23, 0x43300000 ;  /* 0x4330000000177802 */ /* 0x000fd20000000f00 */
[----:B------:R-:W-:Y:S02]  /*18460*/  @P0 IADD3 R5, PT, PT, R11, -0x100000, RZ ;  /* 0xfff000000b050810 */ /* 0x000fe40007ffe0ff */
[----:B------:R-:W-:Y:S02]  /*18470*/  @P0 IADD3 R3, PT, PT, R3, 0x1, RZ ;  /* 0x0000000103030810 */ /* 0x000fe40007ffe0ff */
[----:B------:R-:W-:Y:S02]  /*18480*/  @P0 MOV R11, R5 ;  /* 0x00000005000b0202 */ /* 0x000fe40000000f00 */
[----:B------:R-:W-:-:S04]  /*18490*/  LOP3.LUT R22, R3, 0x80000000, RZ, 0x3c, !PT ;  /* 0x8000000003167812 */ /* 0x000fc800078e3cff */
[C---:B------:R-:W-:Y:S02]  /*184a0*/  DADD R18, R10.reuse, 1 ;  /* 0x3ff000000a127429 */ /* 0x040fe40000000000 */
[----:B------:R-:W-:Y:S02]  /*184b0*/  DADD R16, R10, -1 ;  /* 0xbff000000a107429 */ /* 0x000fe40000000000 */
[----:B------:R-:W-:Y:S01]  /*184c0*/  DADD R22, R22, -UR8 ;  /* 0x8000000816167e29 */ /* 0x000fe20008000000 */
[----:B------:R-:W-:Y:S01]  /*184d0*/  UMOV UR8, 0xfefa39ef ;  /* 0xfefa39ef00087882 */ /* 0x000fe20000000000 */
[----:B------:R-:W1:Y:S01]  /*184e0*/  MUFU.RCP64H R13, R19 ;  /* 0x00000013000d7308 */ /* 0x000e620000001800 */
[----:B------:R-:W-:Y:S01]  /*184f0*/  UMOV UR9, 0x3fe62e42 ;  /* 0x3fe62e4200097882 */ /* 0x000fe20000000000 */
[----:B-1----:R-:W-:-:S08]  /*18500*/  DFMA R14, -R18, R12, 1 ;  /* 0x3ff00000120e742b */ /* 0x002fd0000000010c */
[----:B------:R-:W-:-:S08]  /*18510*/  DFMA R14, R14, R14, R14 ;  /* 0x0000000e0e0e722b */ /* 0x000fd0000000000e */
[----:B------:R-:W-:-:S08]  /*18520*/  DFMA R12, R12, R14, R12 ;  /* 0x0000000e0c0c722b */ /* 0x000fd0000000000c */
[----:B------:R-:W-:-:S08]  /*18530*/  DMUL R10, R16, R12 ;  /* 0x0000000c100a7228 */ /* 0x000fd00000000000 */
[----:B------:R-:W-:-:S08]  /*18540*/  DFMA R10, R16, R12, R10 ;  /* 0x0000000c100a722b */ /* 0x000fd0000000000a */
[----:B------:R-:W-:-:S08]  /*18550*/  DMUL R14, R10, R10 ;  /* 0x0000000a0a0e7228 */ /* 0x000fd00000000000 */
[----:B------:R-:W-:Y:S01]  /*18560*/  DFMA R18, R14, UR4, R20 ;  /* 0x000000040e127c2b */ /* 0x000fe20008000014 */
[----:B------:R-:W-:Y:S01]  /*18570*/  UMOV UR4, 0x9f02676f ;  /* 0x9f02676f00047882 */ /* 0x000fe20000000000 */
[----:B------:R-:W-:Y:S01]  /*18580*/  UMOV UR5, 0x3ef3b266 ;  /* 0x3ef3b26600057882 */ /* 0x000fe20000000000 */
[----:B------:R-:W-:-:S05]  /*18590*/  DADD R20, R16, -R10 ;  /* 0x0000000010147229 */ /* 0x000fca000000080a */
[----:B------:R-:W-:Y:S01]  /*185a0*/  DFMA R18, R14, R18, UR4 ;  /* 0x000000040e127e2b */ /* 0x000fe20008000012 */
[----:B------:R-:W-:Y:S01]  /*185b0*/  UMOV UR4, 0xa9ab0956 ;  /* 0xa9ab095600047882 */ /* 0x000fe20000000000 */
[----:B------:R-:W-:Y:S01]  /*185c0*/  UMOV UR5, 0x3f1745cb ;  /* 0x3f1745cb00057882 */ /* 0x000fe20000000000 */
[----:B------:R-:W-:-:S05]  /*185d0*/  DADD R20, R20, R20 ;  /* 0x0000000014147229 */ /* 0x000fca0000000014 */
[----:B------:R-:W-:Y:S01]  /*185e0*/  DFMA R18, R14, R18, UR4 ;  /* 0x000000040e127e2b */ /* 0x000fe20008000012 */
[----:B------:R-:W-:Y:S01]  /*185f0*/  UMOV UR4, 0x2d1b5154 ;  /* 0x2d1b515400047882 */ /* 0x000fe20000000000 */
[----:B------:R-:W-:Y:S01]  /*18600*/  UMOV UR5, 0x3f3c71c7 ;  /* 0x3f3c71c700057882 */ /* 0x000fe20000000000 */
[----:B------:R-:W-:Y:S02]  /*18610*/  DFMA R20, R16, -R10, R20 ;  /* 0x8000000a1014722b */ /* 0x000fe40000000014 */
[----:B------:R-:W-:-:S03]  /*18620*/  DFMA R16, R22, UR8, R10 ;  /* 0x0000000816107c2b */ /* 0x000fc6000800000a */
[----:B------:R-:W-:Y:S01]  /*18630*/  DFMA R18, R14, R18, UR4 ;  /* 0x000000040e127e2b */ /* 0x000fe20008000012 */
[----:B------:R-:W-:Y:S01]  /*18640*/  UMOV UR4, 0x923be72d ;  /* 0x923be72d00047882 */ /* 0x000fe20000000000 */
[----:B------:R-:W-:Y:S01]  /*18650*/  UMOV UR5, 0x3f624924 ;  /* 0x3f62492400057882 */ /* 0x000fe20000000000 */
[----:B------:R-:W-:-:S05]  /*18660*/  DMUL R20, R12, R20 ;  /* 0x000000140c147228 */ /* 0x000fca0000000000 */
[----:B------:R-:W-:Y:S01]  /*18670*/  DFMA R18, R14, R18, UR4 ;  /* 0x000000040e127e2b */ /* 0x000fe20008000012 */
[----:B------:R-:W-:Y:S01]  /*18680*/  UMOV UR4, 0x9999a3c4 ;  /* 0x9999a3c400047882 */ /* 0x000fe20000000000 */
[----:B------:R-:W-:-:S06]  /*18690*/  UMOV UR5, 0x3f899999 ;  /* 0x3f89999900057882 */ /* 0x000fcc0000000000 */
[----:B------:R-:W-:Y:S01]  /*186a0*/  DFMA R18, R14, R18, UR4 ;  /* 0x000000040e127e2b */ /* 0x000fe20008000012 */
[----:B------:R-:W-:Y:S01]  /*186b0*/  UMOV UR4, 0x55555554 ;  /* 0x5555555400047882 */ /* 0x000fe20000000000 */
[----:B------:R-:W-:-:S06]  /*186c0*/  UMOV UR5, 0x3fb55555 ;  /* 0x3fb5555500057882 */ /* 0x000fcc0000000000 */
[----:B------:R-:W-:Y:S01]  /*186d0*/  DFMA R18, R14, R18, UR4 ;  /* 0x000000040e127e2b */ /* 0x000fe20008000012 */
[----:B------:R-:W-:Y:S01]  /*186e0*/  UMOV UR4, 0xfefa39ef ;  /* 0xfefa39ef00047882 */ /* 0x000fe20000000000 */
[----:B------:R-:W-:Y:S02]  /*186f0*/  UMOV UR5, 0x3fe62e42 ;  /* 0x3fe62e4200057882 */ /* 0x000fe40000000000 */
[----:B------:R-:W-:Y:S01]  /*18700*/  DFMA R24, R22, -UR4, R16 ;  /* 0x8000000416187c2b */ /* 0x000fe20008000010 */
[----:B------:R-:W-:Y:S01]  /*18710*/  UMOV UR4, 0x3b39803f ;  /* 0x3b39803f00047882 */ /* 0x000fe20000000000 */
[----:B------:R-:W-:Y:S02]  /*18720*/  UMOV UR5, 0x3c7abc9e ;  /* 0x3c7abc9e00057882 */ /* 0x000fe40000000000 */
[----:B------:R-:W-:-:S04]  /*18730*/  DMUL R18, R14, R18 ;  /* 0x000000120e127228 */ /* 0x000fc80000000000 */
[----:B------:R-:W-:-:S04]  /*18740*/  DADD R24, -R10, R24 ;  /* 0x000000000a187229 */ /* 0x000fc80000000118 */
[----:B------:R-:W-:-:S08]  /*18750*/  DFMA R18, R10, R18, R20 ;  /* 0x000000120a12722b */ /* 0x000fd00000000014 */
[----:B------:R-:W-:-:S08]  /*18760*/  DADD R18, R18, -R24 ;  /* 0x0000000012127229 */ /* 0x000fd00000000818 */
[----:B------:R-:W-:-:S08]  /*18770*/  DFMA R18, R22, UR4, R18 ;  /* 0x0000000416127c2b */ /* 0x000fd00008000012 */
[----:B------:R-:W-:Y:S01]  /*18780*/  DADD R16, R16, R18 ;  /* 0x0000000010107229 */ /* 0x000fe20000000012 */
[----:B------:R-:W-:Y:S10]  /*18790*/  BRA `(.L_x_646) ;  /* 0x0000000000187947 */ /* 0x000ff40003800000 */
.L_x_645:
[----:B------:R-:W-:Y:S02]  /*187a0*/  MOV R10, 0x0 ;  /* 0x00000000000a7802 */ /* 0x000fe40000000f00 */
[----:B------:R-:W-:Y:S02]  /*187b0*/  MOV R11, 0x7ff00000 ;  /* 0x7ff00000000b7802 */ /* 0x000fe40000000f00 */
[----:B------:R-:W-:-:S04]  /*187c0*/  LOP3.LUT P0, RZ, R13, 0x7fffffff, RZ, 0xc0, !PT ;  /* 0x7fffffff0dff7812 */ /* 0x000fc8000780c0ff */
[----:B------:R-:W-:-:S10]  /*187d0*/  DFMA R10, R12, R10, +INF ;  /* 0x7ff000000c0a742b */ /* 0x000fd4000000000a */
[----:B------:R-:W-:Y:S02]  /*187e0*/  FSEL R16, R10, RZ, P0 ;  /* 0x000000ff0a107208 */ /* 0x000fe40000000000 */
[----:B------:R-:W-:-:S07]  /*187f0*/  FSEL R17, R11, -QNAN , P0 ;  /* 0xfff000000b117808 */ /* 0x000fce0000000000 */
.L_x_646:
[----:B------:R-:W-:Y:S05]  /*18800*/  BSYNC.RECONVERGENT B2 ;  /* 0x0000000000027941 */ /* 0x000fea0003800200 */
.L_x_644:
[----:B------:R-:W2:Y:S01]  /*18810*/  LDL.U8 R7, [R7+0x291] ;  /* 0x0002910007077983 */ /* 0x000ea20000100000 */
[----:B------:R-:W1:Y:S01]  /*18820*/  F2F.F64.F32 R10, R42 ;  /* 0x0000002a000a7310 */ /* 0x000e620000201800 */
[----:B------:R-:W-:Y:S07]  /*18830*/  BSSY.RECONVERGENT B4, `(.L_x_647) ;  /* 0x0000010000047945 */ /* 0x000fee0003800200 */
[----:B------:R-:W3:Y:S01]  /*18840*/  MUFU.RCP R3, R2 ;  /* 0x0000000200037308 */ /* 0x000ee20000001000 */
[----:B-1----:R-:W-:Y:S01]  /*18850*/  DFMA R8, R8, -R16, R10 ;  /* 0x800000100808722b */ /* 0x002fe2000000000a */
[----:B---3--:R-:W-:-:S09]  /*18860*/  FFMA R6, -R2, R3, 1 ;  /* 0x3f80000002067423 */ /* 0x008fd20000000103 */
[----:B------:R1:W3:Y:S01]  /*18870*/  F2F.F32.F64 R8, R8 ;  /* 0x0000000800087310 */ /* 0x0002e20000301000 */
[----:B------:R-:W-:Y:S01]  /*18880*/  FFMA R3, R3, R6, R3 ;  /* 0x0000000603037223 */ /* 0x000fe20000000003 */
[----:B--2---:R-:W-:-:S06]  /*18890*/  I2FP.F32.U32 R11, R7 ;  /* 0x00000007000b7245 */ /* 0x004fcc0000201000 */
[----:B------:R-:W2:Y:S01]  /*188a0*/  FCHK P0, R11, R2 ;  /* 0x000000020b007302 */ /* 0x000ea20000000000 */
[----:B------:R-:W-:-:S04]  /*188b0*/  FFMA R5, R3, R11, RZ ;  /* 0x0000000b03057223 */ /* 0x000fc800000000ff */
[----:B------:R-:W-:-:S04]  /*188c0*/  FFMA R6, -R2, R5, R11 ;  /* 0x0000000502067223 */ /* 0x000fc8000000010b */
[----:B------:R-:W-:Y:S01]  /*188d0*/  FFMA R5, R3, R6, R5 ;  /* 0x0000000603057223 */ /* 0x000fe20000000005 */
[----:B-123--:R-:W-:Y:S06]  /*188e0*/  @!P0 BRA `(.L_x_648) ;  /* 0x0000000000108947 */ /* 0x00efec0003800000 */
[----:B------:R-:W-:Y:S02]  /*188f0*/  MOV R6, R11 ;  /* 0x0000000b00067202 */ /* 0x000fe40000000f00 */
[----:B------:R-:W-:Y:S02]  /*18900*/  MOV R5, R2 ;  /* 0x0000000200057202 */ /* 0x000fe40000000f00 */
[----:B------:R-:W-:-:S07]  /*18910*/  MOV R14, 0x18930 ;  /* 0x00018930000e7802 */ /* 0x000fce0000000f00 */
[----:B0-----:R-:W-:Y:S05]  /*18920*/  CALL.REL.NOINC `($__internal_1_$__cuda_sm3x_div_rn_noftz_f32_slowpath) ;  /* 0x000001cc00687944 */ /* 0x001fea0003c00000 */
.L_x_648:
[----:B------:R-:W-:Y:S05]  /*18930*/  BSYNC.RECONVERGENT B4 ;  /* 0x0000000000047941 */ /* 0x000fea0003800200 */
.L_x_647:
[----:B------:R-:W1:Y:S01]  /*18940*/  F2F.F64.F32 R6, R5 ;  /* 0x0000000500067310 */ /* 0x000e620000201800 */
[----:B------:R-:W-:Y:S01]  /*18950*/  UMOV UR4, 0xe2308c3a ;  /* 0xe2308c3a00047882 */ /* 0x000fe20000000000 */
[----:B------:R-:W-:Y:S01]  /*18960*/  UMOV UR5, 0x3e45798e ;  /* 0x3e45798e00057882 */ /* 0x000fe20000000000 */
[----:B------:R-:W-:Y:S01]  /*18970*/  BSSY.RECONVERGENT B2, `(.L_x_649) ;  /* 0x0000056000027945 */ /* 0x000fe20003800200 */
[----:B------:R-:W-:Y:S01]  /*18980*/  MOV R22, 0xfffffc01 ;  /* 0xfffffc0100167802 */ /* 0x000fe20000000f00 */
[----:B-1----:R-:W-:-:S10]  /*18990*/  DADD R10, R6, UR4 ;  /* 0x00000004060a7e29 */ /* 0x002fd40008000000 */
[----:B------:R-:W-:Y:S01]  /*189a0*/  ISETP.GT.AND P0, PT, R11, 0xfffff, PT ;  /* 0x000fffff0b00780c */ /* 0x000fe20003f04270 */
[----:B------:R-:W-:Y:S01]  /*189b0*/  IMAD.MOV.U32 R5, RZ, RZ, R10 ;  /* 0x000000ffff057224 */ /* 0x000fe200078e000a */
[----:B------:R-:W-:Y:S02]  /*189c0*/  MOV R12, R10 ;  /* 0x0000000a000c7202 */ /* 0x000fe40000000f00 */
[-C--:B------:R-:W-:Y:S02]  /*189d0*/  MOV R13, R11.reuse ;  /* 0x0000000b000d7202 */ /* 0x080fe40000000f00 */
[----:B------:R-:W-:-:S07]  /*189e0*/  MOV R3, R11 ;  /* 0x0000000b00037202 */ /* 0x000fce0000000f00 */
[----:B------:R-:W-:Y:S01]  /*189f0*/  @!P0 DMUL R12, R12, 1.80143985094819840000e+16 ;  /* 0x435000000c0c8828 */ /* 0x000fe20000000000 */
[----:B------:R-:W-:-:S09]  /*18a00*/  @!P0 MOV R22, 0xfffffbcb ;  /* 0xfffffbcb00168802 */ /* 0x000fd20000000f00 */
[----:B------:R-:W-:Y:S02]  /*18a10*/  @!P0 MOV R3, R13 ;  /* 0x0000000d00038202 */ /* 0x000fe40000000f00 */
[----:B------:R-:W-:Y:S02]  /*18a20*/  @!P0 MOV R5, R12 ;  /* 0x0000000c00058202 */ /* 0x000fe40000000f00 */
[----:B------:R-:W-:-:S04]  /*18a30*/  IADD3 R9, PT, PT, R3, -0x1, RZ ;  /* 0xffffffff03097810 */ /* 0x000fc80007ffe0ff */
[----:B------:R-:W-:Y:S02]  /*18a40*/  ISETP.GE.U32.AND P1, PT, R9, 0x7fefffff, PT ;  /* 0x7fefffff0900780c */ /* 0x000fe40003f26070 */
[----:B------:R-:W1:Y:S11]  /*18a50*/  F2F.F64.F32 R8, R8 ;  /* 0x0000000800087310 */ /* 0x000e760000201800 */
[----:B------:R-:W-:-:S02]  /*18a60*/  @P1 MOV R14, 0x0 ;  /* 0x00000000000e1802 */ /* 0x000fc40000000f00 */
[----:B------:R-:W-:Y:S02]  /*18a70*/  @P1 MOV R15, 0x7ff00000 ;  /* 0x7ff00000000f1802 */ /* 0x000fe40000000f00 */
[----:B------:R-:W-:-:S04]  /*18a80*/  @P1 LOP3.LUT P2, RZ, R13, 0x7fffffff, RZ, 0xc0, !PT ;  /* 0x7fffffff0dff1812 */ /* 0x000fc8000784c0ff */
[----:B------:R-:W-:-:S10]  /*18a90*/  @P1 DFMA R14, R12, R14, +INF ;  /* 0x7ff000000c0e142b */ /* 0x000fd4000000000e */
[----:B------:R-:W-:Y:S02]  /*18aa0*/  @P1 FSEL R10, R14, RZ, P2 ;  /* 0x000000ff0e0a1208 */ /* 0x000fe40001000000 */
[----:B------:R-:W-:Y:S01]  /*18ab0*/  @P1 FSEL R11, R15, -QNAN , P2 ;  /* 0xfff000000f0b1808 */ /* 0x000fe20001000000 */
[----:B-1----:R-:W-:Y:S06]  /*18ac0*/  @P1 BRA `(.L_x_650) ;  /* 0x0000000400001947 */ /* 0x002fec0003800000 */
[----:B------:R-:W-:Y:S01]  /*18ad0*/  LOP3.LUT R10, R3, 0xfffff, RZ, 0xc0, !PT ;  /* 0x000fffff030a7812 */ /* 0x000fe200078ec0ff */
[----:B------:R-:W-:Y:S01]  /*18ae0*/  UMOV UR4, 0x3ae80f1e ;  /* 0x3ae80f1e00047882 */ /* 0x000fe20000000000 */
[----:B------:R-:W-:Y:S01]  /*18af0*/  MOV R16, RZ ;  /* 0x000000ff00107202 */ /* 0x000fe20000000f00 */
[----:B------:R-:W-:Y:S01]  /*18b00*/  UMOV UR5, 0x3eb1380b ;  /* 0x3eb1380b00057882 */ /* 0x000fe20000000000 */
[----:B------:R-:W-:Y:S01]  /*18b10*/  LOP3.LUT R11, R10, 0x3ff00000, RZ, 0xfc, !PT ;  /* 0x3ff000000a0b7812 */ /* 0x000fe200078efcff */
[----:B------:R-:W-:Y:S01]  /*18b20*/  UMOV UR8, 0x80000000 ;  /* 0x8000000000087882 */ /* 0x000fe20000000000 */
[----:B------:R-:W-:Y:S01]  /*18b30*/  MOV R10, R5 ;  /* 0x00000005000a7202 */ /* 0x000fe20000000f00 */
[----:B------:R-:W-:Y:S01]  /*18b40*/  UMOV UR9, 0x43300000 ;  /* 0x4330000000097882 */ /* 0x000fe20000000000 */
[----:B------:R-:W-:Y:S02]  /*18b50*/  ISETP.GE.U32.AND P0, PT, R11, 0x3ff6a09f, PT ;  /* 0x3ff6a09f0b00780c */ /* 0x000fe40003f06070 */
[----:B------:R-:W-:-:S02]  /*18b60*/  MOV R20, 0x8b7a8b04 ;  /* 0x8b7a8b0400147802 */ /* 0x000fc40000000f00 */
[----:B------:R-:W-:Y:S02]  /*18b70*/  MOV R21, 0x3ed0ee25 ;  /* 0x3ed0ee2500157802 */ /* 0x000fe40000000f00 */
[----:B------:R-:W-:Y:S02]  /*18b80*/  LEA.HI R22, R3, R22, RZ, 0xc ;  /* 0x0000001603167211 */ /* 0x000fe400078f60ff */
[----:B------:R-:W-:-:S05]  /*18b90*/  MOV R23, 0x43300000 ;  /* 0x4330000000177802 */ /* 0x000fca0000000f00 */
[----:B------:R-:W-:Y:S02]  /*18ba0*/  @P0 IADD3 R5, PT, PT, R11, -0x100000, RZ ;  /* 0xfff000000b050810 */ /* 0x000fe40007ffe0ff */
[----:B------:R-:W-:Y:S02]  /*18bb0*/  @P0 IADD3 R22, PT, PT, R22, 0x1, RZ ;  /* 0x0000000116160810 */ /* 0x000fe40007ffe0ff */
[----:B------:R-:W-:Y:S02]  /*18bc0*/  @P0 MOV R11, R5 ;  /* 0x00000005000b0202 */ /* 0x000fe40000000f00 */
[----:B------:R-:W-:-:S04]  /*18bd0*/  LOP3.LUT R22, R22, 0x80000000, RZ, 0x3c, !PT ;  /* 0x8000000016167812 */ /* 0x000fc800078e3cff */
[----:B------:R-:W-:Y:S02]  /*18be0*/  DADD R14, R10, 1 ;  /* 0x3ff000000a0e7429 */ /* 0x000fe40000000000 */
[----:B------:R-:W-:Y:S01]  /*18bf0*/  DADD R22, R22, -UR8 ;  /* 0x8000000816167e29 */ /* 0x000fe20008000000 */
[----:B------:R-:W-:Y:S01]  /*18c00*/  UMOV UR8, 0xfefa39ef ;  /* 0xfefa39ef00087882 */ /* 0x000fe20000000000 */
[----:B------:R-:W-:Y:S02]  /*18c10*/  UMOV UR9, 0x3fe62e42 ;  /* 0x3fe62e4200097882 */ /* 0x000fe40000000000 */
[----:B------:R-:W1:Y:S02]  /*18c20*/  MUFU.RCP64H R17, R15 ;  /* 0x0000000f00117308 */ /* 0x000e640000001800 */
[----:B-1----:R-:W-:-:S08]  /*18c30*/  DFMA R12, -R14, R16, 1 ;  /* 0x3ff000000e0c742b */ /* 0x002fd00000000110 */
[----:B------:R-:W-:Y:S02]  /*18c40*/  DFMA R18, R12, R12, R12 ;  /* 0x0000000c0c12722b */ /* 0x000fe4000000000c */
[----:B------:R-:W-:-:S06]  /*18c50*/  DADD R12, R10, -1 ;  /* 0xbff000000a0c7429 */ /* 0x000fcc0000000000 */
        /* <DEDUP_REMOVED lines=38> */
[----:B------:R-:W-:-:S11]  /*18ec0*/  DADD R10, R12, R14 ;  /* 0x000000000c0a7229 */ /* 0x000fd6000000000e */
.L_x_650:
[----:B------:R-:W-:Y:S05]  /*18ed0*/  BSYNC.RECONVERGENT B2 ;  /* 0x0000000000027941 */ /* 0x000fea0003800200 */
.L_x_649:
[----:B------:R-:W-:Y:S01]  /*18ee0*/  IADD3 R4, PT, PT, R4, 0x2, RZ ;  /* 0x0000000204047810 */ /* 0x000fe20007ffe0ff */
[----:B------:R-:W-:-:S03]  /*18ef0*/  DFMA R8, R6, -R10, R8 ;  /* 0x8000000a0608722b */ /* 0x000fc60000000008 */
[----:B------:R-:W-:-:S03]  /*18f00*/  ISETP.NE.AND P0, PT, R4, 0x400, PT ;  /* 0x000004000400780c */ /* 0x000fc60003f05270 */
[----:B------:R3:W4:Y:S10]  /*18f10*/  F2F.F32.F64 R42, R8 ;  /* 0x00000008002a7310 */ /* 0x0007340000301000 */
[----:B---3--:R-:W-:Y:S05]  /*18f20*/  @!P0 BRA `(.L_x_30) ;  /* 0x000001c400048947 */ /* 0x008fea0003800000 */
[----:B------:R-:W-:Y:S05]  /*18f30*/  BRA `(.L_x_651) ;  /* 0xfffffff000947947 */ /* 0x000fea000383ffff */
.L_x_641:
[----:B------:R-:W-:Y:S02]  /*18f40*/  FSETP.NEU.AND P0, PT, R2, RZ, PT ;  /* 0x000000ff0200720b */ /* 0x000fe40003f0d000 */
[----:B------:R-:W-:-:S11]  /*18f50*/  MOV R42, RZ ;  /* 0x000000ff002a7202 */ /* 0x000fd60000000f00 */
[----:B------:R-:W-:Y:S05]  /*18f60*/  @!P0 BRA `(.L_x_30) ;  /* 0x000001c000f48947 */ /* 0x000fea0003800000 */
[----:B------:R-:W-:Y:S01]  /*18f70*/  HFMA2 R17, -RZ, RZ, 0, 1.1920928955078125e-07 ;  /* 0x00000002ff117431 */ /* 0x000fe200000001ff */
[----:B------:R-:W-:Y:S01]  /*18f80*/  MOV R42, RZ ;  /* 0x000000ff002a7202 */ /* 0x000fe20000000f00 */
[----:B------:R-:W-:Y:S01]  /*18f90*/  IMAD.MOV.U32 R6, RZ, RZ, RZ ;  /* 0x000000ffff067224 */ /* 0x000fe200078e00ff */
[----:B------:R-:W-:Y:S02]  /*18fa0*/  PRMT R3, RZ, 0x7610, R3 ;  /* 0x00007610ff037816 */ /* 0x000fe40000000003 */
[----:B------:R-:W-:-:S07]  /*18fb0*/  PRMT R4, RZ, 0x7610, R4 ;  /* 0x00007610ff047816 */ /* 0x000fce0000000004 */
.L_x_691:
[C---:B------:R-:W-:Y:S02]  /*18fc0*/  VIMNMX.U32 R5, PT, PT, R17.reuse, 0x21, !PT ;  /* 0x0000002111057848 */ /* 0x040fe40007fe0000 */
[----:B------:R-:W-:Y:S02]  /*18fd0*/  VIMNMX.U32 R7, PT, PT, R17, 0x21, PT ;  /* 0x0000002111077848 */ /* 0x000fe40003fe0000 */
[----:B------:R-:W-:Y:S02]  /*18fe0*/  IADD3 R5, PT, PT, R5, -0x21, RZ ;  /* 0xffffffdf05057810 */ /* 0x000fe40007ffe0ff */
[C---:B------:R-:W-:Y:S02]  /*18ff0*/  IADD3 R8, PT, PT, R7.reuse, -0x1, RZ ;  /* 0xffffffff07087810 */ /* 0x040fe40007ffe0ff */
[----:B------:R-:W-:Y:S02]  /*19000*/  LEA R6, R7, -R6, 0x1 ;  /* 0x8000000607067211 */ /* 0x000fe400078e08ff */
[----:B------:R-:W-:-:S02]  /*19010*/  ISETP.GE.AND P0, PT, R5, R8, PT ;  /* 0x000000080500720c */ /* 0x000fc40003f06270 */
[----:B------:R-:W-:-:S11]  /*19020*/  CS2R R8, SRZ ;  /* 0x0000000000087805 */ /* 0x000fd6000001ff00 */
[----:B-1----:R-:W-:Y:S05]  /*19030*/  @P0 BRA `(.L_x_652) ;  /* 0x0000001000e80947 */ /* 0x002fea0003800000 */
[C---:B------:R-:W-:Y:S01]  /*19040*/  IADD3 R8, PT, PT, R6.reuse, -0x4, RZ ;  /* 0xfffffffc06087810 */ /* 0x040fe20007ffe0ff */
[----:B------:R-:W-:Y:S01]  /*19050*/  HFMA2 R16, -RZ, RZ, 0, 0 ;  /* 0x00000000ff107431 */ /* 0x000fe200000001ff */
[----:B------:R-:W-:Y:S02]  /*19060*/  IADD3 R9, PT, PT, R6, -0x3, RZ ;  /* 0xfffffffd06097810 */ /* 0x000fe40007ffe0ff */
[----:B------:R-:W-:Y:S02]  /*19070*/  ISETP.GE.U32.AND P0, PT, R8, 0x7, PT ;  /* 0x000000070800780c */ /* 0x000fe40003f06070 */
[----:B------:R-:W-:Y:S02]  /*19080*/  MOV R8, R5 ;  /* 0x0000000500087202 */ /* 0x000fe40000000f00 */
[----:B------:R-:W-:-:S09]  /*19090*/  IADD3 R11, PT, PT, R17, -0x2, RZ ;  /* 0xfffffffe110b7810 */ /* 0x000fd20007ffe0ff */
[----:B------:R-:W-:Y:S05]  /*190a0*/  @!P0 BRA `(.L_x_653) ;  /* 0x0000000800648947 */ /* 0x000fea0003800000 */
[----:B------:R-:W-:Y:S02]  /*190b0*/  LOP3.LUT R10, R9, 0xfffffff8, RZ, 0xc0, !PT ;  /* 0xfffffff8090a7812 */ /* 0x000fe400078ec0ff */
[----:B------:R-:W-:Y:S02]  /*190c0*/  MOV R15, RZ ;  /* 0x000000ff000f7202 */ /* 0x000fe40000000f00 */
[----:B------:R-:W-:-:S07]  /*190d0*/  MOV R16, RZ ;  /* 0x000000ff00107202 */ /* 0x000fce0000000f00 */
.L_x_670:
        /* <DEDUP_REMOVED lines=20> */
[----:B------:R-:W-:-:S07]  /*19220*/  MOV R13, R5 ;  /* 0x00000005000d7202 */ /* 0x000fce0000000f00 */
.L_x_655:
[----:B------:R-:W-:Y:S05]  /*19230*/  BSYNC.RECONVERGENT B4 ;  /* 0x0000000000047941 */ /* 0x000fea0003800200 */
.L_x_654:
        /* <DEDUP_REMOVED lines=17> */
.L_x_657:
[----:B------:R-:W-:Y:S05]  /*19350*/  BSYNC.RECONVERGENT B4 ;  /* 0x0000000000047941 */ /* 0x000fea0003800200 */
.L_x_656:
        /* <DEDUP_REMOVED lines=17> */
.L_x_659:
[----:B------:R-:W-:Y:S05]  /*19470*/  BSYNC.RECONVERGENT B4 ;  /* 0x0000000000047941 */ /* 0x000fea0003800200 */
.L_x_658:
        /* <DEDUP_REMOVED lines=17> */
.L_x_661:
[----:B------:R-:W-:Y:S05]  /*19590*/  BSYNC.RECONVERGENT B4 ;  /* 0x0000000000047941 */ /* 0x000fea0003800200 */
.L_x_660:
        /* <DEDUP_REMOVED lines=17> */
.L_x_663:
[----:B------:R-:W-:Y:S05]  /*196b0*/  BSYNC.RECONVERGENT B4 ;  /* 0x0000000000047941 */ /* 0x000fea0003800200 */
.L_x_662:
        /* <DEDUP_REMOVED lines=17> */
.L_x_665:
[----:B------:R-:W-:Y:S05]  /*197d0*/  BSYNC.RECONVERGENT B4 ;  /* 0x0000000000047941 */ /* 0x000fea0003800200 */
.L_x_664:
        /* <DEDUP_REMOVED lines=17> */
.L_x_667:
[----:B------:R-:W-:Y:S05]  /*198f0*/  BSYNC.RECONVERGENT B4 ;  /* 0x0000000000047941 */ /* 0x000fea0003800200 */
.L_x_666:
        /* <DEDUP_REMOVED lines=16> */
.L_x_669:
[----:B------:R-:W-:Y:S05]  /*19a00*/  BSYNC.RECONVERGENT B4 ;  /* 0x0000000000047941 */ /* 0x000fea0003800200 */
.L_x_668:
[----:B------:R-:W-:Y:S01]  /*19a10*/  FADD R16, R16, R5 ;  /* 0x0000000510107221 */ /* 0x000fe20000000000 */
[----:B------:R-:W-:Y:S01]  /*19a20*/  IADD3 R8, PT, PT, R8, 0x8, RZ ;  /* 0x0000000808087810 */ /* 0x000fe20007ffe0ff */
[----:B------:R-:W-:Y:S06]  /*19a30*/  @P3 BRA `(.L_x_670) ;  /* 0xfffffff400a83947 */ /* 0x000fec000383ffff */
.L_x_653:
        /* <DEDUP_REMOVED lines=29> */
.L_x_674:
[----:B------:R-:W-:Y:S05]  /*19c10*/  BSYNC.RECONVERGENT B4 ;  /* 0x0000000000047941 */ /* 0x000fea0003800200 */
.L_x_673:
        /* <DEDUP_REMOVED lines=17> */
.L_x_676:
[----:B------:R-:W-:Y:S05]  /*19d30*/  BSYNC.RECONVERGENT B4 ;  /* 0x0000000000047941 */ /* 0x000fea0003800200 */
.L_x_675:
        /* <DEDUP_REMOVED lines=17> */
.L_x_678:
[----:B------:R-:W-:Y:S05]  /*19e50*/  BSYNC.RECONVERGENT B4 ;  /* 0x0000000000047941 */ /* 0x000fea0003800200 */
.L_x_677:
        /* <DEDUP_REMOVED lines=16> */
.L_x_680:
[----:B------:R-:W-:Y:S05]  /*19f60*/  BSYNC.RECONVERGENT B4 ;  /* 0x0000000000047941 */ /* 0x000fea0003800200 */
.L_x_679:
[----:B------:R-:W-:Y:S01]  /*19f70*/  FADD R16, R16, R5 ;  /* 0x0000000510107221 */ /* 0x000fe20000000000 */
[----:B------:R-:W-:-:S07]  /*19f80*/  IADD3 R8, PT, PT, R8, 0x4, RZ ;  /* 0x0000000408087810 */ /* 0x000fce0007ffe0ff */
.L_x_672:
        /* <DEDUP_REMOVED lines=25> */
.L_x_683:
[----:B------:R-:W-:Y:S05]  /*1a120*/  BSYNC.RECONVERGENT B4 ;  /* 0x0000000000047941 */ /* 0x000fea0003800200 */
.L_x_682:
        /* <DEDUP_REMOVED lines=16> */
.L_x_685:
[----:B------:R-:W-:Y:S05]  /*1a230*/  BSYNC.RECONVERGENT B4 ;  /* 0x0000000000047941 */ /* 0x000fea0003800200 */
.L_x_684:
[----:B------:R-:W-:Y:S01]  /*1a240*/  FADD R16, R16, R5 ;  /* 0x0000000510107221 */ /* 0x000fe20000000000 */
[----:B------:R-:W-:-:S07]  /*1a250*/  IADD3 R8, PT, PT, R8, 0x2, RZ ;  /* 0x0000000208087810 */ /* 0x000fce0007ffe0ff */
.L_x_681:
        /* <DEDUP_REMOVED lines=21> */
.L_x_687:
[----:B------:R-:W-:Y:S05]  /*1a3b0*/  BSYNC.RECONVERGENT B4 ;  /* 0x0000000000047941 */ /* 0x000fea0003800200 */
.L_x_686:
[----:B------:R-:W-:-:S07]  /*1a3c0*/  FADD R16, R16, R5 ;  /* 0x0000000510107221 */ /* 0x000fce0000000000 */
.L_x_671:
[----:B------:R1:W2:Y:S02]  /*1a3d0*/  F2F.F64.F32 R8, R16 ;  /* 0x0000001000087310 */ /* 0x0002a40000201800 */
.L_x_652:
[----:B------:R-:W-:Y:S01]  /*1a3e0*/  UMOV UR4, 0xe2308c3a ;  /* 0xe2308c3a00047882 */ /* 0x000fe20000000000 */
[----:B------:R-:W-:Y:S01]  /*1a3f0*/  UMOV UR5, 0x3e45798e ;  /* 0x3e45798e00057882 */ /* 0x000fe20000000000 */
[----:B------:R-:W-:Y:S01]  /*1a400*/  BSSY.RECONVERGENT B2, `(.L_x_688) ;  /* 0x0000054000027945 */ /* 0x000fe20003800200 */
[----:B--2---:R-:W-:Y:S01]  /*1a410*/  DADD R6, R8, UR4 ;  /* 0x0000000408067e29 */ /* 0x004fe20008000000 */
[----:B-1----:R-:W-:-:S09]  /*1a420*/  MOV R16, 0xfffffc01 ;  /* 0xfffffc0100107802 */ /* 0x002fd20000000f00 */
[----:B------:R-:W-:Y:S02]  /*1a430*/  ISETP.GT.AND P0, PT, R7, 0xfffff, PT ;  /* 0x000fffff0700780c */ /* 0x000fe40003f04270 */
        /* <DEDUP_REMOVED lines=8> */
[----:B------:R-:W-:-:S13]  /*1a4c0*/  ISETP.GT.U32.AND P1, PT, R7, 0x7feffffe, PT ;  /* 0x7feffffe0700780c */ /* 0x000fda0003f24070 */
[----:B------:R-:W-:Y:S05]  /*1a4d0*/  @P1 BRA `(.L_x_689) ;  /* 0x0000000400001947 */ /* 0x000fea0003800000 */
[----:B------:R-:W-:Y:S01]  /*1a4e0*/  LOP3.LUT R7, R5, 0xfffff, RZ, 0xc0, !PT ;  /* 0x000fffff05077812 */ /* 0x000fe200078ec0ff */
[----:B------:R-:W-:Y:S01]  /*1a4f0*/  UMOV UR4, 0x3ae80f1e ;  /* 0x3ae80f1e00047882 */ /* 0x000fe20000000000 */
[----:B------:R-:W-:Y:S01]  /*1a500*/  MOV R10, RZ ;  /* 0x000000ff000a7202 */ /* 0x000fe20000000f00 */
[----:B------:R-:W-:Y:S01]  /*1a510*/  UMOV UR5, 0x3eb1380b ;  /* 0x3eb1380b00057882 */ /* 0x000fe20000000000 */
[----:B------:R-:W-:Y:S01]  /*1a520*/  LOP3.LUT R7, R7, 0x3ff00000, RZ, 0xfc, !PT ;  /* 0x3ff0000007077812 */ /* 0x000fe200078efcff */
[----:B------:R-:W-:Y:S01]  /*1a530*/  UMOV UR8, 0x80000000 ;  /* 0x8000000000087882 */ /* 0x000fe20000000000 */
[----:B------:R-:W-:Y:S01]  /*1a540*/  MOV R20, 0x8b7a8b04 ;  /* 0x8b7a8b0400147802 */ /* 0x000fe20000000f00 */
[----:B------:R-:W-:Y:S01]  /*1a550*/  UMOV UR9, 0x43300000 ;  /* 0x4330000000097882 */ /* 0x000fe20000000000 */
[----:B------:R-:W-:Y:S02]  /*1a560*/  ISETP.GE.U32.AND P0, PT, R7, 0x3ff6a09f, PT ;  /* 0x3ff6a09f0700780c */ /* 0x000fe40003f06070 */
[----:B------:R-:W-:-:S02]  /*1a570*/  MOV R21, 0x3ed0ee25 ;  /* 0x3ed0ee2500157802 */ /* 0x000fc40000000f00 */
[----:B------:R-:W-:Y:S02]  /*1a580*/  LEA.HI R5, R5, R16, RZ, 0xc ;  /* 0x0000001005057211 */ /* 0x000fe400078f60ff */
[----:B------:R-:W-:-:S07]  /*1a590*/  MOV R23, 0x43300000 ;  /* 0x4330000000177802 */ /* 0x000fce0000000f00 */
[----:B------:R-:W-:Y:S02]  /*1a5a0*/  @P0 IADD3 R11, PT, PT, R7, -0x100000, RZ ;  /* 0xfff00000070b0810 */ /* 0x000fe40007ffe0ff */
[----:B------:R-:W-:-:S03]  /*1a5b0*/  @P0 IADD3 R5, PT, PT, R5, 0x1, RZ ;  /* 0x0000000105050810 */ /* 0x000fc60007ffe0ff */
[----:B------:R-:W-:Y:S01]  /*1a5c0*/  @P0 IMAD.MOV.U32 R7, RZ, RZ, R11 ;  /* 0x000000ffff070224 */ /* 0x000fe200078e000b */
[----:B------:R-:W-:-:S05]  /*1a5d0*/  LOP3.LUT R22, R5, 0x80000000, RZ, 0x3c, !PT ;  /* 0x8000000005167812 */ /* 0x000fca00078e3cff */
        /* <DEDUP_REMOVED lines=48> */
.L_x_689:
[----:B------:R-:W-:Y:S02]  /*1a8e0*/  MOV R6, 0x0 ;  /* 0x0000000000067802 */ /* 0x000fe40000000f00 */
[----:B------:R-:W-:Y:S02]  /*1a8f0*/  MOV R7, 0x7ff00000 ;  /* 0x7ff0000000077802 */ /* 0x000fe40000000f00 */
[----:B------:R-:W-:-:S04]  /*1a900*/  LOP3.LUT P0, RZ, R11, 0x7fffffff, RZ, 0xc0, !PT ;  /* 0x7fffffff0bff7812 */ /* 0x000fc8000780c0ff */
[----:B------:R-:W-:-:S10]  /*1a910*/  DFMA R6, R10, R6, +INF ;  /* 0x7ff000000a06742b */ /* 0x000fd40000000006 */
[----:B------:R-:W-:Y:S02]  /*1a920*/  FSEL R14, R6, RZ, P0 ;  /* 0x000000ff060e7208 */ /* 0x000fe40000000000 */
[----:B------:R-:W-:-:S07]  /*1a930*/  FSEL R15, R7, -QNAN , P0 ;  /* 0xfff00000070f7808 */ /* 0x000fce0000000000 */
.L_x_690:
[----:B------:R-:W-:Y:S05]  /*1a940*/  BSYNC.RECONVERGENT B2 ;  /* 0x0000000000027941 */ /* 0x000fea0003800200 */
.L_x_688:
[----:B------:R-:W1:Y:S01]  /*1a950*/  F2F.F64.F32 R6, R42 ;  /* 0x0000002a00067310 */ /* 0x000e620000201800 */
[----:B------:R-:W-:-:S04]  /*1a960*/  IADD3 R5, PT, PT, R17, 0x1, RZ ;  /* 0x0000000111057810 */ /* 0x000fc80007ffe0ff */
[----:B------:R-:W-:Y:S01]  /*1a970*/  ISETP.NE.AND P0, PT, R5, 0x41, PT ;  /* 0x000000410500780c */ /* 0x000fe20003f05270 */
[----:B-1----:R-:W-:-:S06]  /*1a980*/  DFMA R6, R14, -R8, R6 ;  /* 0x800000080e06722b */ /* 0x002fcc0000000006 */
[----:B------:R3:W1:Y:S06]  /*1a990*/  F2F.F32.F64 R42, R6 ;  /* 0x00000006002a7310 */ /* 0x00066c0000301000 */
[----:B------:R-:W-:Y:S05]  /*1a9a0*/  @!P0 BRA `(.L_x_30) ;  /* 0x000001a800648947 */ /* 0x000fea0003800000 */
[----:B---3--:R-:W-:Y:S02]  /*1a9b0*/  IADD3 R6, PT, PT, R17, -0x1, RZ ;  /* 0xffffffff11067810 */ /* 0x008fe40007ffe0ff */
[----:B------:R-:W-:Y:S02]  /*1a9c0*/  IADD3 R4, PT, PT, R4, 0x1, RZ ;  /* 0x0000000104047810 */ /* 0x000fe40007ffe0ff */
[----:B------:R-:W-:Y:S02]  /*1a9d0*/  IADD3 R3, PT, PT, R3, 0x1, RZ ;  /* 0x0000000103037810 */ /* 0x000fe40007ffe0ff */
[----:B------:R-:W-:Y:S01]  /*1a9e0*/  MOV R17, R5 ;  /* 0x0000000500117202 */ /* 0x000fe20000000f00 */
[----:B------:R-:W-:Y:S06]  /*1a9f0*/  BRA `(.L_x_691) ;  /* 0xffffffe400707947 */ /* 0x000fec000383ffff */
.L_x_640:
[----:B------:R-:W-:Y:S02]  /*1aa00*/  FSETP.NEU.AND P0, PT, R2, RZ, PT ;  /* 0x000000ff0200720b */ /* 0x000fe40003f0d000 */
[----:B------:R-:W-:-:S11]  /*1aa10*/  MOV R42, RZ ;  /* 0x000000ff002a7202 */ /* 0x000fd60000000f00 */
[----:B------:R-:W-:Y:S05]  /*1aa20*/  @!P0 BRA `(.L_x_30) ;  /* 0x000001a800448947 */ /* 0x000fea0003800000 */
[----:B------:R-:W-:Y:S01]  /*1aa30*/  HFMA2 R73, -RZ, RZ, 0, 0 ;  /* 0x00000000ff497431 */ /* 0x000fe200000001ff */
[----:B------:R-:W-:Y:S01]  /*1aa40*/  MOV R18, 0x2 ;  /* 0x0000000200127802 */ /* 0x000fe20000000f00 */
[----:B------:R-:W-:Y:S01]  /*1aa50*/  IMAD.MOV.U32 R6, RZ, RZ, RZ ;  /* 0x000000ffff067224 */ /* 0x000fe200078e00ff */
[----:B------:R-:W-:Y:S02]  /*1aa60*/  PRMT R3, RZ, 0x7610, R3 ;  /* 0x00007610ff037816 */ /* 0x000fe40000000003 */
[----:B------:R-:W-:-:S07]  /*1aa70*/  PRMT R4, RZ, 0x7610, R4 ;  /* 0x00007610ff047816 */ /* 0x000fce0000000004 */
.L_x_730:
[C---:B------:R-:W-:Y:S02]  /*1aa80*/  VIMNMX.U32 R5, PT, PT, R18.reuse, 0x21, !PT ;  /* 0x0000002112057848 */ /* 0x040fe40007fe0000 */
[----:B------:R-:W-:Y:S02]  /*1aa90*/  VIMNMX.U32 R7, PT, PT, R18, 0x21, PT ;  /* 0x0000002112077848 */ /* 0x000fe40003fe0000 */
[----:B-1----:R-:W-:Y:S02]  /*1aaa0*/  IADD3 R8, PT, PT, R5, -0x21, RZ ;  /* 0xffffffdf05087810 */ /* 0x002fe40007ffe0ff */
[----:B------:R-:W-:Y:S02]  /*1aab0*/  IADD3 R5, PT, PT, R7, -0x1, RZ ;  /* 0xffffffff07057810 */ /* 0x000fe40007ffe0ff */
[----:B------:R-:W-:Y:S02]  /*1aac0*/  MOV R16, RZ ;  /* 0x000000ff00107202 */ /* 0x000fe40000000f00 */
[----:B------:R-:W-:-:S02]  /*1aad0*/  ISETP.GE.AND P0, PT, R8, R5, PT ;  /* 0x000000050800720c */ /* 0x000fc40003f06270 */
[----:B------:R-:W-:-:S11]  /*1aae0*/  LEA R6, R7, -R6, 0x1 ;  /* 0x8000000607067211 */ /* 0x000fd600078e08ff */
[----:B--2---:R-:W-:Y:S05]  /*1aaf0*/  @P0 BRA `(.L_x_692) ;  /* 0x0000001000e00947 */ /* 0x004fea0003800000 */
        /* <DEDUP_REMOVED lines=9> */
.L_x_710:
        /* <DEDUP_REMOVED lines=21> */
.L_x_695:
[----:B------:R-:W-:Y:S05]  /*1ace0*/  BSYNC.RECONVERGENT B4 ;  /* 0x0000000000047941 */ /* 0x000fea0003800200 */
.L_x_694:
        /* <DEDUP_REMOVED lines=17> */
.L_x_697:
[----:B------:R-:W-:Y:S05]  /*1ae00*/  BSYNC.RECONVERGENT B4 ;  /* 0x0000000000047941 */ /* 0x000fea0003800200 */
.L_x_696:
        /* <DEDUP_REMOVED lines=17> */
.L_x_699:
[----:B------:R-:W-:Y:S05]  /*1af20*/  BSYNC.RECONVERGENT B4 ;  /* 0x0000000000047941 */ /* 0x000fea0003800200 */
.L_x_698:
        /* <DEDUP_REMOVED lines=17> */
.L_x_701:
[----:B------:R-:W-:Y:S05]  /*1b040*/  BSYNC.RECONVERGENT B4 ;  /* 0x0000000000047941 */ /* 0x000fea0003800200 */
.L_x_700:
        /* <DEDUP_REMOVED lines=17> */
.L_x_703:
[----:B------:R-:W-:Y:S05]  /*1b160*/  BSYNC.RECONVERGENT B4 ;  /* 0x0000000000047941 */ /* 0x000fea0003800200 */
.L_x_702:
        /* <DEDUP_REMOVED lines=17> */
.L_x_705:
[----:B------:R-:W-:Y:S05]  /*1b280*/  BSYNC.RECONVERGENT B4 ;  /* 0x0000000000047941 */ /* 0x000fea0003800200 */
.L_x_704:
        /* <DEDUP_REMOVED lines=17> */
.L_x_707:
[----:B------:R-:W-:Y:S05]  /*1b3a0*/  BSYNC.RECONVERGENT B4 ;  /* 0x0000000000047941 */ /* 0x000fea0003800200 */
.L_x_706:
        /* <DEDUP_REMOVED lines=16> */
.L_x_709:
[----:B------:R-:W-:Y:S05]  /*1b4b0*/  BSYNC.RECONVERGENT B4 ;  /* 0x0000000000047941 */ /* 0x000fea0003800200 */
.L_x_708:
[----:B------:R-:W-:Y:S01]  /*1b4c0*/  FADD R16, R16, R5 ;  /* 0x0000000510107221 */ /* 0x000fe20000000000 */
[----:B------:R-:W-:Y:S01]  /*1b4d0*/  IADD3 R8, PT, PT, R8, 0x8, RZ ;  /* 0x0000000808087810 */ /* 0x000fe20007ffe0ff */
[----:B------:R-:W-:Y:S06]  /*1b4e0*/  @P3 BRA `(.L_x_710) ;  /* 0xfffffff400a83947 */ /* 0x000fec000383ffff */
.L_x_693:
        /* <DEDUP_REMOVED lines=29> */
.L_x_713:
[----:B------:R-:W-:Y:S05]  /*1b6c0*/  BSYNC.RECONVERGENT B4 ;  /* 0x0000000000047941 */ /* 0x000fea0003800200 */
.L_x_712:
        /* <DEDUP_REMOVED lines=17> */
.L_x_715:
[----:B------:R-:W-:Y:S05]  /*1b7e0*/  BSYNC.RECONVERGENT B4 ;  /* 0x0000000000047941 */ /* 0x000fea0003800200 */
.L_x_714:
        /* <DEDUP_REMOVED lines=17> */
.L_x_717:
[----:B------:R-:W-:Y:S05]  /*1b900*/  BSYNC.RECONVERGENT B4 ;  /* 0x0000000000047941 */ /* 0x000fea0003800200 */
.L_x_716:
        /* <DEDUP_REMOVED lines=16> */
.L_x_719:
[----:B------:R-:W-:Y:S05]  /*1ba10*/  BSYNC.RECONVERGENT B4 ;  /* 0x0000000000047941 */ /* 0x000fea0003800200 */
.L_x_718:
[----:B------:R-:W-:Y:S01]  /*1ba20*/  FADD R16, R16, R5 ;  /* 0x0000000510107221 */ /* 0x000fe20000000000 */
[----:B------:R-:W-:-:S07]  /*1ba30*/  IADD3 R8, PT, PT, R8, 0x4, RZ ;  /* 0x0000000408087810 */ /* 0x000fce0007ffe0ff */
.L_x_711:
        /* <DEDUP_REMOVED lines=25> */
.L_x_722:
[----:B------:R-:W-:Y:S05]  /*1bbd0*/  BSYNC.RECONVERGENT B4 ;  /* 0x0000000000047941 */ /* 0x000fea0003800200 */
.L_x_721:
        /* <DEDUP_REMOVED lines=16> */
.L_x_724:
[----:B------:R-:W-:Y:S05]  /*1bce0*/  BSYNC.RECONVERGENT B4 ;  /* 0x0000000000047941 */ /* 0x000fea0003800200 */
.L_x_723:
[----:B------:R-:W-:Y:S01]  /*1bcf0*/  FADD R16, R16, R5 ;  /* 0x0000000510107221 */ /* 0x000fe20000000000 */
[----:B------:R-:W-:-:S07]  /*1bd00*/  IADD3 R8, PT, PT, R8, 0x2, RZ ;  /* 0x0000000208087810 */ /* 0x000fce0007ffe0ff */
.L_x_720:
        /* <DEDUP_REMOVED lines=21> */
.L_x_726:
[----:B------:R-:W-:Y:S05]  /*1be60*/  BSYNC.RECONVERGENT B4 ;  /* 0x0000000000047941 */ /* 0x000fea0003800200 */
.L_x_725:
[----:B------:R-:W-:-:S07]  /*1be70*/  FADD R16, R16, R5 ;  /* 0x0000000510107221 */ /* 0x000fce0000000000 */
.L_x_692:
[----:B------:R-:W1:Y:S01]  /*1be80*/  F2F.F64.F32 R6, R16 ;  /* 0x0000001000067310 */ /* 0x000e620000201800 */
[----:B------:R-:W-:Y:S01]  /*1be90*/  UMOV UR4, 0xe2308c3a ;  /* 0xe2308c3a00047882 */ /* 0x000fe20000000000 */
[----:B------:R-:W-:Y:S01]  /*1bea0*/  UMOV UR5, 0x3e45798e ;  /* 0x3e45798e00057882 */ /* 0x000fe20000000000 */
[----:B------:R-:W-:Y:S01]  /*1beb0*/  LEA R5, R18, R63, 0x2 ;  /* 0x0000003f12057211 */ /* 0x000fe200078e10ff */
[----:B------:R-:W-:Y:S01]  /*1bec0*/  BSSY.RECONVERGENT B2, `(.L_x_727) ;  /* 0x0000055000027945 */ /* 0x000fe20003800200 */
[----:B------:R-:W-:-:S03]  /*1bed0*/  MOV R22, 0xfffffc01 ;  /* 0xfffffc0100167802 */ /* 0x000fc60000000f00 */
[----:B------:R2:W-:Y:S01]  /*1bee0*/  STL [R5+-0x8], R16 ;  /* 0xfffff81005007387 */ /* 0x0005e20000100800 */
[----:B-1----:R-:W-:-:S10]  /*1bef0*/  DADD R8, R6, UR4 ;  /* 0x0000000406087e29 */ /* 0x002fd40008000000 */
        /* <DEDUP_REMOVED lines=10> */
[----:B--2---:R-:W-:Y:S05]  /*1bfa0*/  @P1 BRA `(.L_x_728) ;  /* 0x0000000400001947 */ /* 0x004fea0003800000 */
        /* <DEDUP_REMOVED lines=12> */
[----:B------:R-:W-:Y:S01]  /*1c070*/  @P0 VIADD R5, R9, 0xfff00000 ;  /* 0xfff0000009050836 */ /* 0x000fe20000000000 */
[----:B------:R-:W-:-:S04]  /*1c080*/  @P0 IADD3 R22, PT, PT, R22, 0x1, RZ ;  /* 0x0000000116160810 */ /* 0x000fc80007ffe0ff */
        /* <DEDUP_REMOVED lines=50> */
.L_x_728:
[----:B------:R-:W-:Y:S02]  /*1c3b0*/  MOV R8, 0x0 ;  /* 0x0000000000087802 */ /* 0x000fe40000000f00 */
[----:B------:R-:W-:Y:S02]  /*1c3c0*/  MOV R9, 0x7ff00000 ;  /* 0x7ff0000000097802 */ /* 0x000fe40000000f00 */
[----:B------:R-:W-:-:S04]  /*1c3d0*/  LOP3.LUT P0, RZ, R11, 0x7fffffff, RZ, 0xc0, !PT ;  /* 0x7fffffff0bff7812 */ /* 0x000fc8000780c0ff */
[----:B------:R-:W-:-:S10]  /*1c3e0*/  DFMA R8, R10, R8, +INF ;  /* 0x7ff000000a08742b */ /* 0x000fd40000000008 */
[----:B------:R-:W-:Y:S02]  /*1c3f0*/  FSEL R14, R8, RZ, P0 ;  /* 0x000000ff080e7208 */ /* 0x000fe40000000000 */
[----:B------:R-:W-:-:S07]  /*1c400*/  FSEL R15, R9, -QNAN , P0 ;  /* 0xfff00000090f7808 */ /* 0x000fce0000000000 */
.L_x_729:
[----:B------:R-:W-:Y:S05]  /*1c410*/  BSYNC.RECONVERGENT B2 ;  /* 0x0000000000027941 */ /* 0x000fea0003800200 */
.L_x_727:
[----:B------:R-:W1:Y:S01]  /*1c420*/  F2F.F64.F32 R8, R73 ;  /* 0x0000004900087310 */ /* 0x000e620000201800 */
[----:B------:R-:W-:Y:S02]  /*1c430*/  IADD3 R5, PT, PT, R18, 0x1, RZ ;  /* 0x0000000112057810 */ /* 0x000fe40007ffe0ff */
[----:B------:R-:W-:Y:S02]  /*1c440*/  IADD3 R4, PT, PT, R4, 0x1, RZ ;  /* 0x0000000104047810 */ /* 0x000fe40007ffe0ff */
[----:B------:R-:W-:Y:S02]  /*1c450*/  ISETP.NE.AND P0, PT, R5, 0x41, PT ;  /* 0x000000410500780c */ /* 0x000fe40003f05270 */
[----:B------:R-:W-:Y:S01]  /*1c460*/  IADD3 R3, PT, PT, R3, 0x1, RZ ;  /* 0x0000000103037810 */ /* 0x000fe20007ffe0ff */
[----:B-1----:R-:W-:Y:S01]  /*1c470*/  DFMA R8, R6, -R14, R8 ;  /* 0x8000000e0608722b */ /* 0x002fe20000000008 */
[----:B------:R-:W-:Y:S02]  /*1c480*/  IADD3 R6, PT, PT, R18, -0x1, RZ ;  /* 0xffffffff12067810 */ /* 0x000fe40007ffe0ff */
[----:B------:R-:W-:-:S03]  /*1c490*/  MOV R18, R5 ;  /* 0x0000000500127202 */ /* 0x000fc60000000f00 */
[----:B------:R1:W2:Y:S04]  /*1c4a0*/  F2F.F32.F64 R73, R8 ;  /* 0x0000000800497310 */ /* 0x0002a80000301000 */
[----:B------:R-:W-:Y:S05]  /*1c4b0*/  @P0 BRA `(.L_x_730) ;  /* 0xffffffe400700947 */ /* 0x000fea000383ffff */
[----:B------:R-:W3:Y:S04]  /*1c4c0*/  LDL.128 R64, [R1+0x100] ;  /* 0x0001000001407983 */ /* 0x000ee80000100c00 */
[----:B-1----:R-:W4:Y:S04]  /*1c4d0*/  LDL.128 R8, [R1+0x110] ;  /* 0x0001100001087983 */ /* 0x002f280000100c00 */
[----:B------:R-:W5:Y:S04]  /*1c4e0*/  LDL.128 R12, [R1+0x120] ;  /* 0x00012000010c7983 */ /* 0x000f680000100c00 */
        /* <DEDUP_REMOVED lines=9> */
[----:B------:R-:W5:Y:S01]  /*1c580*/  LDL.128 R52, [R1+0x1c0] ;  /* 0x0001c00001347983 */ /* 0x000f620000100c00 */
[----:B--2---:R-:W-:-:S03]  /*1c590*/  FADD R2, -R73, 2 ;  /* 0x4000000049027421 */ /* 0x004fc60000000100 */
[----:B------:R-:W2:Y:S01]  /*1c5a0*/  LDL.128 R56, [R1+0x1d0] ;  /* 0x0001d00001387983 */ /* 0x000ea20000100c00 */
[----:B------:R-:W-:Y:S01]  /*1c5b0*/  FMUL R3, R2, R2 ;  /* 0x0000000202037220 */ /* 0x000fe20000400000 */
[----:B------:R-:W-:Y:S02]  /*1c5c0*/  FADD R2, -R73, 3 ;  /* 0x4040000049027421 */ /* 0x000fe40000000100 */
[----:B------:R-:W2:Y:S01]  /*1c5d0*/  LDL.128 R4, [R1+0x1e0] ;  /* 0x0001e00001047983 */ /* 0x000ea20000100c00 */
[----:B---3--:R-:W-:Y:S01]  /*1c5e0*/  FFMA R64, R3, R64, RZ ;  /* 0x0000004003407223 */ /* 0x008fe200000000ff */
[----:B------:R-:W-:Y:S01]  /*1c5f0*/  FMUL R3, R2, R2 ;  /* 0x0000000202037220 */ /* 0x000fe20000400000 */
[----:B------:R-:W-:-:S03]  /*1c600*/  FADD R2, -R73, 4 ;  /* 0x4080000049027421 */ /* 0x000fc60000000100 */
[----:B------:R-:W-:Y:S01]  /*1c610*/  FFMA R3, R3, R65, R64 ;  /* 0x0000004103037223 */ /* 0x000fe20000000040 */
[----:B------:R-:W-:-:S04]  /*1c620*/  FMUL R2, R2, R2 ;  /* 0x0000000202027220 */ /* 0x000fc80000400000 */
[----:B------:R-:W-:Y:S01]  /*1c630*/  FFMA R2, R2, R66, R3 ;  /* 0x0000004202027223 */ /* 0x000fe20000000003 */
[----:B------:R-:W-:-:S04]  /*1c640*/  FADD R3, -R73, 5 ;  /* 0x40a0000049037421 */ /* 0x000fc80000000100 */
[----:B------:R-:W-:-:S04]  /*1c650*/  FMUL R3, R3, R3 ;  /* 0x0000000303037220 */ /* 0x000fc80000400000 */
[----:B------:R-:W-:Y:S01]  /*1c660*/  FFMA R3, R3, R67, R2 ;  /* 0x0000004303037223 */ /* 0x000fe20000000002 */
[----:B------:R-:W-:-:S04]  /*1c670*/  FADD R2, -R73, 6 ;  /* 0x40c0000049027421 */ /* 0x000fc80000000100 */
[----:B------:R-:W-:Y:S01]  /*1c680*/  FMUL R2, R2, R2 ;  /* 0x0000000202027220 */ /* 0x000fe20000400000 */
[----:B------:R-:W-:-:S03]  /*1c690*/  FADD R64, -R73, 7 ;  /* 0x40e0000049407421 */ /* 0x000fc60000000100 */
[----:B----4-:R-:W-:Y:S02]  /*1c6a0*/  FFMA R8, R2, R8, R3 ;  /* 0x0000000802087223 */ /* 0x010fe40000000003 */
[----:B------:R-:W3:Y:S01]  /*1c6b0*/  LDL.64 R2, [R1+0x1f0] ;  /* 0x0001f00001027983 */ /* 0x000ee20000100a00 */
[----:B------:R-:W-:-:S04]  /*1c6c0*/  FMUL R65, R64, R64 ;  /* 0x0000004040417220 */ /* 0x000fc80000400000 */
[----:B------:R-:W-:Y:S02]  /*1c6d0*/  FFMA R9, R65, R9, R8 ;  /* 0x0000000941097223 */ /* 0x000fe40000000008 */
[----:B------:R-:W4:Y:S01]  /*1c6e0*/  LDL R8, [R1+0x1f8] ;  /* 0x0001f80001087983 */ /* 0x000f220000100800 */
[----:B------:R-:W-:-:S04]  /*1c6f0*/  FADD R64, -R73, 8 ;  /* 0x4100000049407421 */ /* 0x000fc80000000100 */
[----:B------:R-:W-:-:S04]  /*1c700*/  FMUL R64, R64, R64 ;  /* 0x0000004040407220 */ /* 0x000fc80000400000 */
[----:B------:R-:W-:Y:S01]  /*1c710*/  FFMA R10, R64, R10, R9 ;  /* 0x0000000a400a7223 */ /* 0x000fe20000000009 */
[----:B------:R-:W-:-:S04]  /*1c720*/  FADD R9, -R73, 9 ;  /* 0x4110000049097421 */ /* 0x000fc80000000100 */
[----:B------:R-:W-:-:S04]  /*1c730*/  FMUL R9, R9, R9 ;  /* 0x0000000909097220 */ /* 0x000fc80000400000 */
[----:B------:R-:W-:Y:S01]  /*1c740*/  FFMA R9, R9, R11, R10 ;  /* 0x0000000b09097223 */ /* 0x000fe2000000000a */
[C---:B------:R-:W-:Y:S01]  /*1c750*/  FADD R10, -R73.reuse, 10 ;  /* 0x41200000490a7421 */ /* 0x040fe20000000100 */
[----:B------:R-:W-:-:S03]  /*1c760*/  FADD R11, -R73, 11 ;  /* 0x41300000490b7421 */ /* 0x000fc60000000100 */
[----:B------:R-:W-:Y:S01]  /*1c770*/  FMUL R10, R10, R10 ;  /* 0x0000000a0a0a7220 */ /* 0x000fe20000400000 */
[----:B------:R-:W-:-:S03]  /*1c780*/  FMUL R11, R11, R11 ;  /* 0x0000000b0b0b7220 */ /* 0x000fc60000400000 */
[----:B-----5:R-:W-:Y:S01]  /*1c790*/  FFMA R10, R10, R12, R9 ;  /* 0x0000000c0a0a7223 */ /* 0x020fe20000000009 */
[----:B------:R-:W-:-:S03]  /*1c7a0*/  FADD R9, -R73, 12 ;  /* 0x4140000049097421 */ /* 0x000fc60000000100 */
[----:B------:R-:W-:Y:S01]  /*1c7b0*/  FFMA R11, R11, R13, R10 ;  /* 0x0000000d0b0b7223 */ /* 0x000fe2000000000a */
[----:B------:R-:W-:Y:S01]  /*1c7c0*/  FMUL R10, R9, R9 ;  /* 0x00000009090a7220 */ /* 0x000fe20000400000 */
        /* <DEDUP_REMOVED lines=127> */
[----:B--2---:R-:W-:Y:S01]  /*1cfc0*/  FFMA R10, R10, R56, R9 ;  /* 0x000000380a0a7223 */ /* 0x004fe20000000009 */
        /* <DEDUP_REMOVED lines=22> */
[C---:B------:R-:W-:Y:S01]  /*1d130*/  FADD R5, -R73.reuse, 63 ;  /* 0x427c000049057421 */ /* 0x040fe20000000100 */
[----:B------:R-:W-:-:S03]  /*1d140*/  FADD R73, -R73, 64 ;  /* 0x4280000049497421 */ /* 0x000fc60000000100 */
[----:B------:R-:W-:Y:S01]  /*1d150*/  FMUL R5, R5, R5 ;  /* 0x0000000505057220 */ /* 0x000fe20000400000 */
[----:B------:R-:W-:Y:S01]  /*1d160*/  FMUL R42, R73, R73 ;  /* 0x00000049492a7220 */ /* 0x000fe20000400000 */
[----:B---3--:R-:W-:-:S04]  /*1d170*/  FFMA R2, R4, R2, R7 ;  /* 0x0000000204027223 */ /* 0x008fc80000000007 */
[----:B------:R-:W-:-:S04]  /*1d180*/  FFMA R3, R5, R3, R2 ;  /* 0x0000000305037223 */ /* 0x000fc80000000002 */
[----:B----4-:R-:W-:Y:S01]  /*1d190*/  FFMA R42, R42, R8, R3 ;  /* 0x000000082a2a7223 */ /* 0x010fe20000000003 */
[----:B------:R-:W-:Y:S06]  /*1d1a0*/  BRA `(.L_x_30) ;  /* 0x0000018000647947 */ /* 0x000fec0003800000 */
.L_x_639:
[----:B------:R-:W-:-:S09]  /*1d1b0*/  UISETP.GT.AND UP0, UPT, UR4, 0xb, UPT ;  /* 0x0000000b0400788c */ /* 0x000fd2000bf04270 */
[----:B------:R-:W-:Y:S05]  /*1d1c0*/  BRA.U UP0, `(.L_x_731) ;  /* 0x0000005d00c07547 */ /* 0x000fea000b800000 */
[----:B------:R-:W-:-:S09]  /*1d1d0*/  UISETP.NE.AND UP0, UPT, UR4, 0xa, UPT ;  /* 0x0000000a0400788c */ /* 0x000fd2000bf05270 */
[----:B------:R-:W-:Y:S05]  /*1d1e0*/  BRA.U !UP0, `(.L_x_732) ;  /* 0x0000003108007547 */ /* 0x000fea000b800000 */
[----:B------:R-:W-:-:S09]  /*1d1f0*/  UISETP.NE.AND UP0, UPT, UR4, 0xb, UPT ;  /* 0x0000000b0400788c */ /* 0x000fd2000bf05270 */
[----:B------:R-:W-:Y:S05]  /*1d200*/  BRA.U UP0, `(.L_x_32) ;  /* 0x0000005d00c07547 */ /* 0x000fea000b800000 */
[----:B------:R-:W-:Y:S01]  /*1d210*/  FSETP.NEU.AND P0, PT, R2, RZ, PT ;  /* 0x000000ff0200720b */ /* 0x000fe20003f0d000 */
[----:B------:R-:W-:-:S12]  /*1d220*/  HFMA2 R42, -RZ, RZ, 0, 0 ;  /* 0x00000000ff2a7431 */ /* 0x000fd800000001ff */
[----:B------:R-:W-:Y:S05]  /*1d230*/  @!P0 BRA `(.L_x_30) ;  /* 0x0000018000408947 */ /* 0x000fea0003800000 */
[----:B------:R-:W-:Y:S01]  /*1d240*/  MOV R42, RZ ;  /* 0x000000ff002a7202 */ /* 0x000fe20000000f00 */
[----:B------:R-:W-:Y:S01]  /*1d250*/  IMAD.MOV.U32 R19, RZ, RZ, RZ ;  /* 0x000000ffff137224 */ /* 0x000fe200078e00ff */
[----:B------:R-:W-:Y:S02]  /*1d260*/  MOV R17, 0x20 ;  /* 0x0000002000117802 */ /* 0x000fe40000000f00 */
[----:B------:R-:W-:Y:S02]  /*1d270*/  PRMT R3, RZ, 0x7610, R3 ;  /* 0x00007610ff037816 */ /* 0x000fe40000000003 */
[----:B------:R-:W-:-:S07]  /*1d280*/  PRMT R4, RZ, 0x7610, R4 ;  /* 0x00007610ff047816 */ /* 0x000fce0000000004 */
.L_x_806:
[----:B------:R-:W-:Y:S01]  /*1d290*/  IADD3 R7, PT, PT, R19, -0x19, RZ ;  /* 0xffffffe713077810 */ /* 0x000fe20007ffe0ff */
[----:B------:R-:W-:Y:S01]  /*1d2a0*/  HFMA2 R10, -RZ, RZ, 0, 0 ;  /* 0x00000000ff0a7431 */ /* 0x000fe200000001ff */
[----:B-1----:R-:W-:Y:S02]  /*1d2b0*/  IADD3 R8, PT, PT, RZ, -R4, RZ ;  /* 0x80000004ff087210 */ /* 0x002fe40007ffe0ff */
[----:B------:R-:W-:Y:S02]  /*1d2c0*/  ISETP.GE.U32.AND P0, PT, R7, 0x7, PT ;  /* 0x000000070700780c */ /* 0x000fe40003f06070 */
[----:B------:R-:W-:Y:S02]  /*1d2d0*/  PRMT R8, R8, 0x7710, RZ ;  /* 0x0000771008087816 */ /* 0x000fe400000000ff */
[----:B------:R-:W-:Y:S02]  /*1d2e0*/  LOP3.LUT R9, R17, 0x7, RZ, 0xc0, !PT ;  /* 0x0000000711097812 */ /* 0x000fe400078ec0ff */
[----:B------:R-:W-:-:S02]  /*1d2f0*/  LOP3.LUT R8, R8, 0x7, RZ, 0xc0, !PT ;  /* 0x0000000708087812 */ /* 0x000fc400078ec0ff */
[----:B------:R-:W-:Y:S02]  /*1d300*/  MOV R16, RZ ;  /* 0x000000ff00107202 */ /* 0x000fe40000000f00 */
[----:B------:R-:W-:-:S03]  /*1d310*/  IADD3 R11, PT, PT, R8, -0x1, RZ ;  /* 0xffffffff080b7810 */ /* 0x000fc60007ffe0ff */
[----:B--2---:R-:W-:Y:S05]  /*1d320*/  @!P0 BRA `(.L_x_733) ;  /* 0x00000008006c8947 */ /* 0x004fea0003800000 */
[----:B------:R-:W-:Y:S02]  /*1d330*/  LOP3.LUT R10, R17, 0xfffffff8, RZ, 0xc0, !PT ;  /* 0xfffffff8110a7812 */ /* 0x000fe400078ec0ff */
[----:B------:R-:W-:Y:S02]  /*1d340*/  MOV R16, RZ ;  /* 0x000000ff00107202 */ /* 0x000fe40000000f00 */
[----:B------:R-:W-:-:S07]  /*1d350*/  MOV R15, RZ ;  /* 0x000000ff000f7202 */ /* 0x000fce0000000f00 */
.L_x_750:
        /* <DEDUP_REMOVED lines=19> */
.L_x_735:
[----:B------:R-:W-:Y:S05]  /*1d490*/  BSYNC.RECONVERGENT B4 ;  /* 0x0000000000047941 */ /* 0x000fea0003800200 */
.L_x_734:
        /* <DEDUP_REMOVED lines=20> */
.L_x_737:
[----:B------:R-:W-:Y:S05]  /*1d5e0*/  BSYNC.RECONVERGENT B4 ;  /* 0x0000000000047941 */ /* 0x000fea0003800200 */
.L_x_736:
        /* <DEDUP_REMOVED lines=17> */
.L_x_739:
[----:B------:R-:W-:Y:S05]  /*1d700*/  BSYNC.RECONVERGENT B4 ;  /* 0x0000000000047941 */ /* 0x000fea0003800200 */
.L_x_738:
        /* <DEDUP_REMOVED lines=17> */
.L_x_741:
[----:B------:R-:W-:Y:S05]  /*1d820*/  BSYNC.RECONVERGENT B4 ;  /* 0x0000000000047941 */ /* 0x000fea0003800200 */
.L_x_740:
        /* <DEDUP_REMOVED lines=17> */
.L_x_743:
[----:B------:R-:W-:Y:S05]  /*1d940*/  BSYNC.RECONVERGENT B4 ;  /* 0x0000000000047941 */ /* 0x000fea0003800200 */
.L_x_742:
        /* <DEDUP_REMOVED lines=17> */
.L_x_745:
[----:B------:R-:W-:Y:S05]  /*1da60*/  BSYNC.RECONVERGENT B4 ;  /* 0x0000000000047941 */ /* 0x000fea0003800200 */
.L_x_744:
        /* <DEDUP_REMOVED lines=17> */
.L_x_747:
[----:B------:R-:W-:Y:S05]  /*1db80*/  BSYNC.RECONVERGENT B4 ;  /* 0x0000000000047941 */ /* 0x000fea0003800200 */
.L_x_746:
        /* <DEDUP_REMOVED lines=16> */
.L_x_749:
[----:B------:R-:W-:Y:S05]  /*1dc90*/  BSYNC.RECONVERGENT B4 ;  /* 0x0000000000047941 */ /* 0x000fea0003800200 */
.L_x_748:
[----:B------:R-:W-:Y:S01]  /*1dca0*/  IADD3 R15, PT, PT, R15, 0x8, RZ ;  /* 0x000000080f0f7810 */ /* 0x000fe20007ffe0ff */
[----:B------:R-:W-:-:S03]  /*1dcb0*/  FADD R16, R16, R5 ;  /* 0x0000000510107221 */ /* 0x000fc60000000000 */
[----:B------:R-:W-:-:S13]  /*1dcc0*/  ISETP.NE.AND P0, PT, R15, R10, PT ;  /* 0x0000000a0f00720c */ /* 0x000fda0003f05270 */
[----:B------:R-:W-:Y:S05]  /*1dcd0*/  @P0 BRA `(.L_x_750) ;  /* 0xfffffff400a00947 */ /* 0x000fea000383ffff */
.L_x_733:
[----:B------:R-:W-:-:S13]  /*1dce0*/  ISETP.NE.AND P0, PT, R9, RZ, PT ;  /* 0x000000ff0900720c */ /* 0x000fda0003f05270 */
[----:B------:R-:W-:Y:S05]  /*1dcf0*/  @!P0 BRA `(.L_x_751) ;  /* 0x0000000800688947 */ /* 0x000fea0003800000 */
[----:B------:R-:W-:-:S13]  /*1dd00*/  ISETP.GE.U32.AND P0, PT, R11, 0x3, PT ;  /* 0x000000030b00780c */ /* 0x000fda0003f06070 */
[----:B------:R-:W-:Y:S05]  /*1dd10*/  @!P0 BRA `(.L_x_752) ;  /* 0x0000000400488947 */ /* 0x000fea0003800000 */
        /* <DEDUP_REMOVED lines=19> */
.L_x_754:
[----:B------:R-:W-:Y:S05]  /*1de50*/  BSYNC.RECONVERGENT B4 ;  /* 0x0000000000047941 */ /* 0x000fea0003800200 */
.L_x_753:
        /* <DEDUP_REMOVED lines=20> */
.L_x_756:
[----:B------:R-:W-:Y:S05]  /*1dfa0*/  BSYNC.RECONVERGENT B4 ;  /* 0x0000000000047941 */ /* 0x000fea0003800200 */
.L_x_755:
        /* <DEDUP_REMOVED lines=19> */
.L_x_758:
[----:B------:R-:W-:Y:S05]  /*1e0e0*/  BSYNC.RECONVERGENT B4 ;  /* 0x0000000000047941 */ /* 0x000fea0003800200 */
.L_x_757:
        /* <DEDUP_REMOVED lines=18> */
.L_x_760:
[----:B------:R-:W-:Y:S05]  /*1e210*/  BSYNC.RECONVERGENT B4 ;  /* 0x0000000000047941 */ /* 0x000fea0003800200 */
.L_x_759:
[----:B------:R-:W-:Y:S01]  /*1e220*/  FADD R16, R15, R5 ;  /* 0x000000050f107221 */ /* 0x000fe20000000000 */
[----:B------:R-:W-:-:S07]  /*1e230*/  IADD3 R10, PT, PT, R10, 0x4, RZ ;  /* 0x000000040a0a7810 */ /* 0x000fce0007ffe0ff */
.L_x_752:
[----:B------:R-:W-:-:S13]  /*1e240*/  LOP3.LUT P0, RZ, R8, 0x3, RZ, 0xc0, !PT ;  /* 0x0000000308ff7812 */ /* 0x000fda000780c0ff */
[----:B------:R-:W-:Y:S05]  /*1e250*/  @!P0 BRA `(.L_x_751) ;  /* 0x0000000400108947 */ /* 0x000fea0003800000 */
[----:B------:R-:W-:-:S04]  /*1e260*/  LOP3.LUT R5, R3, 0x3, RZ, 0xc0, !PT ;  /* 0x0000000303057812 */ /* 0x000fc800078ec0ff */
[----:B------:R-:W-:-:S13]  /*1e270*/  ISETP.NE.AND P0, PT, R5, 0x3, PT ;  /* 0x000000030500780c */ /* 0x000fda0003f05270 */
        /* <DEDUP_REMOVED lines=20> */
.L_x_763:
[----:B------:R-:W-:Y:S05]  /*1e3c0*/  BSYNC.RECONVERGENT B4 ;  /* 0x0000000000047941 */ /* 0x000fea0003800200 */
.L_x_762:
        /* <DEDUP_REMOVED lines=19> */
.L_x_765:
[----:B------:R-:W-:Y:S05]  /*1e500*/  BSYNC.RECONVERGENT B4 ;  /* 0x0000000000047941 */ /* 0x000fea0003800200 */
.L_x_764:
[----:B------:R-:W-:Y:S01]  /*1e510*/  FADD R16, R16, R5 ;  /* 0x0000000510107221 */ /* 0x000fe20000000000 */
[----:B------:R-:W-:-:S07]  /*1e520*/  IADD3 R10, PT, PT, R10, 0x2, RZ ;  /* 0x000000020a0a7810 */ /* 0x000fce0007ffe0ff */
.L_x_761:
[----:B------:R-:W-:-:S04]  /*1e530*/  LOP3.LUT R5, R3, 0x1, RZ, 0xc0, !PT ;  /* 0x0000000103057812 */ /* 0x000fc800078ec0ff */
[----:B------:R-:W-:-:S13]  /*1e540*/  ISETP.NE.U32.AND P0, PT, R5, 0x1, PT ;  /* 0x000000010500780c */ /* 0x000fda0003f05070 */
[----:B------:R-:W-:Y:S05]  /*1e550*/  @P0 BRA `(.L_x_751) ;  /* 0x0000000000500947 */ /* 0x000fea0003800000 */
[----:B------:R-:W-:-:S05]  /*1e560*/  IADD3 R5, PT, PT, R10, R19, RZ ;  /* 0x000000130a057210 */ /* 0x000fca0007ffe0ff */
[----:B------:R-:W-:-:S05]  /*1e570*/  IMAD R10, R10, 0x20, R5 ;  /* 0x000000200a0a7824 */ /* 0x000fca00078e0205 */
        /* <DEDUP_REMOVED lines=16> */
.L_x_767:
[----:B------:R-:W-:Y:S05]  /*1e680*/  BSYNC.RECONVERGENT B4 ;  /* 0x0000000000047941 */ /* 0x000fea0003800200 */
.L_x_766:
[----:B------:R-:W-:-:S07]  /*1e690*/  FADD R16, R16, R5 ;  /* 0x0000000510107221 */ /* 0x000fce0000000000 */
.L_x_751:
[----:B------:R-:W-:Y:S02]  /*1e6a0*/  ISETP.GE.U32.AND P0, PT, R7, 0x7, PT ;  /* 0x000000070700780c */ /* 0x000fe40003f06070 */
[----:B------:R-:W-:-:S11]  /*1e6b0*/  MOV R12, R19 ;  /* 0x00000013000c7202 */ /* 0x000fd60000000f00 */
[----:B------:R-:W-:Y:S05]  /*1e6c0*/  @!P0 BRA `(.L_x_768) ;  /* 0x0000000800d48947 */ /* 0x000fea0003800000 */
[----:B------:R-:W-:Y:S01]  /*1e6d0*/  HFMA2 R10, -RZ, RZ, 0, 0 ;  /* 0x00000000ff0a7431 */ /* 0x000fe200000001ff */
[----:B------:R-:W-:Y:S02]  /*1e6e0*/  LOP3.LUT R7, R17, 0xfffffff8, RZ, 0xc0, !PT ;  /* 0xfffffff811077812 */ /* 0x000fe400078ec0ff */
[----:B------:R-:W-:-:S07]  /*1e6f0*/  MOV R12, R19 ;  /* 0x00000013000c7202 */ /* 0x000fce0000000f00 */
.L_x_785:
        /* <DEDUP_REMOVED lines=21> */
.L_x_770:
[----:B------:R-:W-:Y:S05]  /*1e850*/  BSYNC.RECONVERGENT B4 ;  /* 0x0000000000047941 */ /* 0x000fea0003800200 */
.L_x_769:
        /* <DEDUP_REMOVED lines=21> */
.L_x_772:
[----:B------:R-:W-:Y:S05]  /*1e9b0*/  BSYNC.RECONVERGENT B4 ;  /* 0x0000000000047941 */ /* 0x000fea0003800200 */
.L_x_771:
        /* <DEDUP_REMOVED lines=21> */
.L_x_774:
[----:B------:R-:W-:Y:S05]  /*1eb10*/  BSYNC.RECONVERGENT B4 ;  /* 0x0000000000047941 */ /* 0x000fea0003800200 */
.L_x_773:
        /* <DEDUP_REMOVED lines=21> */
.L_x_776:
[----:B------:R-:W-:Y:S05]  /*1ec70*/  BSYNC.RECONVERGENT B4 ;  /* 0x0000000000047941 */ /* 0x000fea0003800200 */
.L_x_775:
        /* <DEDUP_REMOVED lines=21> */
.L_x_778:
[----:B------:R-:W-:Y:S05]  /*1edd0*/  BSYNC.RECONVERGENT B4 ;  /* 0x0000000000047941 */ /* 0x000fea0003800200 */
.L_x_777:
        /* <DEDUP_REMOVED lines=21> */
.L_x_780:
[----:B------:R-:W-:Y:S05]  /*1ef30*/  BSYNC.RECONVERGENT B4 ;  /* 0x0000000000047941 */ /* 0x000fea0003800200 */
.L_x_779:
        /* <DEDUP_REMOVED lines=21> */
.L_x_782:
[----:B------:R-:W-:Y:S05]  /*1f090*/  BSYNC.RECONVERGENT B4 ;  /* 0x0000000000047941 */ /* 0x000fea0003800200 */
.L_x_781:
        /* <DEDUP_REMOVED lines=20> */
.L_x_784:
[----:B------:R-:W-:Y:S05]  /*1f1e0*/  BSYNC.RECONVERGENT B4 ;  /* 0x0000000000047941 */ /* 0x000fea0003800200 */
.L_x_783:
[----:B------:R-:W-:Y:S01]  /*1f1f0*/  FADD R16, R16, R5 ;  /* 0x0000000510107221 */ /* 0x000fe20000000000 */
[----:B------:R-:W-:Y:S01]  /*1f200*/  IADD3 R12, PT, PT, R12, 0x8, RZ ;  /* 0x000000080c0c7810 */ /* 0x000fe20007ffe0ff */
[----:B------:R-:W-:Y:S06]  /*1f210*/  @P3 BRA `(.L_x_785) ;  /* 0xfffffff400383947 */ /* 0x000fec000383ffff */
.L_x_768:
[----:B------:R-:W-:-:S13]  /*1f220*/  ISETP.NE.AND P0, PT, R9, RZ, PT ;  /* 0x000000ff0900720c */ /* 0x000fda0003f05270 */
[----:B------:R-:W-:Y:S05]  /*1f230*/  @!P0 BRA `(.L_x_786) ;  /* 0x0000000800608947 */ /* 0x000fea0003800000 */
[----:B------:R-:W-:-:S13]  /*1f240*/  ISETP.GE.U32.AND P0, PT, R11, 0x3, PT ;  /* 0x000000030b00780c */ /* 0x000fda0003f06070 */
[----:B------:R-:W-:Y:S05]  /*1f250*/  @!P0 BRA `(.L_x_787) ;  /* 0x0000000400448947 */ /* 0x000fea0003800000 */
[----:B------:R-:W-:-:S05]  /*1f260*/  IADD3 R10, PT, PT, R12, -R19, RZ ;  /* 0x800000130c0a7210 */ /* 0x000fca0007ffe0ff */
        /* <DEDUP_REMOVED lines=18> */
.L_x_789:
[----:B------:R-:W-:Y:S05]  /*1f390*/  BSYNC.RECONVERGENT B4 ;  /* 0x0000000000047941 */ /* 0x000fea0003800200 */
.L_x_788:
        /* <DEDUP_REMOVED lines=19> */
.L_x_791:
[----:B------:R-:W-:Y:S05]  /*1f4d0*/  BSYNC.RECONVERGENT B4 ;  /* 0x0000000000047941 */ /* 0x000fea0003800200 */
.L_x_790:
        /* <DEDUP_REMOVED lines=19> */
.L_x_793:
[----:B------:R-:W-:Y:S05]  /*1f610*/  BSYNC.RECONVERGENT B4 ;  /* 0x0000000000047941 */ /* 0x000fea0003800200 */
.L_x_792:
        /* <DEDUP_REMOVED lines=18> */
.L_x_795:
[----:B------:R-:W-:Y:S05]  /*1f740*/  BSYNC.RECONVERGENT B4 ;  /* 0x0000000000047941 */ /* 0x000fea0003800200 */
.L_x_794:
[----:B------:R-:W-:Y:S01]  /*1f750*/  FADD R16, R16, R5 ;  /* 0x0000000510107221 */ /* 0x000fe20000000000 */
[----:B------:R-:W-:-:S07]  /*1f760*/  IADD3 R12, PT, PT, R12, 0x4, RZ ;  /* 0x000000040c0c7810 */ /* 0x000fce0007ffe0ff */
.L_x_787:
[----:B------:R-:W-:-:S13]  /*1f770*/  LOP3.LUT P0, RZ, R8, 0x3, RZ, 0xc0, !PT ;  /* 0x0000000308ff7812 */ /* 0x000fda000780c0ff */
[----:B------:R-:W-:Y:S05]  /*1f780*/  @!P0 BRA `(.L_x_786) ;  /* 0x00000004000c8947 */ /* 0x000fea0003800000 */
[----:B------:R-:W-:-:S04]  /*1f790*/  LOP3.LUT R5, R3, 0x3, RZ, 0xc0, !PT ;  /* 0x0000000303057812 */ /* 0x000fc800078ec0ff */
[----:B------:R-:W-:-:S13]  /*1f7a0*/  ISETP.NE.AND P0, PT, R5, 0x3, PT ;  /* 0x000000030500780c */ /* 0x000fda0003f05270 */
[----:B------:R-:W-:Y:S05]  /*1f7b0*/  @!P0 BRA `(.L_x_796) ;  /* 0x0000000000a48947 */ /* 0x000fea0003800000 */
[----:B------:R-:W-:-:S04]  /*1f7c0*/  IADD3 R7, PT, PT, R12, -R19, RZ ;  /* 0x800000130c077210 */ /* 0x000fc80007ffe0ff */
[----:B------:R-:W-:-:S05]  /*1f7d0*/  LEA R6, R12, R7, 0x5 ;  /* 0x000000070c067211 */ /* 0x000fca00078e28ff */
[----:B------:R-:W-:-:S05]  /*1f7e0*/  IMAD.IADD R8, R1, 0x1, R6 ;  /* 0x0000000101087824 */ /* 0x000fca00078e0206 */
        /* <DEDUP_REMOVED lines=16> */
.L_x_798:
[----:B------:R-:W-:Y:S05]  /*1f8f0*/  BSYNC.RECONVERGENT B4 ;  /* 0x0000000000047941 */ /* 0x000fea0003800200 */
.L_x_797:
        /* <DEDUP_REMOVED lines=18> */
.L_x_800:
[----:B------:R-:W-:Y:S05]  /*1fa20*/  BSYNC.RECONVERGENT B4 ;  /* 0x0000000000047941 */ /* 0x000fea0003800200 */
.L_x_799:
[----:B------:R-:W-:Y:S01]  /*1fa30*/  FADD R16, R16, R5 ;  /* 0x0000000510107221 */ /* 0x000fe20000000000 */
[----:B------:R-:W-:-:S07]  /*1fa40*/  IADD3 R12, PT, PT, R12, 0x2, RZ ;  /* 0x000000020c0c7810 */ /* 0x000fce0007ffe0ff */
.L_x_796:
        /* <DEDUP_REMOVED lines=21> */
.L_x_802:
[----:B------:R-:W-:Y:S05]  /*1fba0*/  BSYNC.RECONVERGENT B4 ;  /* 0x0000000000047941 */ /* 0x000fea0003800200 */
.L_x_801:
[----:B------:R-:W-:-:S07]  /*1fbb0*/  FADD R16, R16, R5 ;  /* 0x0000000510107221 */ /* 0x000fce0000000000 */
.L_x_786:
[----:B------:R-:W1:Y:S01]  /*1fbc0*/  F2F.F64.F32 R6, R16 ;  /* 0x0000001000067310 */ /* 0x000e620000201800 */
[----:B------:R-:W-:Y:S01]  /*1fbd0*/  UMOV UR4, 0xe2308c3a ;  /* 0xe2308c3a00047882 */ /* 0x000fe20000000000 */
[----:B------:R-:W-:Y:S01]  /*1fbe0*/  UMOV UR5, 0x3e45798e ;  /* 0x3e45798e00057882 */ /* 0x000fe20000000000 */
[----:B------:R-:W-:Y:S01]  /*1fbf0*/  BSSY.RECONVERGENT B2, `(.L_x_803) ;  /* 0x0000055000027945 */ /* 0x000fe20003800200 */
[----:B------:R-:W-:Y:S01]  /*1fc00*/  MOV R18, 0xfffffc01 ;  /* 0xfffffc0100127802 */ /* 0x000fe20000000f00 */
[----:B-1----:R-:W-:-:S10]  /*1fc10*/  DADD R8, R6, UR4 ;  /* 0x0000000406087e29 */ /* 0x002fd40008000000 */
[----:B------:R-:W-:Y:S02]  /*1fc20*/  ISETP.GT.AND P0, PT, R9, 0xfffff, PT ;  /* 0x000fffff0900780c */ /* 0x000fe40003f04270 */
[-C--:B------:R-:W-:Y:S02]  /*1fc30*/  MOV R10, R8.reuse ;  /* 0x00000008000a7202 */ /* 0x080fe40000000f00 */
[-C--:B------:R-:W-:Y:S02]  /*1fc40*/  MOV R11, R9.reuse ;  /* 0x00000009000b7202 */ /* 0x080fe40000000f00 */
[----:B------:R-:W-:Y:S02]  /*1fc50*/  MOV R5, R9 ;  /* 0x0000000900057202 */ /* 0x000fe40000000f00 */
[----:B------:R-:W-:-:S05]  /*1fc60*/  MOV R14, R8 ;  /* 0x00000008000e7202 */ /* 0x000fca0000000f00 */
[----:B------:R-:W-:Y:S01]  /*1fc70*/  @!P0 DMUL R10, R10, 1.80143985094819840000e+16 ;  /* 0x435000000a0a8828 */ /* 0x000fe20000000000 */
[----:B------:R-:W-:-:S09]  /*1fc80*/  @!P0 MOV R18, 0xfffffbcb ;  /* 0xfffffbcb00128802 */ /* 0x000fd20000000f00 */
[----:B------:R-:W-:Y:S02]  /*1fc90*/  @!P0 MOV R5, R11 ;  /* 0x0000000b00058202 */ /* 0x000fe40000000f00 */
[----:B------:R-:W-:-:S03]  /*1fca0*/  @!P0 MOV R14, R10 ;  /* 0x0000000a000e8202 */ /* 0x000fc60000000f00 */
[----:B------:R-:W-:-:S05]  /*1fcb0*/  VIADD R9, R5, 0xffffffff ;  /* 0xffffffff05097836 */ /* 0x000fca0000000000 */
        /* <DEDUP_REMOVED lines=66> */
.L_x_804:
[----:B------:R-:W-:Y:S02]  /*200e0*/  MOV R8, 0x0 ;  /* 0x0000000000087802 */ /* 0x000fe40000000f00 */
[----:B------:R-:W-:Y:S02]  /*200f0*/  MOV R9, 0x7ff00000 ;  /* 0x7ff0000000097802 */ /* 0x000fe40000000f00 */
[----:B------:R-:W-:-:S04]  /*20100*/  LOP3.LUT P0, RZ, R11, 0x7fffffff, RZ, 0xc0, !PT ;  /* 0x7fffffff0bff7812 */ /* 0x000fc8000780c0ff */
[----:B------:R-:W-:-:S10]  /*20110*/  DFMA R8, R10, R8, +INF ;  /* 0x7ff000000a08742b */ /* 0x000fd40000000008 */
[----:B------:R-:W-:Y:S02]  /*20120*/  FSEL R14, R8, RZ, P0 ;  /* 0x000000ff080e7208 */ /* 0x000fe40000000000 */
[----:B------:R-:W-:-:S07]  /*20130*/  FSEL R15, R9, -QNAN , P0 ;  /* 0xfff00000090f7808 */ /* 0x000fce0000000000 */
.L_x_805:
[----:B------:R-:W-:Y:S05]  /*20140*/  BSYNC.RECONVERGENT B2 ;  /* 0x0000000000027941 */ /* 0x000fea0003800200 */
.L_x_803:
[----:B------:R-:W1:Y:S01]  /*20150*/  F2F.F64.F32 R8, R42 ;  /* 0x0000002a00087310 */ /* 0x000e620000201800 */
[----:B------:R-:W-:-:S04]  /*20160*/  IADD3 R19, PT, PT, R19, 0x1, RZ ;  /* 0x0000000113137810 */ /* 0x000fc80007ffe0ff */
[----:B------:R-:W-:Y:S01]  /*20170*/  ISETP.NE.AND P0, PT, R19, 0x20, PT ;  /* 0x000000201300780c */ /* 0x000fe20003f05270 */
[----:B-1----:R-:W-:-:S06]  /*20180*/  DFMA R8, R6, -R14, R8 ;  /* 0x8000000e0608722b */ /* 0x002fcc0000000008 */
[----:B------:R1:W2:Y:S06]  /*20190*/  F2F.F32.F64 R42, R8 ;  /* 0x00000008002a7310 */ /* 0x0002ac0000301000 */
[----:B------:R-:W-:Y:S05]  /*201a0*/  @!P0 BRA `(.L_x_30) ;  /* 0x0000015000648947 */ /* 0x000fea0003800000 */
[----:B------:R-:W-:Y:S01]  /*201b0*/  IADD3 R4, PT, PT, R4, 0x1, RZ ;  /* 0x0000000104047810 */ /* 0x000fe20007ffe0ff */
[----:B------:R-:W-:Y:S01]  /*201c0*/  VIADD R3, R3, 0x1 ;  /* 0x0000000103037836 */ /* 0x000fe20000000000 */
[----:B------:R-:W-:Y:S01]  /*201d0*/  IADD3 R17, PT, PT, R17, -0x1, RZ ;  /* 0xffffffff11117810 */ /* 0x000fe20007ffe0ff */
[----:B------:R-:W-:Y:S06]  /*201e0*/  BRA `(.L_x_806) ;  /* 0xffffffd000287947 */ /* 0x000fec000383ffff */
.L_x_732:
[----:B------:R-:W-:Y:S02]  /*201f0*/  FSETP.NEU.AND P0, PT, R2, RZ, PT ;  /* 0x000000ff0200720b */ /* 0x000fe40003f0d000 */
[----:B------:R-:W-:-:S11]  /*20200*/  MOV R42, RZ ;  /* 0x000000ff002a7202 */ /* 0x000fd60000000f00 */
[----:B------:R-:W-:Y:S05]  /*20210*/  @!P0 BRA `(.L_x_30) ;  /* 0x0000015000488947 */ /* 0x000fea0003800000 */
[----:B------:R-:W-:Y:S01]  /*20220*/  HFMA2 R3, -RZ, RZ, 0, 0 ;  /* 0x00000000ff037431 */ /* 0x000fe200000001ff */
[----:B------:R-:W-:Y:S01]  /*20230*/  MOV R20, RZ ;  /* 0x000000ff00147202 */ /* 0x000fe20000000f00 */
[----:B------:R-:W-:Y:S01]  /*20240*/  HFMA2 R18, -RZ, RZ, 0, 1.9073486328125e-06 ;  /* 0x00000020ff127431 */ /* 0x000fe200000001ff */
[----:B------:R-:W-:Y:S02]  /*20250*/  PRMT R4, RZ, 0x7610, R4 ;  /* 0x00007610ff047816 */ /* 0x000fe40000000004 */
[----:B------:R-:W-:-:S07]  /*20260*/  PRMT R7, RZ, 0x7610, R7 ;  /* 0x00007610ff077816 */ /* 0x000fce0000000007 */
.L_x_877:
[----:B------:R-:W-:Y:S02]  /*20270*/  IADD3 R8, PT, PT, R20, -0x19, RZ ;  /* 0xffffffe714087810 */ /* 0x000fe40007ffe0ff */
[----:B------:R-:W-:Y:S02]  /*20280*/  IADD3 R9, PT, PT, RZ, -R7, RZ ;  /* 0x80000007ff097210 */ /* 0x000fe40007ffe0ff */
[----:B------:R-:W-:Y:S02]  /*20290*/  ISETP.GE.U32.AND P0, PT, R8, 0x7, PT ;  /* 0x000000070800780c */ /* 0x000fe40003f06070 */
[----:B------:R-:W-:Y:S02]  /*202a0*/  PRMT R9, R9, 0x7710, RZ ;  /* 0x0000771009097816 */ /* 0x000fe400000000ff */
[----:B------:R-:W-:Y:S02]  /*202b0*/  LOP3.LUT R10, R18, 0x7, RZ, 0xc0, !PT ;  /* 0x00000007120a7812 */ /* 0x000fe400078ec0ff */
[----:B------:R-:W-:-:S02]  /*202c0*/  LOP3.LUT R9, R9, 0x7, RZ, 0xc0, !PT ;  /* 0x0000000709097812 */ /* 0x000fc400078ec0ff */
[----:B------:R-:W-:Y:S02]  /*202d0*/  MOV R22, RZ ;  /* 0x000000ff00167202 */ /* 0x000fe40000000f00 */
[----:B------:R-:W-:Y:S02]  /*202e0*/  MOV R11, RZ ;  /* 0x000000ff000b7202 */ /* 0x000fe40000000f00 */
[----:B------:R-:W-:Y:S01]  /*202f0*/  IADD3 R12, PT, PT, R9, -0x1, RZ ;  /* 0xffffffff090c7810 */ /* 0x000fe20007ffe0ff */
[----:B------:R-:W-:Y:S06]  /*20300*/  @!P0 BRA `(.L_x_807) ;  /* 0x00000008006c8947 */ /* 0x000fec0003800000 */
[----:B------:R-:W-:Y:S01]  /*20310*/  HFMA2 R16, -RZ, RZ, 0, 0 ;  /* 0x00000000ff107431 */ /* 0x000fe200000001ff */
[----:B------:R-:W-:Y:S02]  /*20320*/  LOP3.LUT R11, R18, 0xfffffff8, RZ, 0xc0, !PT ;  /* 0xfffffff8120b7812 */ /* 0x000fe400078ec0ff */
[----:B------:R-:W-:-:S07]  /*20330*/  MOV R22, RZ ;  /* 0x000000ff00167202 */ /* 0x000fce0000000f00 */
.L_x_824:
        /* <DEDUP_REMOVED lines=19> */
.L_x_809:
[----:B------:R-:W-:Y:S05]  /*20470*/  BSYNC.RECONVERGENT B4 ;  /* 0x0000000000047941 */ /* 0x000fea0003800200 */
.L_x_808:
        /* <DEDUP_REMOVED lines=20> */
.L_x_811:
[----:B------:R-:W-:Y:S05]  /*205c0*/  BSYNC.RECONVERGENT B4 ;  /* 0x0000000000047941 */ /* 0x000fea0003800200 */
.L_x_810:
        /* <DEDUP_REMOVED lines=17> */
.L_x_813:
[----:B------:R-:W-:Y:S05]  /*206e0*/  BSYNC.RECONVERGENT B4 ;  /* 0x0000000000047941 */ /* 0x000fea0003800200 */
.L_x_812:
        /* <DEDUP_REMOVED lines=17> */
.L_x_815:
[----:B------:R-:W-:Y:S05]  /*20800*/  BSYNC.RECONVERGENT B4 ;  /* 0x0000000000047941 */ /* 0x000fea0003800200 */
.L_x_814:
        /* <DEDUP_REMOVED lines=17> */
.L_x_817:
[----:B------:R-:W-:Y:S05]  /*20920*/  BSYNC.RECONVERGENT B4 ;  /* 0x0000000000047941 */ /* 0x000fea0003800200 */
.L_x_816:
        /* <DEDUP_REMOVED lines=17> */
.L_x_819:
[----:B------:R-:W-:Y:S05]  /*20a40*/  BSYNC.RECONVERGENT B4 ;  /* 0x0000000000047941 */ /* 0x000fea0003800200 */
.L_x_818:
        /* <DEDUP_REMOVED lines=17> */
.L_x_821:
[----:B------:R-:W-:Y:S05]  /*20b60*/  BSYNC.RECONVERGENT B4 ;  /* 0x0000000000047941 */ /* 0x000fea0003800200 */
.L_x_820:
        /* <DEDUP_REMOVED lines=16> */
.L_x_823:
[----:B------:R-:W-:Y:S05]  /*20c70*/  BSYNC.RECONVERGENT B4 ;  /* 0x0000000000047941 */ /* 0x000fea0003800200 */
.L_x_822:
[----:B------:R-:W-:Y:S01]  /*20c80*/  IADD3 R16, PT, PT, R16, 0x8, RZ ;  /* 0x0000000810107810 */ /* 0x000fe20007ffe0ff */
[----:B------:R-:W-:-:S03]  /*20c90*/  FADD R22, R17, R5 ;  /* 0x0000000511167221 */ /* 0x000fc60000000000 */
[----:B------:R-:W-:-:S13]  /*20ca0*/  ISETP.NE.AND P0, PT, R16, R11, PT ;  /* 0x0000000b1000720c */ /* 0x000fda0003f05270 */
[----:B------:R-:W-:Y:S05]  /*20cb0*/  @P0 BRA `(.L_x_824) ;  /* 0xfffffff400a00947 */ /* 0x000fea000383ffff */
.L_x_807:
        /* <DEDUP_REMOVED lines=23> */
.L_x_828:
[----:B------:R-:W-:Y:S05]  /*20e30*/  BSYNC.RECONVERGENT B4 ;  /* 0x0000000000047941 */ /* 0x000fea0003800200 */
.L_x_827:
        /* <DEDUP_REMOVED lines=20> */
.L_x_830:
[----:B------:R-:W-:Y:S05]  /*20f80*/  BSYNC.RECONVERGENT B4 ;  /* 0x0000000000047941 */ /* 0x000fea0003800200 */
.L_x_829:
        /* <DEDUP_REMOVED lines=19> */
.L_x_832:
[----:B------:R-:W-:Y:S05]  /*210c0*/  BSYNC.RECONVERGENT B4 ;  /* 0x0000000000047941 */ /* 0x000fea0003800200 */
.L_x_831:
        /* <DEDUP_REMOVED lines=18> */
.L_x_834:
[----:B------:R-:W-:Y:S05]  /*211f0*/  BSYNC.RECONVERGENT B4 ;  /* 0x0000000000047941 */ /* 0x000fea0003800200 */
.L_x_833:
[----:B------:R-:W-:Y:S01]  /*21200*/  FADD R22, R15, R5 ;  /* 0x000000050f167221 */ /* 0x000fe20000000000 */
[----:B------:R-:W-:-:S07]  /*21210*/  IADD3 R11, PT, PT, R11, 0x4, RZ ;  /* 0x000000040b0b7810 */ /* 0x000fce0007ffe0ff */
.L_x_826:
        /* <DEDUP_REMOVED lines=24> */
.L_x_837:
[----:B------:R-:W-:Y:S05]  /*213a0*/  BSYNC.RECONVERGENT B4 ;  /* 0x0000000000047941 */ /* 0x000fea0003800200 */
.L_x_836:
        /* <DEDUP_REMOVED lines=19> */
.L_x_839:
[----:B------:R-:W-:Y:S05]  /*214e0*/  BSYNC.RECONVERGENT B4 ;  /* 0x0000000000047941 */ /* 0x000fea0003800200 */
.L_x_838:
[----:B------:R-:W-:Y:S01]  /*214f0*/  FADD R22, R22, R5 ;  /* 0x0000000516167221 */ /* 0x000fe20000000000 */
[----:B------:R-:W-:-:S07]  /*21500*/  IADD3 R11, PT, PT, R11, 0x2, RZ ;  /* 0x000000020b0b7810 */ /* 0x000fce0007ffe0ff */
.L_x_835:
        /* <DEDUP_REMOVED lines=21> */
.L_x_841:
[----:B------:R-:W-:Y:S05]  /*21660*/  BSYNC.RECONVERGENT B4 ;  /* 0x0000000000047941 */ /* 0x000fea0003800200 */
.L_x_840:
[----:B------:R-:W-:-:S07]  /*21670*/  FADD R22, R22, R5 ;  /* 0x0000000516167221 */ /* 0x000fce0000000000 */
.L_x_825:
[----:B------:R-:W-:Y:S02]  /*21680*/  ISETP.GE.U32.AND P0, PT, R8, 0x7, PT ;  /* 0x000000070800780c */ /* 0x000fe40003f06070 */
[----:B------:R-:W-:-:S11]  /*21690*/  MOV R15, R20 ;  /* 0x00000014000f7202 */ /* 0x000fd60000000f00 */
[----:B------:R-:W-:Y:S05]  /*216a0*/  @!P0 BRA `(.L_x_842) ;  /* 0x0000000800d48947 */ /* 0x000fea0003800000 */
[----:B------:R-:W-:Y:S01]  /*216b0*/  HFMA2 R11, -RZ, RZ, 0, 0 ;  /* 0x00000000ff0b7431 */ /* 0x000fe200000001ff */
[----:B------:R-:W-:Y:S02]  /*216c0*/  LOP3.LUT R8, R18, 0xfffffff8, RZ, 0xc0, !PT ;  /* 0xfffffff812087812 */ /* 0x000fe400078ec0ff */
[----:B------:R-:W-:-:S07]  /*216d0*/  MOV R15, R20 ;  /* 0x00000014000f7202 */ /* 0x000fce0000000f00 */
.L_x_859:
        /* <DEDUP_REMOVED lines=21> */
.L_x_844:
[----:B------:R-:W-:Y:S05]  /*21830*/  BSYNC.RECONVERGENT B4 ;  /* 0x0000000000047941 */ /* 0x000fea0003800200 */
.L_x_843:
        /* <DEDUP_REMOVED lines=21> */
.L_x_846:
[----:B------:R-:W-:Y:S05]  /*21990*/  BSYNC.RECONVERGENT B4 ;  /* 0x0000000000047941 */ /* 0x000fea0003800200 */
.L_x_845:
        /* <DEDUP_REMOVED lines=21> */
.L_x_848:
[----:B------:R-:W-:Y:S05]  /*21af0*/  BSYNC.RECONVERGENT B4 ;  /* 0x0000000000047941 */ /* 0x000fea0003800200 */
.L_x_847:
        /* <DEDUP_REMOVED lines=21> */
.L_x_850:
[----:B------:R-:W-:Y:S05]  /*21c50*/  BSYNC.RECONVERGENT B4 ;  /* 0x0000000000047941 */ /* 0x000fea0003800200 */
.L_x_849:
        /* <DEDUP_REMOVED lines=21> */
.L_x_852:
[----:B------:R-:W-:Y:S05]  /*21db0*/  BSYNC.RECONVERGENT B4 ;  /* 0x0000000000047941 */ /* 0x000fea0003800200 */
.L_x_851:
        /* <DEDUP_REMOVED lines=21> */
.L_x_854:
[----:B------:R-:W-:Y:S05]  /*21f10*/  BSYNC.RECONVERGENT B4 ;  /* 0x0000000000047941 */ /* 0x000fea0003800200 */
.L_x_853:
        /* <DEDUP_REMOVED lines=21> */
.L_x_856:
[----:B------:R-:W-:Y:S05]  /*22070*/  BSYNC.RECONVERGENT B4 ;  /* 0x0000000000047941 */ /* 0x000fea0003800200 */
.L_x_855:
        /* <DEDUP_REMOVED lines=20> */
.L_x_858:
[----:B------:R-:W-:Y:S05]  /*221c0*/  BSYNC.RECONVERGENT B4 ;  /* 0x0000000000047941 */ /* 0x000fea0003800200 */
.L_x_857:
[----:B------:R-:W-:Y:S01]  /*221d0*/  FADD R22, R22, R5 ;  /* 0x0000000516167221 */ /* 0x000fe20000000000 */
[----:B------:R-:W-:Y:S01]  /*221e0*/  IADD3 R15, PT, PT, R15, 0x8, RZ ;  /* 0x000000080f0f7810 */ /* 0x000fe20007ffe0ff */
[----:B------:R-:W-:Y:S06]  /*221f0*/  @P3 BRA `(.L_x_859) ;  /* 0xfffffff400383947 */ /* 0x000fec000383ffff */
.L_x_842:
        /* <DEDUP_REMOVED lines=23> */
.L_x_863:
[----:B------:R-:W-:Y:S05]  /*22370*/  BSYNC.RECONVERGENT B4 ;  /* 0x0000000000047941 */ /* 0x000fea0003800200 */
.L_x_862:
        /* <DEDUP_REMOVED lines=19> */
.L_x_865:
[----:B------:R-:W-:Y:S05]  /*224b0*/  BSYNC.RECONVERGENT B4 ;  /* 0x0000000000047941 */ /* 0x000fea0003800200 */
.L_x_864:
        /* <DEDUP_REMOVED lines=19> */
.L_x_867:
[----:B------:R-:W-:Y:S05]  /*225f0*/  BSYNC.RECONVERGENT B4 ;  /* 0x0000000000047941 */ /* 0x000fea0003800200 */
.L_x_866:
        /* <DEDUP_REMOVED lines=18> */
.L_x_869:
[----:B------:R-:W-:Y:S05]  /*22720*/  BSYNC.RECONVERGENT B4 ;  /* 0x0000000000047941 */ /* 0x000fea0003800200 */
.L_x_868:
[----:B------:R-:W-:Y:S01]  /*22730*/  FADD R22, R22, R5 ;  /* 0x0000000516167221 */ /* 0x000fe20000000000 */
[----:B------:R-:W-:-:S07]  /*22740*/  IADD3 R15, PT, PT, R15, 0x4, RZ ;  /* 0x000000040f0f7810 */ /* 0x000fce0007ffe0ff */
.L_x_861:
        /* <DEDUP_REMOVED lines=24> */
.L_x_872:
[----:B------:R-:W-:Y:S05]  /*228d0*/  BSYNC.RECONVERGENT B4 ;  /* 0x0000000000047941 */ /* 0x000fea0003800200 */
.L_x_871:
        /* <DEDUP_REMOVED lines=18> */
.L_x_874:
[----:B------:R-:W-:Y:S05]  /*22a00*/  BSYNC.RECONVERGENT B4 ;  /* 0x0000000000047941 */ /* 0x000fea0003800200 */
.L_x_873:
[----:B------:R-:W-:Y:S01]  /*22a10*/  FADD R22, R22, R5 ;  /* 0x0000000516167221 */ /* 0x000fe20000000000 */
[----:B------:R-:W-:-:S07]  /*22a20*/  IADD3 R15, PT, PT, R15, 0x2, RZ ;  /* 0x000000020f0f7810 */ /* 0x000fce0007ffe0ff */
.L_x_870:
        /* <DEDUP_REMOVED lines=21> */
.L_x_876:
[----:B------:R-:W-:Y:S05]  /*22b80*/  BSYNC.RECONVERGENT B4 ;  /* 0x0000000000047941 */ /* 0x000fea0003800200 */
.L_x_875:
[----:B------:R-:W-:-:S07]  /*22b90*/  FADD R22, R22, R5 ;  /* 0x0000000516167221 */ /* 0x000fce0000000000 */
.L_x_860:
[C---:B------:R-:W-:Y:S01]  /*22ba0*/  IMAD R5, R20.reuse, 0x4, R68 ;  /* 0x0000000414057824 */ /* 0x040fe200078e0244 */
[----:B------:R-:W-:Y:S01]  /*22bb0*/  IADD3 R20, PT, PT, R20, 0x1, RZ ;  /* 0x0000000114147810 */ /* 0x000fe20007ffe0ff */
[----:B------:R-:W-:Y:S01]  /*22bc0*/  FADD R3, R3, R22 ;  /* 0x0000001603037221 */ /* 0x000fe20000000000 */
[----:B------:R-:W-:Y:S02]  /*22bd0*/  IADD3 R7, PT, PT, R7, 0x1, RZ ;  /* 0x0000000107077810 */ /* 0x000fe40007ffe0ff */
[----:B------:R1:W-:Y:S01]  /*22be0*/  STL [R5], R22 ;  /* 0x0000001605007387 */ /* 0x0003e20000100800 */
[----:B------:R-:W-:Y:S02]  /*22bf0*/  ISETP.NE.AND P0, PT, R20, 0x20, PT ;  /* 0x000000201400780c */ /* 0x000fe40003f05270 */
[----:B------:R-:W-:Y:S02]  /*22c00*/  IADD3 R4, PT, PT, R4, 0x1, RZ ;  /* 0x0000000104047810 */ /* 0x000fe40007ffe0ff */
[----:B------:R-:W-:-:S09]  /*22c10*/  IADD3 R18, PT, PT, R18, -0x1, RZ ;  /* 0xffffffff12127810 */ /* 0x000fd20007ffe0ff */
[----:B-1----:R-:W-:Y:S05]  /*22c20*/  @P0 BRA `(.L_x_877) ;  /* 0xffffffd400900947 */ /* 0x002fea000383ffff */
[----:B------:R-:W2:Y:S04]  /*22c30*/  LDL.128 R32, [R1+0x200] ;  /* 0x0002000001207983 */ /* 0x000ea80000100c00 */
[----:B------:R-:W3:Y:S04]  /*22c40*/  LDL.128 R4, [R1+0x210] ;  /* 0x0002100001047983 */ /* 0x000ee80000100c00 */
[----:B------:R-:W4:Y:S04]  /*22c50*/  LDL.128 R8, [R1+0x220] ;  /* 0x0002200001087983 */ /* 0x000f280000100c00 */
[----:B------:R-:W5:Y:S04]  /*22c60*/  LDL.128 R12, [R1+0x230] ;  /* 0x00023000010c7983 */ /* 0x000f680000100c00 */
[----:B------:R-:W5:Y:S04]  /*22c70*/  LDL.128 R16, [R1+0x240] ;  /* 0x0002400001107983 */ /* 0x000f680000100c00 */
[----:B------:R-:W5:Y:S04]  /*22c80*/  LDL.128 R20, [R1+0x250] ;  /* 0x0002500001147983 */ /* 0x000f680000100c00 */
[----:B------:R-:W5:Y:S04]  /*22c90*/  LDL.128 R24, [R1+0x260] ;  /* 0x0002600001187983 */ /* 0x000f680000100c00 */
[----:B------:R-:W5:Y:S01]  /*22ca0*/  LDL.128 R28, [R1+0x270] ;  /* 0x00027000011c7983 */ /* 0x000f620000100c00 */
[C---:B--2---:R-:W-:Y:S01]  /*22cb0*/  FFMA R32, R3.reuse, -0.03125, R32 ;  /* 0xbd00000003207823 */ /* 0x044fe20000000020 */
[C---:B------:R-:W-:Y:S01]  /*22cc0*/  FFMA R33, R3.reuse, -0.03125, R33 ;  /* 0xbd00000003217823 */ /* 0x040fe20000000021 */
[----:B------:R-:W-:-:S02]  /*22cd0*/  FFMA R35, R3, -0.03125, R35 ;  /* 0xbd00000003237823 */ /* 0x000fc40000000023 */
[----:B------:R-:W-:Y:S01]  /*22ce0*/  FFMA R32, R32, R32, RZ ;  /* 0x0000002020207223 */ /* 0x000fe200000000ff */
[C---:B---3--:R-:W-:Y:S01]  /*22cf0*/  FFMA R5, R3.reuse, -0.03125, R5 ;  /* 0xbd00000003057823 */ /* 0x048fe20000000005 */
[----:B------:R-:W-:Y:S02]  /*22d00*/  FFMA R7, R3, -0.03125, R7 ;  /* 0xbd00000003077823 */ /* 0x000fe40000000007 */
[----:B------:R-:W-:Y:S01]  /*22d10*/  FFMA R32, R33, R33, R32 ;  /* 0x0000002121207223 */ /* 0x000fe20000000020 */
[C---:B------:R-:W-:Y:S01]  /*22d20*/  FFMA R33, R3.reuse, -0.03125, R34 ;  /* 0xbd00000003217823 */ /* 0x040fe20000000022 */
[C---:B----4-:R-:W-:Y:S01]  /*22d30*/  FFMA R9, R3.reuse, -0.03125, R9 ;  /* 0xbd00000003097823 */ /* 0x050fe20000000009 */
[C---:B------:R-:W-:Y:S01]  /*22d40*/  FFMA R11, R3.reuse, -0.03125, R11 ;  /* 0xbd000000030b7823 */ /* 0x040fe2000000000b */
[----:B-----5:R-:W-:Y:S01]  /*22d50*/  FFMA R13, R3, -0.03125, R13 ;  /* 0xbd000000030d7823 */ /* 0x020fe2000000000d */
[----:B------:R-:W-:Y:S01]  /*22d60*/  FFMA R32, R33, R33, R32 ;  /* 0x0000002121207223 */ /* 0x000fe20000000020 */
[C---:B------:R-:W-:Y:S01]  /*22d70*/  FFMA R33, R3.reuse, -0.03125, R4 ;  /* 0xbd00000003217823 */ /* 0x040fe20000000004 */
[C---:B------:R-:W-:Y:S01]  /*22d80*/  FFMA R15, R3.reuse, -0.03125, R15 ;  /* 0xbd000000030f7823 */ /* 0x040fe2000000000f */
[----:B------:R-:W-:Y:S01]  /*22d90*/  FFMA R17, R3, -0.03125, R17 ;  /* 0xbd00000003117823 */ /* 0x000fe20000000011 */
[----:B------:R-:W-:Y:S01]  /*22da0*/  FFMA R32, R35, R35, R32 ;  /* 0x0000002323207223 */ /* 0x000fe20000000020 */
[C---:B------:R-:W-:Y:S01]  /*22db0*/  FFMA R19, R3.reuse, -0.03125, R19 ;  /* 0xbd00000003137823 */ /* 0x040fe20000000013 */
[----:B------:R-:W-:-:S02]  /*22dc0*/  FFMA R21, R3, -0.03125, R21 ;  /* 0xbd00000003157823 */ /* 0x000fc40000000015 */
[----:B------:R-:W-:Y:S01]  /*22dd0*/  FFMA R32, R33, R33, R32 ;  /* 0x0000002121207223 */ /* 0x000fe20000000020 */
[C---:B------:R-:W-:Y:S01]  /*22de0*/  FFMA R23, R3.reuse, -0.03125, R23 ;  /* 0xbd00000003177823 */ /* 0x040fe20000000017 */
[----:B------:R-:W-:Y:S02]  /*22df0*/  FFMA R25, R3, -0.03125, R25 ;  /* 0xbd00000003197823 */ /* 0x000fe40000000019 */
[----:B------:R-:W-:Y:S01]  /*22e00*/  FFMA R32, R5, R5, R32 ;  /* 0x0000000505207223 */ /* 0x000fe20000000020 */
[C---:B------:R-:W-:Y:S01]  /*22e10*/  FFMA R5, R3.reuse, -0.03125, R6 ;  /* 0xbd00000003057823 */ /* 0x040fe20000000006 */
[C---:B------:R-:W-:Y:S01]  /*22e20*/  FFMA R27, R3.reuse, -0.03125, R27 ;  /* 0xbd000000031b7823 */ /* 0x040fe2000000001b */
[C---:B------:R-:W-:Y:S01]  /*22e30*/  FFMA R29, R3.reuse, -0.03125, R29 ;  /* 0xbd000000031d7823 */ /* 0x040fe2000000001d */
[----:B------:R-:W-:Y:S01]  /*22e40*/  FFMA R31, R3, -0.03125, R31 ;  /* 0xbd000000031f7823 */ /* 0x000fe2000000001f */
[----:B------:R-:W-:Y:S01]  /*22e50*/  FFMA R32, R5, R5, R32 ;  /* 0x0000000505207223 */ /* 0x000fe20000000020 */
[----:B------:R-:W-:-:S03]  /*22e60*/  FFMA R5, R3, -0.03125, R8 ;  /* 0xbd00000003057823 */ /* 0x000fc60000000008 */
[----:B------:R-:W-:-:S04]  /*22e70*/  FFMA R32, R7, R7, R32 ;  /* 0x0000000707207223 */ /* 0x000fc80000000020 */
        /* <DEDUP_REMOVED lines=33> */
[----:B------:R-:W-:-:S04]  /*23090*/  FFMA R32, R5, R5, R32 ;  /* 0x0000000505207223 */ /* 0x000fc80000000020 */
[----:B------:R-:W-:-:S04]  /*230a0*/  FFMA R32, R31, R31, R32 ;  /* 0x0000001f1f207223 */ /* 0x000fc80000000020 */
[----:B------:R-:W-:Y:S01]  /*230b0*/  FMUL R42, R32, 0.03125 ;  /* 0x3d000000202a7820 */ /* 0x000fe20000400000 */
[----:B------:R-:W-:Y:S06]  /*230c0*/  BRA `(.L_x_30) ;  /* 0x00000120009c7947 */ /* 0x000fec0003800000 */
.L_x_731:
[----:B------:R-:W-:-:S09]  /*230d0*/  UISETP.NE.AND UP0, UPT, UR4, 0xc, UPT ;  /* 0x0000000c0400788c */ /* 0x000fd2000bf05270 */
[----:B------:R-:W-:Y:S05]  /*230e0*/  BRA.U !UP0, `(.L_x_878) ;  /* 0x0000006508c07547 */ /* 0x000fea000b800000 */
[----:B------:R-:W-:-:S09]  /*230f0*/  UISETP.NE.AND UP0, UPT, UR4, 0xd, UPT ;  /* 0x0000000d0400788c */ /* 0x000fd2000bf05270 */
[----:B------:R-:W-:Y:S05]  /*23100*/  BRA.U !UP0, `(.L_x_879) ;  /* 0x0000000108087547 */ /* 0x000fea000b800000 */
.L_x_32:
[----:B------:R-:W-:Y:S01]  /*23110*/  HFMA2 R42, -RZ, RZ, 0, 0 ;  /* 0x00000000ff2a7431 */ /* 0x000fe200000001ff */
[----:B------:R-:W-:Y:S06]  /*23120*/  BRA `(.L_x_30) ;  /* 0x0000012000847947 */ /* 0x000fec0003800000 */
.L_x_879:
[----:B------:R-:W-:Y:S02]  /*23130*/  FSETP.NEU.AND P0, PT, R2, RZ, PT ;  /* 0x000000ff0200720b */ /* 0x000fe40003f0d000 */
[----:B------:R-:W-:-:S11]  /*23140*/  MOV R42, RZ ;  /* 0x000000ff002a7202 */ /* 0x000fd60000000f00 */
[----:B------:R-:W-:Y:S05]  /*23150*/  @!P0 BRA `(.L_x_30) ;  /* 0x0000012000788947 */ /* 0x000fea0003800000 */
[----:B------:R-:W-:-:S07]  /*23160*/  HFMA2 R4, -RZ, RZ, 0, 0 ;  /* 0x00000000ff047431 */ /* 0x000fce00000001ff */
.L_x_944:
        /* <DEDUP_REMOVED lines=16> */
.L_x_881:
[----:B------:R-:W-:Y:S05]  /*23270*/  BSYNC.RECONVERGENT B4 ;  /* 0x0000000000047941 */ /* 0x000fea0003800200 */
.L_x_880:
[----:B------:R-:W2:Y:S01]  /*23280*/  LDL.U8 R3, [R7+0x2b0] ;  /* 0x0002b00007037983 */ /* 0x000ea20000100000 */
[----:B------:R-:W1:Y:S01]  /*23290*/  MUFU.RCP R9, R2 ;  /* 0x0000000200097308 */ /* 0x000e620000001000 */
[----:B------:R-:W-:Y:S01]  /*232a0*/  BSSY.RECONVERGENT B4, `(.L_x_882) ;  /* 0x000000e000047945 */ /* 0x000fe20003800200 */
[----:B------:R-:W-:Y:S01]  /*232b0*/  FADD R8, RZ, R5 ;  /* 0x00000005ff087221 */ /* 0x000fe20000000000 */
        /* <DEDUP_REMOVED lines=12> */
.L_x_883:
[----:B------:R-:W-:Y:S05]  /*23380*/  BSYNC.RECONVERGENT B4 ;  /* 0x0000000000047941 */ /* 0x000fea0003800200 */
.L_x_882:
        /* <DEDUP_REMOVED lines=16> */
.L_x_885:
[----:B------:R-:W-:Y:S05]  /*23490*/  BSYNC.RECONVERGENT B4 ;  /* 0x0000000000047941 */ /* 0x000fea0003800200 */
.L_x_884:
        /* <DEDUP_REMOVED lines=16> */
.L_x_887:
[----:B------:R-:W-:Y:S05]  /*235a0*/  BSYNC.RECONVERGENT B4 ;  /* 0x0000000000047941 */ /* 0x000fea0003800200 */
.L_x_886:
        /* <DEDUP_REMOVED lines=16> */
.L_x_889:
[----:B------:R-:W-:Y:S05]  /*236b0*/  BSYNC.RECONVERGENT B4 ;  /* 0x0000000000047941 */ /* 0x000fea0003800200 */
.L_x_888:
        /* <DEDUP_REMOVED lines=16> */
.L_x_891:
[----:B------:R-:W-:Y:S05]  /*237c0*/  BSYNC.RECONVERGENT B4 ;  /* 0x0000000000047941 */ /* 0x000fea0003800200 */
.L_x_890:
        /* <DEDUP_REMOVED lines=16> */
.L_x_893:
[----:B------:R-:W-:Y:S05]  /*238d0*/  BSYNC.RECONVERGENT B4 ;  /* 0x0000000000047941 */ /* 0x000fea0003800200 */
.L_x_892:
        /* <DEDUP_REMOVED lines=16> */
.L_x_895:
[----:B------:R-:W-:Y:S05]  /*239e0*/  BSYNC.RECONVERGENT B4 ;  /* 0x0000000000047941 */ /* 0x000fea0003800200 */
.L_x_894:
        /* <DEDUP_REMOVED lines=16> */
.L_x_897:
[----:B------:R-:W-:Y:S05]  /*23af0*/  BSYNC.RECONVERGENT B4 ;  /* 0x0000000000047941 */ /* 0x000fea0003800200 */
.L_x_896:
        /* <DEDUP_REMOVED lines=16> */
.L_x_899:
[----:B------:R-:W-:Y:S05]  /*23c00*/  BSYNC.RECONVERGENT B4 ;  /* 0x0000000000047941 */ /* 0x000fea0003800200 */
.L_x_898:
        /* <DEDUP_REMOVED lines=16> */
.L_x_901:
[----:B------:R-:W-:Y:S05]  /*23d10*/  BSYNC.RECONVERGENT B4 ;  /* 0x0000000000047941 */ /* 0x000fea0003800200 */
.L_x_900:
        /* <DEDUP_REMOVED lines=16> */
.L_x_903:
[----:B------:R-:W-:Y:S05]  /*23e20*/  BSYNC.RECONVERGENT B4 ;  /* 0x0000000000047941 */ /* 0x000fea0003800200 */
.L_x_902:
        /* <DEDUP_REMOVED lines=16> */
.L_x_905:
[----:B------:R-:W-:Y:S05]  /*23f30*/  BSYNC.RECONVERGENT B4 ;  /* 0x0000000000047941 */ /* 0x000fea0003800200 */
.L_x_904:
        /* <DEDUP_REMOVED lines=16> */
.L_x_907:
[----:B------:R-:W-:Y:S05]  /*24040*/  BSYNC.RECONVERGENT B4 ;  /* 0x0000000000047941 */ /* 0x000fea0003800200 */
.L_x_906:
        /* <DEDUP_REMOVED lines=16> */
.L_x_909:
[----:B------:R-:W-:Y:S05]  /*24150*/  BSYNC.RECONVERGENT B4 ;  /* 0x0000000000047941 */ /* 0x000fea0003800200 */
.L_x_908:
        /* <DEDUP_REMOVED lines=16> */
.L_x_911:
[----:B------:R-:W-:Y:S05]  /*24260*/  BSYNC.RECONVERGENT B4 ;  /* 0x0000000000047941 */ /* 0x000fea0003800200 */
.L_x_910:
        /* <DEDUP_REMOVED lines=16> */
.L_x_913:
[----:B------:R-:W-:Y:S05]  /*24370*/  BSYNC.RECONVERGENT B4 ;  /* 0x0000000000047941 */ /* 0x000fea0003800200 */
.L_x_912:
        /* <DEDUP_REMOVED lines=16> */
.L_x_915:
[----:B------:R-:W-:Y:S05]  /*24480*/  BSYNC.RECONVERGENT B4 ;  /* 0x0000000000047941 */ /* 0x000fea0003800200 */
.L_x_914:
        /* <DEDUP_REMOVED lines=16> */
.L_x_917:
[----:B------:R-:W-:Y:S05]  /*24590*/  BSYNC.RECONVERGENT B4 ;  /* 0x0000000000047941 */ /* 0x000fea0003800200 */
.L_x_916:
        /* <DEDUP_REMOVED lines=16> */
.L_x_919:
[----:B------:R-:W-:Y:S05]  /*246a0*/  BSYNC.RECONVERGENT B4 ;  /* 0x0000000000047941 */ /* 0x000fea0003800200 */
.L_x_918:
        /* <DEDUP_REMOVED lines=16> */
.L_x_921:
[----:B------:R-:W-:Y:S05]  /*247b0*/  BSYNC.RECONVERGENT B4 ;  /* 0x0000000000047941 */ /* 0x000fea0003800200 */
.L_x_920:
        /* <DEDUP_REMOVED lines=16> */
.L_x_923:
[----:B------:R-:W-:Y:S05]  /*248c0*/  BSYNC.RECONVERGENT B4 ;  /* 0x0000000000047941 */ /* 0x000fea0003800200 */
.L_x_922:
        /* <DEDUP_REMOVED lines=16> */
.L_x_925:
[----:B------:R-:W-:Y:S05]  /*249d0*/  BSYNC.RECONVERGENT B4 ;  /* 0x0000000000047941 */ /* 0x000fea0003800200 */
.L_x_924:
        /* <DEDUP_REMOVED lines=16> */
.L_x_927:
[----:B------:R-:W-:Y:S05]  /*24ae0*/  BSYNC.RECONVERGENT B4 ;  /* 0x0000000000047941 */ /* 0x000fea0003800200 */
.L_x_926:
        /* <DEDUP_REMOVED lines=16> */
.L_x_929:
[----:B------:R-:W-:Y:S05]  /*24bf0*/  BSYNC.RECONVERGENT B4 ;  /* 0x0000000000047941 */ /* 0x000fea0003800200 */
.L_x_928:
        /* <DEDUP_REMOVED lines=16> */
.L_x_931:
[----:B------:R-:W-:Y:S05]  /*24d00*/  BSYNC.RECONVERGENT B4 ;  /* 0x0000000000047941 */ /* 0x000fea0003800200 */
.L_x_930:
        /* <DEDUP_REMOVED lines=16> */
.L_x_933:
[----:B------:R-:W-:Y:S05]  /*24e10*/  BSYNC.RECONVERGENT B4 ;  /* 0x0000000000047941 */ /* 0x000fea0003800200 */
.L_x_932:
        /* <DEDUP_REMOVED lines=16> */
.L_x_935:
[----:B------:R-:W-:Y:S05]  /*24f20*/  BSYNC.RECONVERGENT B4 ;  /* 0x0000000000047941 */ /* 0x000fea0003800200 */
.L_x_934:
        /* <DEDUP_REMOVED lines=16> */
.L_x_937:
[----:B------:R-:W-:Y:S05]  /*25030*/  BSYNC.RECONVERGENT B4 ;  /* 0x0000000000047941 */ /* 0x000fea0003800200 */
.L_x_936:
        /* <DEDUP_REMOVED lines=16> */
.L_x_939:
[----:B------:R-:W-:Y:S05]  /*25140*/  BSYNC.RECONVERGENT B4 ;  /* 0x0000000000047941 */ /* 0x000fea0003800200 */
.L_x_938:
        /* <DEDUP_REMOVED lines=16> */
.L_x_941:
[----:B------:R-:W-:Y:S05]  /*25250*/  BSYNC.RECONVERGENT B4 ;  /* 0x0000000000047941 */ /* 0x000fea0003800200 */
.L_x_940:
        /* <DEDUP_REMOVED lines=16> */
.L_x_943:
[----:B------:R-:W-:Y:S05]  /*25360*/  BSYNC.RECONVERGENT B4 ;  /* 0x0000000000047941 */ /* 0x000fea0003800200 */
.L_x_942:
[----:B------:R-:W-:Y:S01]  /*25370*/  FADD R5, R8, R5 ;  /* 0x0000000508057221 */ /* 0x000fe20000000000 */
[C---:B------:R-:W-:Y:S02]  /*25380*/  LEA R6, R4.reuse, R1, 0x2 ;  /* 0x0000000104067211 */ /* 0x040fe400078e10ff */
[----:B------:R-:W-:-:S03]  /*25390*/  IADD3 R4, PT, PT, R4, 0x1, RZ ;  /* 0x0000000104047810 */ /* 0x000fc60007ffe0ff */
[----:B------:R1:W-:Y:S01]  /*253a0*/  STL [R6], R5 ;  /* 0x0000000506007387 */ /* 0x0003e20000100800 */
[----:B------:R-:W-:-:S13]  /*253b0*/  ISETP.NE.AND P0, PT, R4, 0x20, PT ;  /* 0x000000200400780c */ /* 0x000fda0003f05270 */
[----:B-1----:R-:W-:Y:S05]  /*253c0*/  @P0 BRA `(.L_x_944) ;  /* 0xffffffdc00680947 */ /* 0x002fea000383ffff */
[----:B------:R-:W-:-:S07]  /*253d0*/  HFMA2 R3, -RZ, RZ, 0, 0 ;  /* 0x00000000ff037431 */ /* 0x000fce00000001ff */
.L_x_1009:
        /* <DEDUP_REMOVED lines=8> */
[C---:B------:R-:W-:Y:S02]  /*25460*/  PRMT R4, R16.reuse, 0x7771, RZ ;  /* 0x0000777110047816 */ /* 0x040fe400000000ff */
[----:B------:R-:W-:Y:S02]  /*25470*/  PRMT R16, R16, 0x7770, RZ ;  /* 0x0000777010107816 */ /* 0x000fe400000000ff */
[----:B------:R-:W-:Y:S02]  /*25480*/  PRMT R11, R19, 0x7773, RZ ;  /* 0x00007773130b7816 */ /* 0x000fe400000000ff */
[----:B------:R-:W-:-:S02]  /*25490*/  I2FP.F32.U32 R25, R16 ;  /* 0x0000001000197245 */ /* 0x000fc40000201000 */
[----:B------:R-:W-:Y:S02]  /*254a0*/  PRMT R10, R19, 0x7772, RZ ;  /* 0x00007772130a7816 */ /* 0x000fe400000000ff */
[----:B------:R-:W1:Y:S01]  /*254b0*/  FCHK P0, R25, R2 ;  /* 0x0000000219007302 */ /* 0x000e620000000000 */
[----:B------:R-:W-:Y:S01]  /*254c0*/  FFMA R6, R5, R25, RZ ;  /* 0x0000001905067223 */ /* 0x000fe200000000ff */
[C---:B------:R-:W-:Y:S02]  /*254d0*/  PRMT R9, R19.reuse, 0x7771, RZ ;  /* 0x0000777113097816 */ /* 0x040fe400000000ff */
[----:B------:R-:W-:Y:S01]  /*254e0*/  PRMT R20, R19, 0x7770, RZ ;  /* 0x0000777013147816 */ /* 0x000fe200000000ff */
[----:B------:R-:W-:Y:S01]  /*254f0*/  FFMA R13, -R2, R6, R25 ;  /* 0x00000006020d7223 */ /* 0x000fe20000000119 */
[C---:B------:R-:W-:Y:S02]  /*25500*/  PRMT R19, R18.reuse, 0x7773, RZ ;  /* 0x0000777312137816 */ /* 0x040fe400000000ff */
[C---:B------:R-:W-:Y:S01]  /*25510*/  PRMT R16, R18.reuse, 0x7772, RZ ;  /* 0x0000777212107816 */ /* 0x040fe200000000ff */
[----:B------:R-:W-:Y:S01]  /*25520*/  FFMA R6, R5, R13, R6 ;  /* 0x0000000d05067223 */ /* 0x000fe20000000006 */
[----:B------:R-:W-:-:S02]  /*25530*/  PRMT R12, R18, 0x7771, RZ ;  /* 0x00007771120c7816 */ /* 0x000fc400000000ff */
[----:B------:R-:W-:Y:S02]  /*25540*/  PRMT R23, R18, 0x7770, RZ ;  /* 0x0000777012177816 */ /* 0x000fe400000000ff */
[C---:B------:R-:W-:Y:S02]  /*25550*/  PRMT R22, R17.reuse, 0x7773, RZ ;  /* 0x0000777311167816 */ /* 0x040fe400000000ff */
[C---:B------:R-:W-:Y:S02]  /*25560*/  PRMT R21, R17.reuse, 0x7772, RZ ;  /* 0x0000777211157816 */ /* 0x040fe400000000ff */
        /* <DEDUP_REMOVED lines=8> */
.L_x_946:
[----:B------:R-:W-:Y:S05]  /*255f0*/  BSYNC.RECONVERGENT B4 ;  /* 0x0000000000047941 */ /* 0x000fea0003800200 */
.L_x_945:
[----:B------:R-:W1:Y:S01]  /*25600*/  MUFU.RCP R5, R2 ;  /* 0x0000000200057308 */ /* 0x000e620000001000 */
[----:B------:R-:W-:Y:S01]  /*25610*/  LOP3.LUT R4, R4, 0xffff, RZ, 0xc0, !PT ;  /* 0x0000ffff04047812 */ /* 0x000fe200078ec0ff */
[----:B------:R-:W-:Y:S03]  /*25620*/  BSSY.RECONVERGENT B4, `(.L_x_947) ;  /* 0x000000f000047945 */ /* 0x000fe60003800200 */
[----:B------:R-:W-:Y:S01]  /*25630*/  I2FP.F32.U32 R25, R4 ;  /* 0x0000000400197245 */ /* 0x000fe20000201000 */
[----:B------:R-:W-:-:S03]  /*25640*/  FADD R4, RZ, R6 ;  /* 0x00000006ff047221 */ /* 0x000fc60000000000 */
        /* <DEDUP_REMOVED lines=12> */
.L_x_948:
[----:B------:R-:W-:Y:S05]  /*25710*/  BSYNC.RECONVERGENT B4 ;  /* 0x0000000000047941 */ /* 0x000fea0003800200 */
.L_x_947:
        /* <DEDUP_REMOVED lines=17> */
.L_x_950:
[----:B------:R-:W-:Y:S05]  /*25830*/  BSYNC.RECONVERGENT B4 ;  /* 0x0000000000047941 */ /* 0x000fea0003800200 */
.L_x_949:
        /* <DEDUP_REMOVED lines=17> */
.L_x_952:
[----:B------:R-:W-:Y:S05]  /*25950*/  BSYNC.RECONVERGENT B4 ;  /* 0x0000000000047941 */ /* 0x000fea0003800200 */
.L_x_951:
        /* <DEDUP_REMOVED lines=17> */
.L_x_954:
[----:B------:R-:W-:Y:S05]  /*25a70*/  BSYNC.RECONVERGENT B4 ;  /* 0x0000000000047941 */ /* 0x000fea0003800200 */
.L_x_953:
        /* <DEDUP_REMOVED lines=17> */
.L_x_956:
[----:B------:R-:W-:Y:S05]  /*25b90*/  BSYNC.RECONVERGENT B4 ;  /* 0x0000000000047941 */ /* 0x000fea0003800200 */
.L_x_955:
        /* <DEDUP_REMOVED lines=15> */
[----:B0-----:R-:W-:Y:S05]  /*25c90*/  CALL.REL.NOINC `($__internal_1_$__cuda_sm3x_div_rn_noftz_f32_slowpath) ;  /* 0x000000f8008c7944 */ /* 0x001fea0003c00000 */
[----:B------:R-:W-:-:S07]  /*25ca0*/  MOV R7, R5 ;  /* 0x0000000500077202 */ /* 0x000fce0000000f00 */
.L_x_958:
[----:B------:R-:W-:Y:S05]  /*25cb0*/  BSYNC.RECONVERGENT B4 ;  /* 0x0000000000047941 */ /* 0x000fea0003800200 */
.L_x_957:
        /* <DEDUP_REMOVED lines=17> */
.L_x_960:
[----:B------:R-:W-:Y:S05]  /*25dd0*/  BSYNC.RECONVERGENT B4 ;  /* 0x0000000000047941 */ /* 0x000fea0003800200 */
.L_x_959:
        /* <DEDUP_REMOVED lines=17> */
.L_x_962:
[----:B------:R-:W-:Y:S05]  /*25ef0*/  BSYNC.RECONVERGENT B4 ;  /* 0x0000000000047941 */ /* 0x000fea0003800200 */
.L_x_961:
        /* <DEDUP_REMOVED lines=16> */
.L_x_964:
[----:B------:R-:W-:Y:S05]  /*26000*/  BSYNC.RECONVERGENT B4 ;  /* 0x0000000000047941 */ /* 0x000fea0003800200 */
.L_x_963:
        /* <DEDUP_REMOVED lines=16> */
.L_x_966:
[----:B------:R-:W-:Y:S05]  /*26110*/  BSYNC.RECONVERGENT B4 ;  /* 0x0000000000047941 */ /* 0x000fea0003800200 */
.L_x_965:
        /* <DEDUP_REMOVED lines=16> */
.L_x_968:
[----:B------:R-:W-:Y:S05]  /*26220*/  BSYNC.RECONVERGENT B4 ;  /* 0x0000000000047941 */ /* 0x000fea0003800200 */
.L_x_967:
        /* <DEDUP_REMOVED lines=16> */
.L_x_970:
[----:B------:R-:W-:Y:S05]  /*26330*/  BSYNC.RECONVERGENT B4 ;  /* 0x0000000000047941 */ /* 0x000fea0003800200 */
.L_x_969:
        /* <DEDUP_REMOVED lines=16> */
.L_x_972:
[----:B------:R-:W-:Y:S05]  /*26440*/  BSYNC.RECONVERGENT B4 ;  /* 0x0000000000047941 */ /* 0x000fea0003800200 */
.L_x_971:
        /* <DEDUP_REMOVED lines=16> */
.L_x_974:
[----:B------:R-:W-:Y:S05]  /*26550*/  BSYNC.RECONVERGENT B4 ;  /* 0x0000000000047941 */ /* 0x000fea0003800200 */
.L_x_973:
        /* <DEDUP_REMOVED lines=16> */
.L_x_976:
[----:B------:R-:W-:Y:S05]  /*26660*/  BSYNC.RECONVERGENT B4 ;  /* 0x0000000000047941 */ /* 0x000fea0003800200 */
.L_x_975:
        /* <DEDUP_REMOVED lines=32> */
.L_x_978:
[----:B------:R-:W-:Y:S05]  /*26870*/  BSYNC.RECONVERGENT B4 ;  /* 0x0000000000047941 */ /* 0x000fea0003800200 */
.L_x_977:
        /* <DEDUP_REMOVED lines=16> */
.L_x_980:
[----:B------:R-:W-:Y:S05]  /*26980*/  BSYNC.RECONVERGENT B4 ;  /* 0x0000000000047941 */ /* 0x000fea0003800200 */
.L_x_979:
        /* <DEDUP_REMOVED lines=16> */
.L_x_982:
[----:B------:R-:W-:Y:S05]  /*26a90*/  BSYNC.RECONVERGENT B4 ;  /* 0x0000000000047941 */ /* 0x000fea0003800200 */
.L_x_981:
        /* <DEDUP_REMOVED lines=16> */
.L_x_984:
[----:B------:R-:W-:Y:S05]  /*26ba0*/  BSYNC.RECONVERGENT B4 ;  /* 0x0000000000047941 */ /* 0x000fea0003800200 */
.L_x_983:
        /* <DEDUP_REMOVED lines=16> */
.L_x_986:
[----:B------:R-:W-:Y:S05]  /*26cb0*/  BSYNC.RECONVERGENT B4 ;  /* 0x0000000000047941 */ /* 0x000fea0003800200 */
.L_x_985:
        /* <DEDUP_REMOVED lines=16> */
.L_x_988:
[----:B------:R-:W-:Y:S05]  /*26dc0*/  BSYNC.RECONVERGENT B4 ;  /* 0x0000000000047941 */ /* 0x000fea0003800200 */
.L_x_987:
        /* <DEDUP_REMOVED lines=16> */
.L_x_990:
[----:B------:R-:W-:Y:S05]  /*26ed0*/  BSYNC.RECONVERGENT B4 ;  /* 0x0000000000047941 */ /* 0x000fea0003800200 */
.L_x_989:
        /* <DEDUP_REMOVED lines=16> */
.L_x_992:
[----:B------:R-:W-:Y:S05]  /*26fe0*/  BSYNC.RECONVERGENT B4 ;  /* 0x0000000000047941 */ /* 0x000fea0003800200 */
.L_x_991:
        /* <DEDUP_REMOVED lines=16> */
.L_x_994:
[----:B------:R-:W-:Y:S05]  /*270f0*/  BSYNC.RECONVERGENT B4 ;  /* 0x0000000000047941 */ /* 0x000fea0003800200 */
.L_x_993:
        /* <DEDUP_REMOVED lines=16> */
.L_x_996:
[----:B------:R-:W-:Y:S05]  /*27200*/  BSYNC.RECONVERGENT B4 ;  /* 0x0000000000047941 */ /* 0x000fea0003800200 */
.L_x_995:
        /* <DEDUP_REMOVED lines=16> */
.L_x_998:
[----:B------:R-:W-:Y:S05]  /*27310*/  BSYNC.RECONVERGENT B4 ;  /* 0x0000000000047941 */ /* 0x000fea0003800200 */
.L_x_997:
        /* <DEDUP_REMOVED lines=16> */
.L_x_1000:
[----:B------:R-:W-:Y:S05]  /*27420*/  BSYNC.RECONVERGENT B4 ;  /* 0x0000000000047941 */ /* 0x000fea0003800200 */
.L_x_999:
        /* <DEDUP_REMOVED lines=16> */
.L_x_1002:
[----:B------:R-:W-:Y:S05]  /*27530*/  BSYNC.RECONVERGENT B4 ;  /* 0x0000000000047941 */ /* 0x000fea0003800200 */
.L_x_1001:
        /* <DEDUP_REMOVED lines=16> */
.L_x_1004:
[----:B------:R-:W-:Y:S05]  /*27640*/  BSYNC.RECONVERGENT B4 ;  /* 0x0000000000047941 */ /* 0x000fea0003800200 */
.L_x_1003:
        /* <DEDUP_REMOVED lines=16> */
.L_x_1006:
[----:B------:R-:W-:Y:S05]  /*27750*/  BSYNC.RECONVERGENT B4 ;  /* 0x0000000000047941 */ /* 0x000fea0003800200 */
.L_x_1005:
        /* <DEDUP_REMOVED lines=16> */
.L_x_1008:
[----:B------:R-:W-:Y:S05]  /*27860*/  BSYNC.RECONVERGENT B4 ;  /* 0x0000000000047941 */ /* 0x000fea0003800200 */
.L_x_1007:
[----:B------:R-:W-:Y:S01]  /*27870*/  FADD R5, R8, R5 ;  /* 0x0000000508057221 */ /* 0x000fe20000000000 */
[C---:B------:R-:W-:Y:S02]  /*27880*/  LEA R4, R3.reuse, R62, 0x2 ;  /* 0x0000003e03047211 */ /* 0x040fe400078e10ff */
[----:B------:R-:W-:-:S03]  /*27890*/  IADD3 R3, PT, PT, R3, 0x1, RZ ;  /* 0x0000000103037810 */ /* 0x000fc60007ffe0ff */
[----:B------:R1:W-:Y:S01]  /*278a0*/  STL [R4], R5 ;  /* 0x0000000504007387 */ /* 0x0003e20000100800 */
[----:B------:R-:W-:-:S13]  /*278b0*/  ISETP.NE.AND P0, PT, R3, 0x20, PT ;  /* 0x000000200300780c */ /* 0x000fda0003f05270 */
[----:B-1----:R-:W-:Y:S05]  /*278c0*/  @P0 BRA `(.L_x_1009) ;  /* 0xffffffd800c40947 */ /* 0x002fea000383ffff */
[----:B------:R-:W-:Y:S01]  /*278d0*/  HFMA2 R7, -RZ, RZ, 0, 0 ;  /* 0x00000000ff077431 */ /* 0x000fe200000001ff */
[----:B------:R-:W-:-:S07]  /*278e0*/  MOV R3, RZ ;  /* 0x000000ff00037202 */ /* 0x000fce0000000f00 */
.L_x_1016:
[----:B------:R-:W-:-:S06]  /*278f0*/  LEA R6, R3, R62, 0x2 ;  /* 0x0000003e03067211 */ /* 0x000fcc00078e10ff */
[----:B------:R-:W5:Y:S01]  /*27900*/  LDL R6, [R6] ;  /* 0x0000000006067983 */ /* 0x000f620000100800 */
[----:B------:R-:W-:Y:S02]  /*27910*/  IADD3 R3, PT, PT, R3, 0x1, RZ ;  /* 0x0000000103037810 */ /* 0x000fe40007ffe0ff */
[----:B------:R-:W-:Y:S02]  /*27920*/  MOV R12, RZ ;  /* 0x000000ff000c7202 */ /* 0x000fe40000000f00 */
[----:B-12---:R-:W-:-:S13]  /*27930*/  ISETP.NE.AND P0, PT, R3, 0x20, PT ;  /* 0x000000200300780c */ /* 0x006fda0003f05270 */
.L_x_1015:
[----:B------:R-:W-:-:S06]  /*27940*/  LEA R10, R12, R1, 0x2 ;  /* 0x000000010c0a7211 */ /* 0x000fcc00078e10ff */
[----:B--2---:R-:W2:Y:S01]  /*27950*/  LDL.64 R10, [R10] ;  /* 0x000000000a0a7983 */ /* 0x004ea20000100a00 */
[----:B-1----:R-:W-:Y:S01]  /*27960*/  HFMA2 R8, -RZ, RZ, -792, -0.000257968902587890625 ;  /* 0xe2308c3aff087431 */ /* 0x002fe200000001ff */
[----:B------:R-:W-:Y:S01]  /*27970*/  MOV R9, 0x3e45798e ;  /* 0x3e45798e00097802 */ /* 0x000fe20000000f00 */
[----:B------:R-:W-:Y:S01]  /*27980*/  BSSY.RECONVERGENT B2, `(.L_x_1010) ;  /* 0x0000059000027945 */ /* 0x000fe20003800200 */
[----:B------:R-:W-:-:S04]  /*27990*/  IADD3 R12, PT, PT, R12, 0x2, RZ ;  /* 0x000000020c0c7810 */ /* 0x000fc80007ffe0ff */
[----:B------:R-:W-:Y:S01]  /*279a0*/  ISETP.NE.AND P1, PT, R12, 0x20, PT ;  /* 0x000000200c00780c */ /* 0x000fe20003f25270 */
[----:B--2--5:R-:W-:-:S06]  /*279b0*/  FMUL R4, R6, R10 ;  /* 0x0000000a06047220 */ /* 0x024fcc0000400000 */
[----:B------:R-:W1:Y:S02]  /*279c0*/  F2F.F64.F32 R4, R4 ;  /* 0x0000000400047310 */ /* 0x000e640000201800 */
[----:B-1----:R-:W-:-:S10]  /*279d0*/  DADD R14, R4, R8 ;  /* 0x00000000040e7229 */ /* 0x002fd40000000008 */
[----:B------:R-:W-:Y:S01]  /*279e0*/  ISETP.GT.AND P2, PT, R15, 0xfffff, PT ;  /* 0x000fffff0f00780c */ /* 0x000fe20003f44270 */
[----:B------:R-:W-:Y:S01]  /*279f0*/  IMAD.MOV.U32 R16, RZ, RZ, R14 ;  /* 0x000000ffff107224 */ /* 0x000fe200078e000e */
[-C--:B------:R-:W-:Y:S02]  /*27a00*/  MOV R17, R15.reuse ;  /* 0x0000000f00117202 */ /* 0x080fe40000000f00 */
[----:B------:R-:W-:Y:S02]  /*27a10*/  MOV R13, R15 ;  /* 0x0000000f000d7202 */ /* 0x000fe40000000f00 */
        /* <DEDUP_REMOVED lines=10> */
[----:B------:R-:W-:Y:S01]  /*27ac0*/  UMOV UR4, 0x3ae80f1e ;  /* 0x3ae80f1e00047882 */ /* 0x000fe20000000000 */
[----:B------:R-:W-:Y:S01]  /*27ad0*/  MOV R16, RZ ;  /* 0x000000ff00107202 */ /* 0x000fe20000000f00 */
[----:B------:R-:W-:Y:S01]  /*27ae0*/  UMOV UR5, 0x3eb1380b ;  /* 0x3eb1380b00057882 */ /* 0x000fe20000000000 */
[----:B------:R-:W-:Y:S01]  /*27af0*/  LOP3.LUT R21, R14, 0x3ff00000, RZ, 0xfc, !PT ;  /* 0x3ff000000e157812 */ /* 0x000fe200078efcff */
[----:B------:R-:W-:Y:S01]  /*27b00*/  IMAD.MOV.U32 R27, RZ, RZ, 0x43300000 ;  /* 0x43300000ff1b7424 */ /* 0x000fe200078e00ff */
[----:B------:R-:W-:Y:S01]  /*27b10*/  MOV R24, 0x8b7a8b04 ;  /* 0x8b7a8b0400187802 */ /* 0x000fe20000000f00 */
[----:B------:R-:W-:Y:S01]  /*27b20*/  UMOV UR8, 0x80000000 ;  /* 0x8000000000087882 */ /* 0x000fe20000000000 */
[----:B------:R-:W-:Y:S01]  /*27b30*/  ISETP.GE.U32.AND P2, PT, R21, 0x3ff6a09f, PT ;  /* 0x3ff6a09f1500780c */ /* 0x000fe20003f46070 */
[----:B------:R-:W-:Y:S01]  /*27b40*/  UMOV UR9, 0x43300000 ;  /* 0x4330000000097882 */ /* 0x000fe20000000000 */
[----:B------:R-:W-:-:S02]  /*27b50*/  MOV R25, 0x3ed0ee25 ;  /* 0x3ed0ee2500197802 */ /* 0x000fc40000000f00 */
[----:B------:R-:W-:-:S09]  /*27b60*/  LEA.HI R10, R13, R10, RZ, 0xc ;  /* 0x0000000a0d0a7211 */ /* 0x000fd200078f60ff */
        /* <DEDUP_REMOVED lines=52> */
.L_x_1011:
[----:B------:R-:W-:Y:S02]  /*27eb0*/  MOV R14, 0x0 ;  /* 0x00000000000e7802 */ /* 0x000fe40000000f00 */
[----:B------:R-:W-:Y:S02]  /*27ec0*/  MOV R15, 0x7ff00000 ;  /* 0x7ff00000000f7802 */ /* 0x000fe40000000f00 */
[----:B------:R-:W-:-:S04]  /*27ed0*/  LOP3.LUT P2, RZ, R17, 0x7fffffff, RZ, 0xc0, !PT ;  /* 0x7fffffff11ff7812 */ /* 0x000fc8000784c0ff */
[----:B------:R-:W-:-:S10]  /*27ee0*/  DFMA R14, R16, R14, +INF ;  /* 0x7ff00000100e742b */ /* 0x000fd4000000000e */
[----:B------:R-:W-:Y:S02]  /*27ef0*/  FSEL R20, R14, RZ, P2 ;  /* 0x000000ff0e147208 */ /* 0x000fe40001000000 */
[----:B------:R-:W-:-:S07]  /*27f00*/  FSEL R21, R15, -QNAN , P2 ;  /* 0xfff000000f157808 */ /* 0x000fce0001000000 */
.L_x_1012:
[----:B------:R-:W-:Y:S05]  /*27f10*/  BSYNC.RECONVERGENT B2 ;  /* 0x0000000000027941 */ /* 0x000fea0003800200 */
.L_x_1010:
[----:B------:R-:W-:Y:S01]  /*27f20*/  FMUL R11, R6, R11 ;  /* 0x0000000b060b7220 */ /* 0x000fe20000400000 */
[----:B------:R-:W-:Y:S01]  /*27f30*/  BSSY.RECONVERGENT B2, `(.L_x_1013) ;  /* 0x0000058000027945 */ /* 0x000fe20003800200 */
[----:B------:R-:W-:-:S04]  /*27f40*/  MOV R24, 0xfffffc01 ;  /* 0xfffffc0100187802 */ /* 0x000fc80000000f00 */
[----:B------:R-:W1:Y:S02]  /*27f50*/  F2F.F64.F32 R10, R11 ;  /* 0x0000000b000a7310 */ /* 0x000e640000201800 */
[----:B-1----:R-:W-:-:S10]  /*27f60*/  DADD R14, R10, R8 ;  /* 0x000000000a0e7229 */ /* 0x002fd40000000008 */
        /* <DEDUP_REMOVED lines=12> */
[----:B------:R-:W-:Y:S01]  /*28030*/  @P3 MOV R19, 0x7ff00000 ;  /* 0x7ff0000000133802 */ /* 0x000fe20000000f00 */
[----:B-1----:R-:W-:Y:S01]  /*28040*/  DFMA R4, R4, -R20, R8 ;  /* 0x800000140404722b */ /* 0x002fe20000000008 */
[----:B------:R-:W-:-:S04]  /*28050*/  @P3 LOP3.LUT P4, RZ, R17, 0x7fffffff, RZ, 0xc0, !PT ;  /* 0x7fffffff11ff3812 */ /* 0x000fc8000788c0ff */
[----:B------:R-:W-:-:S05]  /*28060*/  @P3 DFMA R8, R16, R18, +INF ;  /* 0x7ff000001008342b */ /* 0x000fca0000000012 */
[----:B------:R1:W2:Y:S05]  /*28070*/  F2F.F32.F64 R4, R4 ;  /* 0x0000000400047310 */ /* 0x0002aa0000301000 */
[----:B------:R-:W-:Y:S02]  /*28080*/  @P3 FSEL R8, R8, RZ, P4 ;  /* 0x000000ff08083208 */ /* 0x000fe40002000000 */
[----:B------:R-:W-:Y:S01]  /*28090*/  @P3 FSEL R9, R9, -QNAN , P4 ;  /* 0xfff0000009093808 */ /* 0x000fe20002000000 */
[----:B------:R-:W-:Y:S06]  /*280a0*/  @P3 BRA `(.L_x_1014) ;  /* 0x0000000400003947 */ /* 0x000fec0003800000 */
[----:B-1----:R-:W-:Y:S01]  /*280b0*/  LOP3.LUT R5, R13, 0xfffff, RZ, 0xc0, !PT ;  /* 0x000fffff0d057812 */ /* 0x002fe200078ec0ff */
[----:B------:R-:W-:Y:S01]  /*280c0*/  UMOV UR4, 0x3ae80f1e ;  /* 0x3ae80f1e00047882 */ /* 0x000fe20000000000 */
[----:B------:R-:W-:Y:S01]  /*280d0*/  MOV R8, R14 ;  /* 0x0000000e00087202 */ /* 0x000fe20000000f00 */
[----:B------:R-:W-:Y:S01]  /*280e0*/  IMAD.MOV.U32 R14, RZ, RZ, RZ ;  /* 0x000000ffff0e7224 */ /* 0x000fe200078e00ff */
[----:B------:R-:W-:Y:S01]  /*280f0*/  LOP3.LUT R9, R5, 0x3ff00000, RZ, 0xfc, !PT ;  /* 0x3ff0000005097812 */ /* 0x000fe200078efcff */
[----:B------:R-:W-:Y:S01]  /*28100*/  UMOV UR5, 0x3eb1380b ;  /* 0x3eb1380b00057882 */ /* 0x000fe20000000000 */
[----:B------:R-:W-:Y:S01]  /*28110*/  MOV R22, 0x8b7a8b04 ;  /* 0x8b7a8b0400167802 */ /* 0x000fe20000000f00 */
[----:B------:R-:W-:Y:S01]  /*28120*/  UMOV UR8, 0x80000000 ;  /* 0x8000000000087882 */ /* 0x000fe20000000000 */
[----:B------:R-:W-:Y:S01]  /*28130*/  ISETP.GE.U32.AND P2, PT, R9, 0x3ff6a09f, PT ;  /* 0x3ff6a09f0900780c */ /* 0x000fe20003f46070 */
[----:B------:R-:W-:Y:S01]  /*28140*/  UMOV UR9, 0x43300000 ;  /* 0x4330000000097882 */ /* 0x000fe20000000000 */
        /* <DEDUP_REMOVED lines=54> */
.L_x_1014:
[----:B------:R-:W-:Y:S05]  /*284b0*/  BSYNC.RECONVERGENT B2 ;  /* 0x0000000000027941 */ /* 0x000fea0003800200 */
.L_x_1013:
[----:B-12---:R-:W1:Y:S02]  /*284c0*/  F2F.F64.F32 R4, R4 ;  /* 0x0000000400047310 */ /* 0x006e640000201800 */
[----:B-1----:R-:W-:-:S06]  /*284d0*/  DFMA R8, R10, -R8, R4 ;  /* 0x800000080a08722b */ /* 0x002fcc0000000004 */
[----:B------:R1:W2:Y:S01]  /*284e0*/  F2F.F32.F64 R7, R8 ;  /* 0x0000000800077310 */ /* 0x0002a20000301000 */
[----:B------:R-:W-:Y:S05]  /*284f0*/  @P1 BRA `(.L_x_1015) ;  /* 0xfffffff400101947 */ /* 0x000fea000383ffff */
[----:B------:R-:W-:Y:S05]  /*28500*/  @P0 BRA `(.L_x_1016) ;  /* 0xfffffff000f80947 */ /* 0x000fea000383ffff */
[----:B------:R-:W-:Y:S01]  /*28510*/  HFMA2 R4, -RZ, RZ, 0, 0 ;  /* 0x00000000ff047431 */ /* 0x000fe200000001ff */
[----:B-1----:R-:W-:-:S07]  /*28520*/  MOV R8, RZ ;  /* 0x000000ff00087202 */ /* 0x002fce0000000f00 */
.L_x_1026:
[----:B-1----:R-:W-:-:S05]  /*28530*/  IADD3 R9, PT, PT, R1, R4, RZ ;  /* 0x0000000401097210 */ /* 0x002fca0007ffe0ff */
[----:B---3--:R-:W3:Y:S01]  /*28540*/  LDL.U8 R3, [R9+0x290] ;  /* 0x0002900009037983 */ /* 0x008ee20000100000 */
[----:B------:R-:W1:Y:S01]  /*28550*/  MUFU.RCP R5, R2 ;  /* 0x0000000200057308 */ /* 0x000e620000001000 */
[----:B------:R-:W-:Y:S01]  /*28560*/  IADD3 R4, PT, PT, R4, 0x2, RZ ;  /* 0x0000000204047810 */ /* 0x000fe20007ffe0ff */
[----:B------:R-:W-:Y:S03]  /*28570*/  BSSY.RECONVERGENT B4, `(.L_x_1017) ;  /* 0x000000e000047945 */ /* 0x000fe60003800200 */
[----:B------:R-:W-:Y:S01]  /*28580*/  ISETP.NE.AND P3, PT, R4, 0x400, PT ;  /* 0x000004000400780c */ /* 0x000fe20003f65270 */
[----:B-1----:R-:W-:Y:S01]  /*28590*/  FFMA R6, -R2, R5, 1 ;  /* 0x3f80000002067423 */ /* 0x002fe20000000105 */
[----:B---3--:R-:W-:-:S03]  /*285a0*/  I2FP.F32.U32 R11, R3 ;  /* 0x00000003000b7245 */ /* 0x008fc60000201000 */
        /* <DEDUP_REMOVED lines=9> */
[----:B0-2---:R-:W-:Y:S05]  /*28640*/  CALL.REL.NOINC `($__internal_1_$__cuda_sm3x_div_rn_noftz_f32_slowpath) ;  /* 0x000000d000207944 */ /* 0x005fea0003c00000 */
.L_x_1018:
[----:B------:R-:W-:Y:S05]  /*28650*/  BSYNC.RECONVERGENT B4 ;  /* 0x0000000000047941 */ /* 0x000fea0003800200 */
.L_x_1017:
        /* <DEDUP_REMOVED lines=13> */
[----:B------:R-:W-:Y:S01]  /*28730*/  ISETP.GT.U32.AND P1, PT, R6, 0x7feffffe, PT ;  /* 0x7feffffe0600780c */ /* 0x000fe20003f24070 */
[----:B------:R-:W-:Y:S01]  /*28740*/  IMAD.MOV.U32 R6, RZ, RZ, -0x3ff ;  /* 0xfffffc01ff067424 */ /* 0x000fe200078e00ff */
[----:B------:R-:W-:-:S11]  /*28750*/  @!P0 MOV R6, 0xfffffbcb ;  /* 0xfffffbcb00068802 */ /* 0x000fd60000000f00 */
        /* <DEDUP_REMOVED lines=65> */
.L_x_1020:
[----:B------:R-:W-:Y:S02]  /*28b70*/  MOV R12, 0x0 ;  /* 0x00000000000c7802 */ /* 0x000fe40000000f00 */
[----:B------:R-:W-:Y:S02]  /*28b80*/  MOV R13, 0x7ff00000 ;  /* 0x7ff00000000d7802 */ /* 0x000fe40000000f00 */
[----:B------:R-:W-:-:S04]  /*28b90*/  LOP3.LUT P0, RZ, R15, 0x7fffffff, RZ, 0xc0, !PT ;  /* 0x7fffffff0fff7812 */ /* 0x000fc8000780c0ff */
[----:B------:R-:W-:-:S10]  /*28ba0*/  DFMA R12, R14, R12, +INF ;  /* 0x7ff000000e0c742b */ /* 0x000fd4000000000c */
[----:B------:R-:W-:Y:S02]  /*28bb0*/  FSEL R18, R12, RZ, P0 ;  /* 0x000000ff0c127208 */ /* 0x000fe40000000000 */
[----:B------:R-:W-:-:S07]  /*28bc0*/  FSEL R19, R13, -QNAN , P0 ;  /* 0xfff000000d137808 */ /* 0x000fce0000000000 */
.L_x_1021:
[----:B------:R-:W-:Y:S05]  /*28bd0*/  BSYNC.RECONVERGENT B2 ;  /* 0x0000000000027941 */ /* 0x000fea0003800200 */
.L_x_1019:
[----:B------:R-:W3:Y:S01]  /*28be0*/  LDL.U8 R9, [R9+0x291] ;  /* 0x0002910009097983 */ /* 0x000ee20000100000 */
[----:B------:R-:W1:Y:S01]  /*28bf0*/  F2F.F64.F32 R12, R8 ;  /* 0x00000008000c7310 */ /* 0x000e620000201800 */
[----:B------:R-:W-:Y:S07]  /*28c00*/  BSSY.RECONVERGENT B4, `(.L_x_1022) ;  /* 0x0000010000047945 */ /* 0x000fee0003800200 */
[----:B------:R-:W4:Y:S01]  /*28c10*/  MUFU.RCP R3, R2 ;  /* 0x0000000200037308 */ /* 0x000f220000001000 */
[----:B-1----:R-:W-:Y:S01]  /*28c20*/  DFMA R10, R10, -R18, R12 ;  /* 0x800000120a0a722b */ /* 0x002fe2000000000c */
[----:B----4-:R-:W-:-:S09]  /*28c30*/  FFMA R6, -R2, R3, 1 ;  /* 0x3f80000002067423 */ /* 0x010fd20000000103 */
[----:B------:R1:W4:Y:S01]  /*28c40*/  F2F.F32.F64 R10, R10 ;  /* 0x0000000a000a7310 */ /* 0x0003220000301000 */
[----:B------:R-:W-:Y:S01]  /*28c50*/  FFMA R3, R3, R6, R3 ;  /* 0x0000000603037223 */ /* 0x000fe20000000003 */
[----:B---3--:R-:W-:-:S06]  /*28c60*/  I2FP.F32.U32 R13, R9 ;  /* 0x00000009000d7245 */ /* 0x008fcc0000201000 */
[----:B------:R-:W3:Y:S01]  /*28c70*/  FCHK P0, R13, R2 ;  /* 0x000000020d007302 */ /* 0x000ee20000000000 */
[----:B------:R-:W-:-:S04]  /*28c80*/  FFMA R5, R3, R13, RZ ;  /* 0x0000000d03057223 */ /* 0x000fc800000000ff */
[----:B------:R-:W-:-:S04]  /*28c90*/  FFMA R6, -R2, R5, R13 ;  /* 0x0000000502067223 */ /* 0x000fc8000000010d */
[----:B------:R-:W-:Y:S01]  /*28ca0*/  FFMA R5, R3, R6, R5 ;  /* 0x0000000603057223 */ /* 0x000fe20000000005 */
[----:B-1-34-:R-:W-:Y:S06]  /*28cb0*/  @!P0 BRA `(.L_x_1023) ;  /* 0x0000000000108947 */ /* 0x01afec0003800000 */
[----:B------:R-:W-:Y:S02]  /*28cc0*/  MOV R6, R13 ;  /* 0x0000000d00067202 */ /* 0x000fe40000000f00 */
[----:B------:R-:W-:Y:S02]  /*28cd0*/  MOV R5, R2 ;  /* 0x0000000200057202 */ /* 0x000fe40000000f00 */
[----:B------:R-:W-:-:S07]  /*28ce0*/  MOV R14, 0x28d00 ;  /* 0x00028d00000e7802 */ /* 0x000fce0000000f00 */
[----:B0-2---:R-:W-:Y:S05]  /*28cf0*/  CALL.REL.NOINC `($__internal_1_$__cuda_sm3x_div_rn_noftz_f32_slowpath) ;  /* 0x000000c800747944 */ /* 0x005fea0003c00000 */
.L_x_1023:
[----:B------:R-:W-:Y:S05]  /*28d00*/  BSYNC.RECONVERGENT B4 ;  /* 0x0000000000047941 */ /* 0x000fea0003800200 */
.L_x_1022:
[----:B------:R-:W1:Y:S01]  /*28d10*/  F2F.F64.F32 R8, R5 ;  /* 0x0000000500087310 */ /* 0x000e620000201800 */
[----:B------:R-:W-:Y:S01]  /*28d20*/  UMOV UR4, 0xe2308c3a ;  /* 0xe2308c3a00047882 */ /* 0x000fe20000000000 */
[----:B------:R-:W-:Y:S01]  /*28d30*/  UMOV UR5, 0x3e45798e ;  /* 0x3e45798e00057882 */ /* 0x000fe20000000000 */
[----:B------:R-:W-:Y:S01]  /*28d40*/  BSSY.RECONVERGENT B2, `(.L_x_1024) ;  /* 0x0000055000027945 */ /* 0x000fe20003800200 */
[----:B-1----:R-:W-:-:S10]  /*28d50*/  DADD R12, R8, UR4 ;  /* 0x00000004080c7e29 */ /* 0x002fd40008000000 */
        /* <DEDUP_REMOVED lines=9> */
[----:B------:R-:W-:Y:S02]  /*28df0*/  ISETP.GE.U32.AND P1, PT, R6, 0x7fefffff, PT ;  /* 0x7fefffff0600780c */ /* 0x000fe40003f26070 */
[----:B------:R-:W-:Y:S02]  /*28e00*/  MOV R6, 0xfffffc01 ;  /* 0xfffffc0100067802 */ /* 0x000fe40000000f00 */
[----:B------:R-:W-:-:S09]  /*28e10*/  @!P0 MOV R6, 0xfffffbcb ;  /* 0xfffffbcb00068802 */ /* 0x000fd20000000f00 */
[----:B------:R-:W-:Y:S02]  /*28e20*/  @P1 MOV R16, 0x0 ;  /* 0x0000000000101802 */ /* 0x000fe40000000f00 */
[----:B------:R-:W-:Y:S02]  /*28e30*/  @P1 MOV R17, 0x7ff00000 ;  /* 0x7ff0000000111802 */ /* 0x000fe40000000f00 */
[----:B------:R-:W-:-:S04]  /*28e40*/  @P1 LOP3.LUT P2, RZ, R15, 0x7fffffff, RZ, 0xc0, !PT ;  /* 0x7fffffff0fff1812 */ /* 0x000fc8000784c0ff */
[----:B------:R-:W-:-:S10]  /*28e50*/  @P1 DFMA R16, R14, R16, +INF ;  /* 0x7ff000000e10142b */ /* 0x000fd40000000010 */
[----:B------:R-:W-:Y:S02]  /*28e60*/  @P1 FSEL R12, R16, RZ, P2 ;  /* 0x000000ff100c1208 */ /* 0x000fe40001000000 */
[----:B------:R-:W-:Y:S01]  /*28e70*/  @P1 FSEL R13, R17, -QNAN , P2 ;  /* 0xfff00000110d1808 */ /* 0x000fe20001000000 */
[----:B------:R-:W-:Y:S06]  /*28e80*/  @P1 BRA `(.L_x_1025) ;  /* 0x0000000400001947 */ /* 0x000fec0003800000 */
[----:B------:R-:W-:Y:S01]  /*28e90*/  LOP3.LUT R11, R3, 0xfffff, RZ, 0xc0, !PT ;  /* 0x000fffff030b7812 */ /* 0x000fe200078ec0ff */
[----:B------:R-:W-:Y:S01]  /*28ea0*/  UMOV UR4, 0x3ae80f1e ;  /* 0x3ae80f1e00047882 */ /* 0x000fe20000000000 */
[----:B------:R-:W-:Y:S01]  /*28eb0*/  MOV R12, R5 ;  /* 0x00000005000c7202 */ /* 0x000fe20000000f00 */
[----:B------:R-:W-:Y:S01]  /*28ec0*/  UMOV UR5, 0x3eb1380b ;  /* 0x3eb1380b00057882 */ /* 0x000fe20000000000 */
[----:B------:R-:W-:Y:S01]  /*28ed0*/  LOP3.LUT R13, R11, 0x3ff00000, RZ, 0xfc, !PT ;  /* 0x3ff000000b0d7812 */ /* 0x000fe200078efcff */
[----:B------:R-:W-:Y:S01]  /*28ee0*/  IMAD.MOV.U32 R25, RZ, RZ, 0x43300000 ;  /* 0x43300000ff197424 */ /* 0x000fe200078e00ff */
[----:B------:R-:W-:Y:S01]  /*28ef0*/  MOV R14, RZ ;  /* 0x000000ff000e7202 */ /* 0x000fe20000000f00 */
[----:B------:R-:W-:Y:S01]  /*28f00*/  UMOV UR8, 0x80000000 ;  /* 0x8000000000087882 */ /* 0x000fe20000000000 */
[----:B------:R-:W-:Y:S01]  /*28f10*/  ISETP.GE.U32.AND P0, PT, R13, 0x3ff6a09f, PT ;  /* 0x3ff6a09f0d00780c */ /* 0x000fe20003f06070 */
[----:B------:R-:W-:Y:S01]  /*28f20*/  UMOV UR9, 0x43300000 ;  /* 0x4330000000097882 */ /* 0x000fe20000000000 */
[----:B------:R-:W-:-:S02]  /*28f30*/  MOV R22, 0x8b7a8b04 ;  /* 0x8b7a8b0400167802 */ /* 0x000fc40000000f00 */
[----:B------:R-:W-:Y:S02]  /*28f40*/  MOV R23, 0x3ed0ee25 ;  /* 0x3ed0ee2500177802 */ /* 0x000fe40000000f00 */
[----:B------:R-:W-:-:S07]  /*28f50*/  LEA.HI R3, R3, R6, RZ, 0xc ;  /* 0x0000000603037211 */ /* 0x000fce00078f60ff */
        /* <DEDUP_REMOVED lines=51> */
.L_x_1025:
[----:B------:R-:W-:Y:S05]  /*29290*/  BSYNC.RECONVERGENT B2 ;  /* 0x0000000000027941 */ /* 0x000fea0003800200 */
.L_x_1024:
[----:B------:R-:W1:Y:S02]  /*292a0*/  F2F.F64.F32 R10, R10 ;  /* 0x0000000a000a7310 */ /* 0x000e640000201800 */
[----:B-1----:R-:W-:-:S10]  /*292b0*/  DFMA R8, R8, -R12, R10 ;  /* 0x8000000c0808722b */ /* 0x002fd4000000000a */
[----:B------:R1:W3:Y:S01]  /*292c0*/  F2F.F32.F64 R8, R8 ;  /* 0x0000000800087310 */ /* 0x0002e20000301000 */
[----:B------:R-:W-:Y:S05]  /*292d0*/  @P3 BRA `(.L_x_1026) ;  /* 0xfffffff000943947 */ /* 0x000fea000383ffff */
[----:B--23--:R-:W-:Y:S01]  /*292e0*/  FADD R10, R7, -R8 ;  /* 0x80000008070a7221 */ /* 0x00cfe20000000000 */
[----:B------:R-:W-:Y:S01]  /*292f0*/  UMOV UR4, 0xfefa39ef ;  /* 0xfefa39ef00047882 */ /* 0x000fe20000000000 */
[----:B------:R-:W-:Y:S01]  /*29300*/  UMOV UR5, 0x3fe62e42 ;  /* 0x3fe62e4200057882 */ /* 0x000fe20000000000 */
[----:B------:R-:W-:Y:S01]  /*29310*/  BSSY.RECONVERGENT B2, `(.L_x_1027) ;  /* 0x000003a000027945 */ /* 0x000fe20003800200 */
[----:B------:R-:W2:Y:S02]  /*29320*/  F2F.F64.F32 R2, R10 ;  /* 0x0000000a00027310 */ /* 0x000ea40000201800 */
[----:B--2---:R-:W-:Y:S01]  /*29330*/  DMUL R6, R2, -2 ;  /* 0xc000000002067828 */ /* 0x004fe20000000000 */
[----:B------:R-:W-:Y:S02]  /*29340*/  MOV R2, 0x652b82fe ;  /* 0x652b82fe00027802 */ /* 0x000fe40000000f00 */
[----:B------:R-:W-:-:S06]  /*29350*/  MOV R3, 0x3ff71547 ;  /* 0x3ff7154700037802 */ /* 0x000fcc0000000f00 */
[----:B-1----:R-:W-:Y:S01]  /*29360*/  DFMA R8, R6, R2, 6.75539944105574400000e+15 ;  /* 0x433800000608742b */ /* 0x002fe20000000002 */
[----:B------:R-:W-:-:S07]  /*29370*/  FSETP.GEU.AND P0, PT, |R7|, 4.1917929649353027344, PT ;  /* 0x4086232b0700780b */ /* 0x000fce0003f0e200 */
[----:B------:R-:W-:-:S08]  /*29380*/  DADD R2, R8, -6.75539944105574400000e+15 ;  /* 0xc338000008027429 */ /* 0x000fd00000000000 */
[----:B------:R-:W-:Y:S01]  /*29390*/  DFMA R4, R2, -UR4, R6 ;  /* 0x8000000402047c2b */ /* 0x000fe20008000006 */
[----:B------:R-:W-:Y:S01]  /*293a0*/  UMOV UR4, 0x3b39803f ;  /* 0x3b39803f00047882 */ /* 0x000fe20000000000 */
[----:B------:R-:W-:-:S06]  /*293b0*/  UMOV UR5, 0x3c7abc9e ;  /* 0x3c7abc9e00057882 */ /* 0x000fcc0000000000 */
[----:B------:R-:W-:Y:S01]  /*293c0*/  DFMA R4, R2, -UR4, R4 ;  /* 0x8000000402047c2b */ /* 0x000fe20008000004 */
[----:B------:R-:W-:Y:S01]  /*293d0*/  UMOV UR4, 0x69ce2bdf ;  /* 0x69ce2bdf00047882 */ /* 0x000fe20000000000 */
[----:B------:R-:W-:Y:S01]  /*293e0*/  MOV R2, 0xfca213ea ;  /* 0xfca213ea00027802 */ /* 0x000fe20000000f00 */
[----:B------:R-:W-:Y:S01]  /*293f0*/  UMOV UR5, 0x3e5ade15 ;  /* 0x3e5ade1500057882 */ /* 0x000fe20000000000 */
[----:B------:R-:W-:-:S06]  /*29400*/  MOV R3, 0x3e928af3 ;  /* 0x3e928af300037802 */ /* 0x000fcc0000000f00 */
[----:B------:R-:W-:Y:S01]  /*29410*/  DFMA R2, R4, UR4, R2 ;  /* 0x0000000404027c2b */ /* 0x000fe20008000002 */
[----:B------:R-:W-:Y:S01]  /*29420*/  UMOV UR4, 0x62401315 ;  /* 0x6240131500047882 */ /* 0x000fe20000000000 */
[----:B------:R-:W-:-:S06]  /*29430*/  UMOV UR5, 0x3ec71dee ;  /* 0x3ec71dee00057882 */ /* 0x000fcc0000000000 */
        /* <DEDUP_REMOVED lines=21> */
[----:B------:R-:W-:-:S08]  /*29590*/  DFMA R2, R4, R2, UR4 ;  /* 0x0000000404027e2b */ /* 0x000fd00008000002 */
[----:B------:R-:W-:-:S08]  /*295a0*/  DFMA R2, R4, R2, 1 ;  /* 0x3ff000000402742b */ /* 0x000fd00000000002 */
[----:B------:R-:W-:-:S10]  /*295b0*/  DFMA R4, R4, R2, 1 ;  /* 0x3ff000000404742b */ /* 0x000fd40000000002 */
[----:B------:R-:W-:Y:S02]  /*295c0*/  LEA R3, R8, R5, 0x14 ;  /* 0x0000000508037211 */ /* 0x000fe400078ea0ff */
[----:B------:R-:W-:Y:S01]  /*295d0*/  MOV R2, R4 ;  /* 0x0000000400027202 */ /* 0x000fe20000000f00 */
[----:B------:R-:W-:Y:S06]  /*295e0*/  @!P0 BRA `(.L_x_1028) ;  /* 0x0000000000308947 */ /* 0x000fec0003800000 */
[----:B------:R-:W-:Y:S01]  /*295f0*/  FSETP.GEU.AND P1, PT, |R7|, 4.2275390625, PT ;  /* 0x408748000700780b */ /* 0x000fe20003f2e200 */
[C---:B------:R-:W-:Y:S02]  /*29600*/  DADD R10, R6.reuse, +INF ;  /* 0x7ff00000060a7429 */ /* 0x040fe40000000000 */
[----:B------:R-:W-:-:S08]  /*29610*/  DSETP.GEU.AND P0, PT, R6, RZ, PT ;  /* 0x000000ff0600722a */ /* 0x000fd00003f0e000 */
[----:B------:R-:W-:Y:S02]  /*29620*/  FSEL R3, R11, RZ, P0 ;  /* 0x000000ff0b037208 */ /* 0x000fe40000000000 */
[----:B------:R-:W-:-:S04]  /*29630*/  @!P1 LEA.HI R2, R8, R8, RZ, 0x1 ;  /* 0x0000000808029211 */ /* 0x000fc800078f08ff */
[----:B------:R-:W-:Y:S02]  /*29640*/  @!P1 SHF.R.S32.HI R7, RZ, 0x1, R2 ;  /* 0x00000001ff079819 */ /* 0x000fe40000011402 */
[----:B------:R-:W-:Y:S02]  /*29650*/  FSEL R2, R10, RZ, P0 ;  /* 0x000000ff0a027208 */ /* 0x000fe40000000000 */
[----:B------:R-:W-:Y:S02]  /*29660*/  @!P1 IADD3 R6, PT, PT, R8, -R7, RZ ;  /* 0x8000000708069210 */ /* 0x000fe40007ffe0ff */
[----:B------:R-:W-:Y:S02]  /*29670*/  @!P1 LEA R5, R7, R5, 0x14 ;  /* 0x0000000507059211 */ /* 0x000fe400078ea0ff */
[----:B------:R-:W-:Y:S02]  /*29680*/  @!P1 LEA R7, R6, 0x3ff00000, 0x14 ;  /* 0x3ff0000006079811 */ /* 0x000fe400078ea0ff */
[----:B------:R-:W-:-:S06]  /*29690*/  @!P1 MOV R6, RZ ;  /* 0x000000ff00069202 */ /* 0x000fcc0000000f00 */
[----:B------:R-:W-:-:S11]  /*296a0*/  @!P1 DMUL R2, R4, R6 ;  /* 0x0000000604029228 */ /* 0x000fd60000000000 */
.L_x_1028:
[----:B------:R-:W-:Y:S05]  /*296b0*/  BSYNC.RECONVERGENT B2 ;  /* 0x0000000000027941 */ /* 0x000fea0003800200 */
.L_x_1027:
[----:B------:R-:W-:Y:S01]  /*296c0*/  DADD R2, -R2, 1 ;  /* 0x3ff0000002027429 */ /* 0x000fe20000000100 */
[----:B------:R-:W-:-:S05]  /*296d0*/  MOV R42, RZ ;  /* 0x000000ff002a7202 */ /* 0x000fca0000000f00 */
[----:B------:R-:W1:Y:S02]  /*296e0*/  F2F.F32.F64 R37, R2 ;  /* 0x0000000200257310 */ /* 0x000e640000301000 */
[----:B-1----:R-:W-:-:S13]  /*296f0*/  FSETP.GEU.AND P0, PT, R37, RZ, PT ;  /* 0x000000ff2500720b */ /* 0x002fda0003f0e000 */
[----:B------:R-:W-:Y:S05]  /*29700*/  @!P0 BRA `(.L_x_30) ;  /* 0x000000bc000c8947 */ /* 0x000fea0003800000 */
[----:B------:R-:W-:Y:S01]  /*29710*/  IADD3 R3, PT, PT, R37, -0xd000000, RZ ;  /* 0xf300000025037810 */ /* 0x000fe20007ffe0ff */
[----:B------:R1:W2:Y:S01]  /*29720*/  MUFU.RSQ R2, R37 ;  /* 0x0000002500027308 */ /* 0x0002a20000001400 */
[----:B------:R-:W-:Y:S02]  /*29730*/  BSSY.RECONVERGENT B2, `(.L_x_1029) ;  /* 0x000000a000027945 */ /* 0x000fe40003800200 */
[----:B------:R-:W-:-:S13]  /*29740*/  ISETP.GT.U32.AND P0, PT, R3, 0x727fffff, PT ;  /* 0x727fffff0300780c */ /* 0x000fda0003f04070 */
[----:B-1----:R-:W-:Y:S05]  /*29750*/  @!P0 BRA `(.L_x_1030) ;  /* 0x00000000000c8947 */ /* 0x002fea0003800000 */
[----:B------:R-:W-:-:S07]  /*29760*/  MOV R9, 0x29780 ;  /* 0x0002978000097802 */ /* 0x000fce0000000f00 */
[----:B0-2---:R-:W-:Y:S05]  /*29770*/  CALL.REL.NOINC `($__internal_0_$__cuda_sm20_sqrt_rn_f32_slowpath) ;  /* 0x000000bc00787944 */ /* 0x005fea0003c00000 */
[----:B------:R-:W-:Y:S05]  /*29780*/  BRA `(.L_x_1031) ;  /* 0x0000000000107947 */ /* 0x000fea0003800000 */
.L_x_1030:
[----:B--2---:R-:W-:Y:S01]  /*29790*/  FMUL.FTZ R42, R37, R2 ;  /* 0x00000002252a7220 */ /* 0x004fe20000410000 */
[----:B------:R-:W-:-:S03]  /*297a0*/  FMUL.FTZ R2, R2, 0.5 ;  /* 0x3f00000002027820 */ /* 0x000fc60000410000 */
[----:B------:R-:W-:-:S04]  /*297b0*/  FFMA R3, -R42, R42, R37 ;  /* 0x0000002a2a037223 */ /* 0x000fc80000000125 */
[----:B------:R-:W-:-:S07]  /*297c0*/  FFMA R42, R3, R2, R42 ;  /* 0x00000002032a7223 */ /* 0x000fce000000002a */
.L_x_1031:
[----:B------:R-:W-:Y:S05]  /*297d0*/  BSYNC.RECONVERGENT B2 ;  /* 0x0000000000027941 */ /* 0x000fea0003800200 */
.L_x_1029:
[----:B------:R-:W-:Y:S05]  /*297e0*/  BRA `(.L_x_30) ;  /* 0x000000b800d47947 */ /* 0x000fea0003800000 */
.L_x_878:
[----:B------:R-:W-:Y:S01]  /*297f0*/  FSETP.NEU.AND P0, PT, R2, RZ, PT ;  /* 0x000000ff0200720b */ /* 0x000fe20003f0d000 */
[----:B------:R-:W-:-:S12]  /*29800*/  HFMA2 R42, -RZ, RZ, 0, 0 ;  /* 0x00000000ff2a7431 */ /* 0x000fd800000001ff */
[----:B------:R-:W-:Y:S05]  /*29810*/  @!P0 BRA `(.L_x_30) ;  /* 0x000000b800c88947 */ /* 0x000fea0003800000 */
[----:B------:R-:W-:Y:S02]  /*29820*/  MOV R3, RZ ;  /* 0x000000ff00037202 */ /* 0x000fe40000000f00 */
[----:B------:R-:W-:-:S07]  /*29830*/  MOV R4, RZ ;  /* 0x000000ff00047202 */ /* 0x000fce0000000f00 */
.L_x_1099:
[----:B------:R-:W-:-:S05]  /*29840*/  IADD3 R7, PT, PT, R1, R4, RZ ;  /* 0x0000000401077210 */ /* 0x000fca0007ffe0ff */
[----:B--2---:R-:W2:Y:S01]  /*29850*/  LDL.U8 R5, [R7+0x290] ;  /* 0x0002900007057983 */ /* 0x004ea20000100000 */
[----:B-1----:R-:W1:Y:S01]  /*29860*/  MUFU.RCP R9, R2 ;  /* 0x0000000200097308 */ /* 0x002e620000001000 */
[----:B------:R-:W-:Y:S01]  /*29870*/  VIADD R4, R4, 0x1 ;  /* 0x0000000104047836 */ /* 0x000fe20000000000 */
[----:B------:R-:W-:Y:S04]  /*29880*/  BSSY.RECONVERGENT B4, `(.L_x_1032) ;  /* 0x000000f000047945 */ /* 0x000fe80003800200 */
[----:B------:R-:W-:Y:S01]  /*29890*/  ISETP.NE.AND P3, PT, R4, 0x20, PT ;  /* 0x000000200400780c */ /* 0x000fe20003f65270 */
        /* <DEDUP_REMOVED lines=13> */
.L_x_1033:
[----:B------:R-:W-:Y:S05]  /*29970*/  BSYNC.RECONVERGENT B4 ;  /* 0x0000000000047941 */ /* 0x000fea0003800200 */
.L_x_1032:
        /* <DEDUP_REMOVED lines=17> */
.L_x_1035:
[----:B------:R-:W-:Y:S05]  /*29a90*/  BSYNC.RECONVERGENT B4 ;  /* 0x0000000000047941 */ /* 0x000fea0003800200 */
.L_x_1034:
        /* <DEDUP_REMOVED lines=17> */
.L_x_1037:
[----:B------:R-:W-:Y:S05]  /*29bb0*/  BSYNC.RECONVERGENT B4 ;  /* 0x0000000000047941 */ /* 0x000fea0003800200 */
.L_x_1036:
        /* <DEDUP_REMOVED lines=17> */
.L_x_1039:
[----:B------:R-:W-:Y:S05]  /*29cd0*/  BSYNC.RECONVERGENT B4 ;  /* 0x0000000000047941 */ /* 0x000fea0003800200 */
.L_x_1038:
        /* <DEDUP_REMOVED lines=17> */
.L_x_1041:
[----:B------:R-:W-:Y:S05]  /*29df0*/  BSYNC.RECONVERGENT B4 ;  /* 0x0000000000047941 */ /* 0x000fea0003800200 */
.L_x_1040:
        /* <DEDUP_REMOVED lines=17> */
.L_x_1043:
[----:B------:R-:W-:Y:S05]  /*29f10*/  BSYNC.RECONVERGENT B4 ;  /* 0x0000000000047941 */ /* 0x000fea0003800200 */
.L_x_1042:
        /* <DEDUP_REMOVED lines=17> */
.L_x_1045:
[----:B------:R-:W-:Y:S05]  /*2a030*/  BSYNC.RECONVERGENT B4 ;  /* 0x0000000000047941 */ /* 0x000fea0003800200 */
.L_x_1044:
        /* <DEDUP_REMOVED lines=17> */
.L_x_1047:
[----:B------:R-:W-:Y:S05]  /*2a150*/  BSYNC.RECONVERGENT B4 ;  /* 0x0000000000047941 */ /* 0x000fea0003800200 */
.L_x_1046:
        /* <DEDUP_REMOVED lines=17> */
.L_x_1049:
[----:B------:R-:W-:Y:S05]  /*2a270*/  BSYNC.RECONVERGENT B4 ;  /* 0x0000000000047941 */ /* 0x000fea0003800200 */
.L_x_1048:
        /* <DEDUP_REMOVED lines=17> */
.L_x_1051:
[----:B------:R-:W-:Y:S05]  /*2a390*/  BSYNC.RECONVERGENT B4 ;  /* 0x0000000000047941 */ /* 0x000fea0003800200 */
.L_x_1050:
        /* <DEDUP_REMOVED lines=17> */
.L_x_1053:
[----:B------:R-:W-:Y:S05]  /*2a4b0*/  BSYNC.RECONVERGENT B4 ;  /* 0x0000000000047941 */ /* 0x000fea0003800200 */
.L_x_1052:
        /* <DEDUP_REMOVED lines=17> */
.L_x_1055:
[----:B------:R-:W-:Y:S05]  /*2a5d0*/  BSYNC.RECONVERGENT B4 ;  /* 0x0000000000047941 */ /* 0x000fea0003800200 */
.L_x_1054:
        /* <DEDUP_REMOVED lines=17> */
.L_x_1057:
[----:B------:R-:W-:Y:S05]  /*2a6f0*/  BSYNC.RECONVERGENT B4 ;  /* 0x0000000000047941 */ /* 0x000fea0003800200 */
.L_x_1056:
        /* <DEDUP_REMOVED lines=17> */
.L_x_1059:
[----:B------:R-:W-:Y:S05]  /*2a810*/  BSYNC.RECONVERGENT B4 ;  /* 0x0000000000047941 */ /* 0x000fea0003800200 */
.L_x_1058:
        /* <DEDUP_REMOVED lines=17> */
.L_x_1061:
[----:B------:R-:W-:Y:S05]  /*2a930*/  BSYNC.RECONVERGENT B4 ;  /* 0x0000000000047941 */ /* 0x000fea0003800200 */
.L_x_1060:
        /* <DEDUP_REMOVED lines=17> */
.L_x_1063:
[----:B------:R-:W-:Y:S05]  /*2aa50*/  BSYNC.RECONVERGENT B4 ;  /* 0x0000000000047941 */ /* 0x000fea0003800200 */
.L_x_1062:
        /* <DEDUP_REMOVED lines=17> */
.L_x_1065:
[----:B------:R-:W-:Y:S05]  /*2ab70*/  BSYNC.RECONVERGENT B4 ;  /* 0x0000000000047941 */ /* 0x000fea0003800200 */
.L_x_1064:
        /* <DEDUP_REMOVED lines=17> */
.L_x_1067:
[----:B------:R-:W-:Y:S05]  /*2ac90*/  BSYNC.RECONVERGENT B4 ;  /* 0x0000000000047941 */ /* 0x000fea0003800200 */
.L_x_1066:
        /* <DEDUP_REMOVED lines=17> */
.L_x_1069:
[----:B------:R-:W-:Y:S05]  /*2adb0*/  BSYNC.RECONVERGENT B4 ;  /* 0x0000000000047941 */ /* 0x000fea0003800200 */
.L_x_1068:
        /* <DEDUP_REMOVED lines=17> */
.L_x_1071:
[----:B------:R-:W-:Y:S05]  /*2aed0*/  BSYNC.RECONVERGENT B4 ;  /* 0x0000000000047941 */ /* 0x000fea0003800200 */
.L_x_1070:
        /* <DEDUP_REMOVED lines=17> */
.L_x_1073:
[----:B------:R-:W-:Y:S05]  /*2aff0*/  BSYNC.RECONVERGENT B4 ;  /* 0x0000000000047941 */ /* 0x000fea0003800200 */
.L_x_1072:
        /* <DEDUP_REMOVED lines=17> */
.L_x_1075:
[----:B------:R-:W-:Y:S05]  /*2b110*/  BSYNC.RECONVERGENT B4 ;  /* 0x0000000000047941 */ /* 0x000fea0003800200 */
.L_x_1074:
        /* <DEDUP_REMOVED lines=17> */
.L_x_1077:
[----:B------:R-:W-:Y:S05]  /*2b230*/  BSYNC.RECONVERGENT B4 ;  /* 0x0000000000047941 */ /* 0x000fea0003800200 */
.L_x_1076:
        /* <DEDUP_REMOVED lines=17> */
.L_x_1079:
[----:B------:R-:W-:Y:S05]  /*2b350*/  BSYNC.RECONVERGENT B4 ;  /* 0x0000000000047941 */ /* 0x000fea0003800200 */
.L_x_1078:
        /* <DEDUP_REMOVED lines=17> */
.L_x_1081:
[----:B------:R-:W-:Y:S05]  /*2b470*/  BSYNC.RECONVERGENT B4 ;  /* 0x0000000000047941 */ /* 0x000fea0003800200 */
.L_x_1080:
        /* <DEDUP_REMOVED lines=17> */
.L_x_1083:
[----:B------:R-:W-:Y:S05]  /*2b590*/  BSYNC.RECONVERGENT B4 ;  /* 0x0000000000047941 */ /* 0x000fea0003800200 */
.L_x_1082:
        /* <DEDUP_REMOVED lines=17> */
.L_x_1085:
[----:B------:R-:W-:Y:S05]  /*2b6b0*/  BSYNC.RECONVERGENT B4 ;  /* 0x0000000000047941 */ /* 0x000fea0003800200 */
.L_x_1084:
        /* <DEDUP_REMOVED lines=17> */
.L_x_1087:
[----:B------:R-:W-:Y:S05]  /*2b7d0*/  BSYNC.RECONVERGENT B4 ;  /* 0x0000000000047941 */ /* 0x000fea0003800200 */
.L_x_1086:
        /* <DEDUP_REMOVED lines=17> */
.L_x_1089:
[----:B------:R-:W-:Y:S05]  /*2b8f0*/  BSYNC.RECONVERGENT B4 ;  /* 0x0000000000047941 */ /* 0x000fea0003800200 */
.L_x_1088:
        /* <DEDUP_REMOVED lines=17> */
.L_x_1091:
[----:B------:R-:W-:Y:S05]  /*2ba10*/  BSYNC.RECONVERGENT B4 ;  /* 0x0000000000047941 */ /* 0x000fea0003800200 */
.L_x_1090:
        /* <DEDUP_REMOVED lines=17> */
.L_x_1093:
[----:B------:R-:W-:Y:S05]  /*2bb30*/  BSYNC.RECONVERGENT B4 ;  /* 0x0000000000047941 */ /* 0x000fea0003800200 */
.L_x_1092:
        /* <DEDUP_REMOVED lines=16> */
.L_x_1095:
[----:B------:R-:W-:Y:S05]  /*2bc40*/  BSYNC.RECONVERGENT B4 ;  /* 0x0000000000047941 */ /* 0x000fea0003800200 */
.L_x_1094:
[----:B------:R-:W-:Y:S01]  /*2bc50*/  FADD R5, R8, R5 ;  /* 0x0000000508057221 */ /* 0x000fe20000000000 */
[----:B------:R-:W-:Y:S01]  /*2bc60*/  UMOV UR4, 0xe2308c3a ;  /* 0xe2308c3a00047882 */ /* 0x000fe20000000000 */
[----:B------:R-:W-:Y:S01]  /*2bc70*/  UMOV UR5, 0x3e45798e ;  /* 0x3e45798e00057882 */ /* 0x000fe20000000000 */
[----:B------:R-:W-:Y:S01]  /*2bc80*/  BSSY.RECONVERGENT B2, `(.L_x_1096) ;  /* 0x0000055000027945 */ /* 0x000fe20003800200 */
[----:B------:R-:W1:Y:S01]  /*2bc90*/  F2F.F64.F32 R6, R5 ;  /* 0x0000000500067310 */ /* 0x000e620000201800 */
[----:B------:R-:W-:Y:S01]  /*2bca0*/  MOV R21, 0xfffffc01 ;  /* 0xfffffc0100157802 */ /* 0x000fe20000000f00 */
[----:B-1----:R-:W-:-:S10]  /*2bcb0*/  DADD R8, R6, UR4 ;  /* 0x0000000406087e29 */ /* 0x002fd40008000000 */
[----:B------:R-:W-:Y:S01]  /*2bcc0*/  ISETP.GT.AND P0, PT, R9, 0xfffff, PT ;  /* 0x000fffff0900780c */ /* 0x000fe20003f04270 */
[----:B------:R-:W-:Y:S01]  /*2bcd0*/  IMAD.MOV.U32 R10, RZ, RZ, R8 ;  /* 0x000000ffff0a7224 */ /* 0x000fe200078e0008 */
[-C--:B------:R-:W-:Y:S02]  /*2bce0*/  MOV R11, R9.reuse ;  /* 0x00000009000b7202 */ /* 0x080fe40000000f00 */
[----:B------:R-:W-:-:S09]  /*2bcf0*/  MOV R20, R9 ;  /* 0x0000000900147202 */ /* 0x000fd20000000f00 */
        /* <DEDUP_REMOVED lines=71> */
.L_x_1097:
[----:B------:R-:W-:Y:S01]  /*2c170*/  MOV R8, 0x0 ;  /* 0x0000000000087802 */ /* 0x000fe20000000f00 */
[----:B------:R-:W-:Y:S01]  /*2c180*/  IMAD.MOV.U32 R9, RZ, RZ, 0x7ff00000 ;  /* 0x7ff00000ff097424 */ /* 0x000fe200078e00ff */
[----:B------:R-:W-:-:S05]  /*2c190*/  LOP3.LUT P0, RZ, R11, 0x7fffffff, RZ, 0xc0, !PT ;  /* 0x7fffffff0bff7812 */ /* 0x000fca000780c0ff */
[----:B------:R-:W-:-:S10]  /*2c1a0*/  DFMA R8, R10, R8, +INF ;  /* 0x7ff000000a08742b */ /* 0x000fd40000000008 */
[----:B------:R-:W-:Y:S02]  /*2c1b0*/  FSEL R10, R8, RZ, P0 ;  /* 0x000000ff080a7208 */ /* 0x000fe40000000000 */
[----:B------:R-:W-:-:S07]  /*2c1c0*/  FSEL R11, R9, -QNAN , P0 ;  /* 0xfff00000090b7808 */ /* 0x000fce0000000000 */
.L_x_1098:
[----:B------:R-:W-:Y:S05]  /*2c1d0*/  BSYNC.RECONVERGENT B2 ;  /* 0x0000000000027941 */ /* 0x000fea0003800200 */
.L_x_1096:
[----:B------:R-:W1:Y:S02]  /*2c1e0*/  F2F.F64.F32 R8, R3 ;  /* 0x0000000300087310 */ /* 0x000e640000201800 */
[----:B-1----:R-:W-:-:S06]  /*2c1f0*/  DFMA R8, R6, -R10, R8 ;  /* 0x8000000a0608722b */ /* 0x002fcc0000000008 */
[----:B------:R1:W2:Y:S01]  /*2c200*/  F2F.F32.F64 R3, R8 ;  /* 0x0000000800037310 */ /* 0x0002a20000301000 */
[----:B------:R-:W-:Y:S05]  /*2c210*/  @P3 BRA `(.L_x_1099) ;  /* 0xffffffd400883947 */ /* 0x000fea000383ffff */
[----:B------:R-:W-:Y:S02]  /*2c220*/  MOV R10, RZ ;  /* 0x000000ff000a7202 */ /* 0x000fe40000000f00 */
[----:B------:R-:W-:-:S07]  /*2c230*/  MOV R4, RZ ;  /* 0x000000ff00047202 */ /* 0x000fce0000000f00 */
.L_x_1167:
[----:B------:R-:W-:-:S05]  /*2c240*/  LEA R18, R4, R1, 0x5 ;  /* 0x0000000104127211 */ /* 0x000fca00078e28ff */
[----:B---3--:R-:W3:Y:S01]  /*2c250*/  LDL.128 R12, [R18+0x290] ;  /* 0x00029000120c7983 */ /* 0x008ee20000100c00 */
[----:B----4-:R-:W4:Y:S01]  /*2c260*/  MUFU.RCP R5, R2 ;  /* 0x0000000200057308 */ /* 0x010f220000001000 */
[----:B------:R-:W-:Y:S01]  /*2c270*/  IADD3 R4, PT, PT, R4, 0x1, RZ ;  /* 0x0000000104047810 */ /* 0x000fe20007ffe0ff */
[----:B------:R-:W-:Y:S03]  /*2c280*/  BSSY.RECONVERGENT B4, `(.L_x_1100) ;  /* 0x000001f000047945 */ /* 0x000fe60003800200 */
[----:B------:R-:W-:Y:S01]  /*2c290*/  ISETP.NE.AND P3, PT, R4, 0x20, PT ;  /* 0x000000200400780c */ /* 0x000fe20003f65270 */
[----:B----4-:R-:W-:-:S04]  /*2c2a0*/  FFMA R6, -R2, R5, 1 ;  /* 0x3f80000002067423 */ /* 0x010fc80000000105 */
[----:B------:R-:W-:Y:S01]  /*2c2b0*/  FFMA R5, R5, R6, R5 ;  /* 0x0000000605057223 */ /* 0x000fe20000000005 */
[C---:B---3--:R-:W-:Y:S02]  /*2c2c0*/  PRMT R6, R12.reuse, 0x7770, RZ ;  /* 0x000077700c067816 */ /* 0x048fe400000000ff */
[C---:B-1----:R-:W-:Y:S02]  /*2c2d0*/  PRMT R9, R12.reuse, 0x7773, RZ ;  /* 0x000077730c097816 */ /* 0x042fe400000000ff */
        /* <DEDUP_REMOVED lines=23> */
[----:B0-2---:R-:W-:Y:S05]  /*2c450*/  CALL.REL.NOINC `($__internal_1_$__cuda_sm3x_div_rn_noftz_f32_slowpath) ;  /* 0x00000090009c7944 */ /* 0x005fea0003c00000 */
[----:B------:R-:W-:-:S07]  /*2c460*/  MOV R6, R5 ;  /* 0x0000000500067202 */ /* 0x000fce0000000f00 */
.L_x_1101:
[----:B------:R-:W-:Y:S05]  /*2c470*/  BSYNC.RECONVERGENT B4 ;  /* 0x0000000000047941 */ /* 0x000fea0003800200 */
.L_x_1100:
[----:B------:R-:W1:Y:S01]  /*2c480*/  MUFU.RCP R5, R2 ;  /* 0x0000000200057308 */ /* 0x000e620000001000 */
[----:B------:R-:W-:Y:S01]  /*2c490*/  LOP3.LUT R7, R7, 0xffff, RZ, 0xc0, !PT ;  /* 0x0000ffff07077812 */ /* 0x000fe200078ec0ff */
[----:B------:R-:W-:Y:S03]  /*2c4a0*/  BSSY.RECONVERGENT B4, `(.L_x_1102) ;  /* 0x000000f000047945 */ /* 0x000fe60003800200 */
[----:B------:R-:W-:Y:S01]  /*2c4b0*/  I2FP.F32.U32 R27, R7 ;  /* 0x00000007001b7245 */ /* 0x000fe20000201000 */
[----:B------:R-:W-:-:S03]  /*2c4c0*/  FADD R7, RZ, R6 ;  /* 0x00000006ff077221 */ /* 0x000fc60000000000 */
[----:B------:R-:W3:Y:S01]  /*2c4d0*/  FCHK P0, R27, R2 ;  /* 0x000000021b007302 */ /* 0x000ee20000000000 */
[----:B-1----:R-:W-:-:S04]  /*2c4e0*/  FFMA R14, -R2, R5, 1 ;  /* 0x3f800000020e7423 */ /* 0x002fc80000000105 */
[----:B------:R-:W-:-:S04]  /*2c4f0*/  FFMA R5, R5, R14, R5 ;  /* 0x0000000e05057223 */ /* 0x000fc80000000005 */
[----:B------:R-:W-:-:S04]  /*2c500*/  FFMA R13, R5, R27, RZ ;  /* 0x0000001b050d7223 */ /* 0x000fc800000000ff */
[----:B------:R-:W-:-:S04]  /*2c510*/  FFMA R14, -R2, R13, R27 ;  /* 0x0000000d020e7223 */ /* 0x000fc8000000011b */
[----:B------:R-:W-:Y:S01]  /*2c520*/  FFMA R14, R5, R14, R13 ;  /* 0x0000000e050e7223 */ /* 0x000fe2000000000d */
[----:B---3--:R-:W-:Y:S06]  /*2c530*/  @!P0 BRA `(.L_x_1103) ;  /* 0x0000000000148947 */ /* 0x008fec0003800000 */
[----:B------:R-:W-:Y:S02]  /*2c540*/  MOV R6, R27 ;  /* 0x0000001b00067202 */ /* 0x000fe40000000f00 */
[----:B------:R-:W-:Y:S02]  /*2c550*/  MOV R5, R2 ;  /* 0x0000000200057202 */ /* 0x000fe40000000f00 */
[----:B------:R-:W-:-:S07]  /*2c560*/  MOV R14, 0x2c580 ;  /* 0x0002c580000e7802 */ /* 0x000fce0000000f00 */
[----:B0-2---:R-:W-:Y:S05]  /*2c570*/  CALL.REL.NOINC `($__internal_1_$__cuda_sm3x_div_rn_noftz_f32_slowpath) ;  /* 0x0000009000547944 */ /* 0x005fea0003c00000 */
[----:B------:R-:W-:-:S07]  /*2c580*/  MOV R14, R5 ;  /* 0x00000005000e7202 */ /* 0x000fce0000000f00 */
.L_x_1103:
[----:B------:R-:W-:Y:S05]  /*2c590*/  BSYNC.RECONVERGENT B4 ;  /* 0x0000000000047941 */ /* 0x000fea0003800200 */
.L_x_1102:
[----:B------:R-:W1:Y:S01]  /*2c5a0*/  MUFU.RCP R5, R2 ;  /* 0x0000000200057308 */ /* 0x000e620000001000 */
[----:B------:R-:W-:Y:S01]  /*2c5b0*/  LOP3.LUT R8, R8, 0xffff, RZ, 0xc0, !PT ;  /* 0x0000ffff08087812 */ /* 0x000fe200078ec0ff */
[----:B------:R-:W-:Y:S01]  /*2c5c0*/  BSSY.RECONVERGENT B4, `(.L_x_1104) ;  /* 0x000000f000047945 */ /* 0x000fe20003800200 */
[----:B------:R-:W-:Y:S02]  /*2c5d0*/  FADD R7, R7, R14 ;  /* 0x0000000e07077221 */ /* 0x000fe40000000000 */
[----:B------:R-:W-:-:S04]  /*2c5e0*/  I2FP.F32.U32 R27, R8 ;  /* 0x00000008001b7245 */ /* 0x000fc80000201000 */
        /* <DEDUP_REMOVED lines=12> */
.L_x_1105:
[----:B------:R-:W-:Y:S05]  /*2c6b0*/  BSYNC.RECONVERGENT B4 ;  /* 0x0000000000047941 */ /* 0x000fea0003800200 */
.L_x_1104:
        /* <DEDUP_REMOVED lines=16> */
[----:B------:R-:W-:-:S07]  /*2c7c0*/  IMAD.MOV.U32 R8, RZ, RZ, R5 ;  /* 0x000000ffff087224 */ /* 0x000fce00078e0005 */
.L_x_1107:
[----:B------:R-:W-:Y:S05]  /*2c7d0*/  BSYNC.RECONVERGENT B4 ;  /* 0x0000000000047941 */ /* 0x000fea0003800200 */
.L_x_1106:
        /* <DEDUP_REMOVED lines=17> */
.L_x_1109:
[----:B------:R-:W-:Y:S05]  /*2c8f0*/  BSYNC.RECONVERGENT B4 ;  /* 0x0000000000047941 */ /* 0x000fea0003800200 */
.L_x_1108:
        /* <DEDUP_REMOVED lines=17> */
.L_x_1111:
[----:B------:R-:W-:Y:S05]  /*2ca10*/  BSYNC.RECONVERGENT B4 ;  /* 0x0000000000047941 */ /* 0x000fea0003800200 */
.L_x_1110:
        /* <DEDUP_REMOVED lines=17> */
.L_x_1113:
[----:B------:R-:W-:Y:S05]  /*2cb30*/  BSYNC.RECONVERGENT B4 ;  /* 0x0000000000047941 */ /* 0x000fea0003800200 */
.L_x_1112:
        /* <DEDUP_REMOVED lines=17> */
.L_x_1115:
[----:B------:R-:W-:Y:S05]  /*2cc50*/  BSYNC.RECONVERGENT B4 ;  /* 0x0000000000047941 */ /* 0x000fea0003800200 */
.L_x_1114:
        /* <DEDUP_REMOVED lines=17> */
.L_x_1117:
[----:B------:R-:W-:Y:S05]  /*2cd70*/  BSYNC.RECONVERGENT B4 ;  /* 0x0000000000047941 */ /* 0x000fea0003800200 */
.L_x_1116:
        /* <DEDUP_REMOVED lines=12> */
[----:B------:R-:W-:Y:S01]  /*2ce40*/  IMAD.MOV.U32 R6, RZ, RZ, R15 ;  /* 0x000000ffff067224 */ /* 0x000fe200078e000f */
[----:B------:R-:W-:Y:S02]  /*2ce50*/  MOV R5, R2 ;  /* 0x0000000200057202 */ /* 0x000fe40000000f00 */
[----:B------:R-:W-:-:S07]  /*2ce60*/  MOV R14, 0x2ce80 ;  /* 0x0002ce80000e7802 */ /* 0x000fce0000000f00 */
[----:B0-2---:R-:W-:Y:S05]  /*2ce70*/  CALL.REL.NOINC `($__internal_1_$__cuda_sm3x_div_rn_noftz_f32_slowpath) ;  /* 0x0000008800147944 */ /* 0x005fea0003c00000 */
[----:B------:R-:W-:-:S07]  /*2ce80*/  MOV R8, R5 ;  /* 0x0000000500087202 */ /* 0x000fce0000000f00 */
.L_x_1119:
[----:B------:R-:W-:Y:S05]  /*2ce90*/  BSYNC.RECONVERGENT B4 ;  /* 0x0000000000047941 */ /* 0x000fea0003800200 */
.L_x_1118:
        /* <DEDUP_REMOVED lines=17> */
.L_x_1121:
[----:B------:R-:W-:Y:S05]  /*2cfb0*/  BSYNC.RECONVERGENT B4 ;  /* 0x0000000000047941 */ /* 0x000fea0003800200 */
.L_x_1120:
        /* <DEDUP_REMOVED lines=17> */
.L_x_1123:
[----:B------:R-:W-:Y:S05]  /*2d0d0*/  BSYNC.RECONVERGENT B4 ;  /* 0x0000000000047941 */ /* 0x000fea0003800200 */
.L_x_1122:
        /* <DEDUP_REMOVED lines=17> */
.L_x_1125:
[----:B------:R-:W-:Y:S05]  /*2d1f0*/  BSYNC.RECONVERGENT B4 ;  /* 0x0000000000047941 */ /* 0x000fea0003800200 */
.L_x_1124:
        /* <DEDUP_REMOVED lines=17> */
.L_x_1127:
[----:B------:R-:W-:Y:S05]  /*2d310*/  BSYNC.RECONVERGENT B4 ;  /* 0x0000000000047941 */ /* 0x000fea0003800200 */
.L_x_1126:
        /* <DEDUP_REMOVED lines=12> */
[----:B------:R-:W-:Y:S01]  /*2d3e0*/  MOV R6, R11 ;  /* 0x0000000b00067202 */ /* 0x000fe20000000f00 */
[----:B------:R-:W-:Y:S01]  /*2d3f0*/  IMAD.MOV.U32 R5, RZ, RZ, R2 ;  /* 0x000000ffff057224 */ /* 0x000fe200078e0002 */
[----:B------:R-:W-:-:S07]  /*2d400*/  MOV R14, 0x2d420 ;  /* 0x0002d420000e7802 */ /* 0x000fce0000000f00 */
[----:B0-2---:R-:W-:Y:S05]  /*2d410*/  CALL.REL.NOINC `($__internal_1_$__cuda_sm3x_div_rn_noftz_f32_slowpath) ;  /* 0x0000008000ac7944 */ /* 0x005fea0003c00000 */
[----:B------:R-:W-:-:S07]  /*2d420*/  MOV R6, R5 ;  /* 0x0000000500067202 */ /* 0x000fce0000000f00 */
.L_x_1129:
[----:B------:R-:W-:Y:S05]  /*2d430*/  BSYNC.RECONVERGENT B4 ;  /* 0x0000000000047941 */ /* 0x000fea0003800200 */
.L_x_1128:
        /* <DEDUP_REMOVED lines=16> */
.L_x_1131:
[----:B------:R-:W-:Y:S05]  /*2d540*/  BSYNC.RECONVERGENT B4 ;  /* 0x0000000000047941 */ /* 0x000fea0003800200 */
.L_x_1130:
[----:B------:R-:W3:Y:S01]  /*2d550*/  LDL.128 R12, [R18+0x2a0] ;  /* 0x0002a000120c7983 */ /* 0x000ee20000100c00 */
[----:B------:R-:W1:Y:S01]  /*2d560*/  MUFU.RCP R17, R2 ;  /* 0x0000000200117308 */ /* 0x000e620000001000 */
[----:B------:R-:W-:Y:S01]  /*2d570*/  FADD R11, R7, R5 ;  /* 0x00000005070b7221 */ /* 0x000fe20000000000 */
[----:B------:R-:W-:Y:S01]  /*2d580*/  BSSY.RECONVERGENT B4, `(.L_x_1132) ;  /* 0x000001e000047945 */ /* 0x000fe20003800200 */
[----:B-1----:R-:W-:-:S04]  /*2d590*/  FFMA R6, -R2, R17, 1 ;  /* 0x3f80000002067423 */ /* 0x002fc80000000111 */
[----:B------:R-:W-:Y:S01]  /*2d5a0*/  FFMA R5, R17, R6, R17 ;  /* 0x0000000611057223 */ /* 0x000fe20000000011 */
[C---:B---3--:R-:W-:Y:S02]  /*2d5b0*/  PRMT R6, R12.reuse, 0x7770, RZ ;  /* 0x000077700c067816 */ /* 0x048fe400000000ff */
        /* <DEDUP_REMOVED lines=26> */
.L_x_1133:
[----:B------:R-:W-:Y:S05]  /*2d760*/  BSYNC.RECONVERGENT B4 ;  /* 0x0000000000047941 */ /* 0x000fea0003800200 */
.L_x_1132:
        /* <DEDUP_REMOVED lines=17> */
.L_x_1135:
[----:B------:R-:W-:Y:S05]  /*2d880*/  BSYNC.RECONVERGENT B4 ;  /* 0x0000000000047941 */ /* 0x000fea0003800200 */
.L_x_1134:
        /* <DEDUP_REMOVED lines=17> */
.L_x_1137:
[----:B------:R-:W-:Y:S05]  /*2d9a0*/  BSYNC.RECONVERGENT B4 ;  /* 0x0000000000047941 */ /* 0x000fea0003800200 */
.L_x_1136:
        /* <DEDUP_REMOVED lines=17> */
.L_x_1139:
[----:B------:R-:W-:Y:S05]  /*2dac0*/  BSYNC.RECONVERGENT B4 ;  /* 0x0000000000047941 */ /* 0x000fea0003800200 */
.L_x_1138:
        /* <DEDUP_REMOVED lines=17> */
.L_x_1141:
[----:B------:R-:W-:Y:S05]  /*2dbe0*/  BSYNC.RECONVERGENT B4 ;  /* 0x0000000000047941 */ /* 0x000fea0003800200 */
.L_x_1140:
        /* <DEDUP_REMOVED lines=17> */
.L_x_1143:
[----:B------:R-:W-:Y:S05]  /*2dd00*/  BSYNC.RECONVERGENT B4 ;  /* 0x0000000000047941 */ /* 0x000fea0003800200 */
.L_x_1142:
        /* <DEDUP_REMOVED lines=17> */
.L_x_1145:
[----:B------:R-:W-:Y:S05]  /*2de20*/  BSYNC.RECONVERGENT B4 ;  /* 0x0000000000047941 */ /* 0x000fea0003800200 */
.L_x_1144:
        /* <DEDUP_REMOVED lines=17> */
.L_x_1147:
[----:B------:R-:W-:Y:S05]  /*2df40*/  BSYNC.RECONVERGENT B4 ;  /* 0x0000000000047941 */ /* 0x000fea0003800200 */
.L_x_1146:
        /* <DEDUP_REMOVED lines=17> */
.L_x_1149:
[----:B------:R-:W-:Y:S05]  /*2e060*/  BSYNC.RECONVERGENT B4 ;  /* 0x0000000000047941 */ /* 0x000fea0003800200 */
.L_x_1148:
        /* <DEDUP_REMOVED lines=17> */
.L_x_1151:
[----:B------:R-:W-:Y:S05]  /*2e180*/  BSYNC.RECONVERGENT B4 ;  /* 0x0000000000047941 */ /* 0x000fea0003800200 */
.L_x_1150:
        /* <DEDUP_REMOVED lines=17> */
.L_x_1153:
[----:B------:R-:W-:Y:S05]  /*2e2a0*/  BSYNC.RECONVERGENT B4 ;  /* 0x0000000000047941 */ /* 0x000fea0003800200 */
.L_x_1152:
        /* <DEDUP_REMOVED lines=17> */
.L_x_1155:
[----:B------:R-:W-:Y:S05]  /*2e3c0*/  BSYNC.RECONVERGENT B4 ;  /* 0x0000000000047941 */ /* 0x000fea0003800200 */
.L_x_1154:
        /* <DEDUP_REMOVED lines=17> */
.L_x_1157:
[----:B------:R-:W-:Y:S05]  /*2e4e0*/  BSYNC.RECONVERGENT B4 ;  /* 0x0000000000047941 */ /* 0x000fea0003800200 */
.L_x_1156:
        /* <DEDUP_REMOVED lines=17> */
.L_x_1159:
[----:B------:R-:W-:Y:S05]  /*2e600*/  BSYNC.RECONVERGENT B4 ;  /* 0x0000000000047941 */ /* 0x000fea0003800200 */
.L_x_1158:
        /* <DEDUP_REMOVED lines=17> */
.L_x_1161:
[----:B------:R-:W-:Y:S05]  /*2e720*/  BSYNC.RECONVERGENT B4 ;  /* 0x0000000000047941 */ /* 0x000fea0003800200 */
.L_x_1160:
        /* <DEDUP_REMOVED lines=16> */
.L_x_1163:
[----:B------:R-:W-:Y:S05]  /*2e830*/  BSYNC.RECONVERGENT B4 ;  /* 0x0000000000047941 */ /* 0x000fea0003800200 */
.L_x_1162:
[----:B------:R-:W-:Y:S01]  /*2e840*/  FADD R5, R12, R5 ;  /* 0x000000050c057221 */ /* 0x000fe20000000000 */
[----:B------:R-:W-:Y:S01]  /*2e850*/  UMOV UR4, 0xe2308c3a ;  /* 0xe2308c3a00047882 */ /* 0x000fe20000000000 */
[----:B------:R-:W-:Y:S01]  /*2e860*/  UMOV UR5, 0x3e45798e ;  /* 0x3e45798e00057882 */ /* 0x000fe20000000000 */
[----:B------:R-:W-:Y:S01]  /*2e870*/  BSSY.RECONVERGENT B2, `(.L_x_1164) ;  /* 0x0000055000027945 */ /* 0x000fe20003800200 */
[----:B------:R-:W1:Y:S01]  /*2e880*/  F2F.F64.F32 R6, R5 ;  /* 0x0000000500067310 */ /* 0x000e620000201800 */
[----:B------:R-:W-:Y:S01]  /*2e890*/  MOV R22, 0xfffffc01 ;  /* 0xfffffc0100167802 */ /* 0x000fe20000000f00 */
        /* <DEDUP_REMOVED lines=24> */
[----:B------:R-:W-:Y:S01]  /*2ea20*/  @P0 IADD3 R5, PT, PT, R9, -0x100000, RZ ;  /* 0xfff0000009050810 */ /* 0x000fe20007ffe0ff */
[----:B------:R-:W-:-:S03]  /*2ea30*/  @P0 VIADD R22, R22, 0x1 ;  /* 0x0000000116160836 */ /* 0x000fc60000000000 */
        /* <DEDUP_REMOVED lines=50> */
.L_x_1165:
[----:B------:R-:W-:Y:S02]  /*2ed60*/  MOV R8, 0x0 ;  /* 0x0000000000087802 */ /* 0x000fe40000000f00 */
[----:B------:R-:W-:Y:S02]  /*2ed70*/  MOV R9, 0x7ff00000 ;  /* 0x7ff0000000097802 */ /* 0x000fe40000000f00 */
[----:B------:R-:W-:-:S04]  /*2ed80*/  LOP3.LUT P0, RZ, R13, 0x7fffffff, RZ, 0xc0, !PT ;  /* 0x7fffffff0dff7812 */ /* 0x000fc8000780c0ff */
[----:B------:R-:W-:-:S10]  /*2ed90*/  DFMA R8, R12, R8, +INF ;  /* 0x7ff000000c08742b */ /* 0x000fd40000000008 */
[----:B------:R-:W-:Y:S02]  /*2eda0*/  FSEL R16, R8, RZ, P0 ;  /* 0x000000ff08107208 */ /* 0x000fe40000000000 */
[----:B------:R-:W-:-:S07]  /*2edb0*/  FSEL R17, R9, -QNAN , P0 ;  /* 0xfff0000009117808 */ /* 0x000fce0000000000 */
.L_x_1166:
[----:B------:R-:W-:Y:S05]  /*2edc0*/  BSYNC.RECONVERGENT B2 ;  /* 0x0000000000027941 */ /* 0x000fea0003800200 */
.L_x_1164:
[----:B------:R-:W1:Y:S02]  /*2edd0*/  F2F.F64.F32 R10, R10 ;  /* 0x0000000a000a7310 */ /* 0x000e640000201800 */
[----:B-1----:R-:W-:-:S06]  /*2ede0*/  DFMA R16, R6, -R16, R10 ;  /* 0x800000100610722b */ /* 0x002fcc000000000a */
[----:B------:R3:W4:Y:S01]  /*2edf0*/  F2F.F32.F64 R10, R16 ;  /* 0x00000010000a7310 */ /* 0x0007220000301000 */
[----:B------:R-:W-:Y:S05]  /*2ee00*/  @P3 BRA `(.L_x_1167) ;  /* 0xffffffd4000c3947 */ /* 0x000fea000383ffff */
[CC--:B--2-4-:R-:W-:Y:S02]  /*2ee10*/  FSETP.GE.AND P0, PT, R3.reuse, R10.reuse, PT ;  /* 0x0000000a0300720b */ /* 0x0d4fe40003f06000 */
[----:B------:R-:W-:Y:S02]  /*2ee20*/  MOV R11, RZ ;  /* 0x000000ff000b7202 */ /* 0x000fe40000000f00 */
[----:B------:R-:W-:Y:S02]  /*2ee30*/  MOV R4, RZ ;  /* 0x000000ff00047202 */ /* 0x000fe40000000f00 */
[----:B------:R-:W-:-:S07]  /*2ee40*/  FSEL R10, R3, R10, P0 ;  /* 0x0000000a030a7208 */ /* 0x000fce0000000000 */
.L_x_1177:
[----:B------:R-:W-:-:S05]  /*2ee50*/  IADD3 R7, PT, PT, R1, R4, RZ ;  /* 0x0000000401077210 */ /* 0x000fca0007ffe0ff */
[----:B--2---:R-:W2:Y:S01]  /*2ee60*/  LDL.U8 R3, [R7+0x290] ;  /* 0x0002900007037983 */ /* 0x004ea20000100000 */
[----:B-1----:R-:W1:Y:S01]  /*2ee70*/  MUFU.RCP R5, R2 ;  /* 0x0000000200057308 */ /* 0x002e620000001000 */
[----:B------:R-:W-:Y:S01]  /*2ee80*/  IADD3 R4, PT, PT, R4, 0x2, RZ ;  /* 0x0000000204047810 */ /* 0x000fe20007ffe0ff */
[----:B------:R-:W-:Y:S03]  /*2ee90*/  BSSY.RECONVERGENT B4, `(.L_x_1168) ;  /* 0x000000e000047945 */ /* 0x000fe60003800200 */
        /* <DEDUP_REMOVED lines=12> */
[----:B0--3--:R-:W-:Y:S05]  /*2ef60*/  CALL.REL.NOINC `($__internal_1_$__cuda_sm3x_div_rn_noftz_f32_slowpath) ;  /* 0x0000006400d87944 */ /* 0x009fea0003c00000 */
.L_x_1169:
[----:B------:R-:W-:Y:S05]  /*2ef70*/  BSYNC.RECONVERGENT B4 ;  /* 0x0000000000047941 */ /* 0x000fea0003800200 */
.L_x_1168:
        /* <DEDUP_REMOVED lines=14> */
[----:B------:R-:W-:Y:S01]  /*2f060*/  MOV R6, 0xfffffc01 ;  /* 0xfffffc0100067802 */ /* 0x000fe20000000f00 */
[----:B------:R-:W-:-:S10]  /*2f070*/  @!P0 IMAD.MOV.U32 R6, RZ, RZ, -0x435 ;  /* 0xfffffbcbff068424 */ /* 0x000fd400078e00ff */
        /* <DEDUP_REMOVED lines=21> */
[----:B------:R-:W3:Y:S01]  /*2f1d0*/  MUFU.RCP64H R15, R21 ;  /* 0x00000015000f7308 */ /* 0x000ee20000001800 */
[----:B------:R-:W-:Y:S01]  /*2f1e0*/  UMOV UR9, 0x3fe62e42 ;  /* 0x3fe62e4200097882 */ /* 0x000fe20000000000 */
[----:B---3--:R-:W-:-:S08]  /*2f1f0*/  DFMA R16, -R20, R14, 1 ;  /* 0x3ff000001410742b */ /* 0x008fd0000000010e */
        /* <DEDUP_REMOVED lines=41> */
.L_x_1171:
[----:B------:R-:W-:Y:S02]  /*2f490*/  MOV R12, 0x0 ;  /* 0x00000000000c7802 */ /* 0x000fe40000000f00 */
[----:B------:R-:W-:Y:S02]  /*2f4a0*/  MOV R13, 0x7ff00000 ;  /* 0x7ff00000000d7802 */ /* 0x000fe40000000f00 */
[----:B------:R-:W-:-:S04]  /*2f4b0*/  LOP3.LUT P0, RZ, R15, 0x7fffffff, RZ, 0xc0, !PT ;  /* 0x7fffffff0fff7812 */ /* 0x000fc8000780c0ff */
[----:B------:R-:W-:-:S10]  /*2f4c0*/  DFMA R12, R14, R12, +INF ;  /* 0x7ff000000e0c742b */ /* 0x000fd4000000000c */
[----:B------:R-:W-:Y:S02]  /*2f4d0*/  FSEL R18, R12, RZ, P0 ;  /* 0x000000ff0c127208 */ /* 0x000fe40000000000 */
[----:B------:R-:W-:-:S07]  /*2f4e0*/  FSEL R19, R13, -QNAN , P0 ;  /* 0xfff000000d137808 */ /* 0x000fce0000000000 */
.L_x_1172:
[----:B------:R-:W-:Y:S05]  /*2f4f0*/  BSYNC.RECONVERGENT B2 ;  /* 0x0000000000027941 */ /* 0x000fea0003800200 */
.L_x_1170:
[----:B------:R-:W2:Y:S01]  /*2f500*/  LDL.U8 R7, [R7+0x291] ;  /* 0x0002910007077983 */ /* 0x000ea20000100000 */
[----:B------:R-:W1:Y:S01]  /*2f510*/  F2F.F64.F32 R12, R11 ;  /* 0x0000000b000c7310 */ /* 0x000e620000201800 */
[----:B------:R-:W-:Y:S07]  /*2f520*/  BSSY.RECONVERGENT B4, `(.L_x_1173) ;  /* 0x0000010000047945 */ /* 0x000fee0003800200 */
[----:B------:R-:W4:Y:S01]  /*2f530*/  MUFU.RCP R3, R2 ;  /* 0x0000000200037308 */ /* 0x000f220000001000 */
[----:B-1----:R-:W-:Y:S01]  /*2f540*/  DFMA R8, R8, -R18, R12 ;  /* 0x800000120808722b */ /* 0x002fe2000000000c */
[----:B----4-:R-:W-:-:S09]  /*2f550*/  FFMA R6, -R2, R3, 1 ;  /* 0x3f80000002067423 */ /* 0x010fd20000000103 */
[----:B------:R1:W4:Y:S01]  /*2f560*/  F2F.F32.F64 R8, R8 ;  /* 0x0000000800087310 */ /* 0x0003220000301000 */
[----:B------:R-:W-:Y:S01]  /*2f570*/  FFMA R3, R3, R6, R3 ;  /* 0x0000000603037223 */ /* 0x000fe20000000003 */
[----:B--2---:R-:W-:-:S06]  /*2f580*/  I2FP.F32.U32 R13, R7 ;  /* 0x00000007000d7245 */ /* 0x004fcc0000201000 */
[----:B------:R-:W2:Y:S01]  /*2f590*/  FCHK P0, R13, R2 ;  /* 0x000000020d007302 */ /* 0x000ea20000000000 */
[----:B------:R-:W-:-:S04]  /*2f5a0*/  FFMA R5, R3, R13, RZ ;  /* 0x0000000d03057223 */ /* 0x000fc800000000ff */
[----:B------:R-:W-:-:S04]  /*2f5b0*/  FFMA R6, -R2, R5, R13 ;  /* 0x0000000502067223 */ /* 0x000fc8000000010d */
[----:B------:R-:W-:Y:S01]  /*2f5c0*/  FFMA R5, R3, R6, R5 ;  /* 0x0000000603057223 */ /* 0x000fe20000000005 */
[----:B-12-4-:R-:W-:Y:S06]  /*2f5d0*/  @!P0 BRA `(.L_x_1174) ;  /* 0x0000000000108947 */ /* 0x016fec0003800000 */
[----:B------:R-:W-:Y:S02]  /*2f5e0*/  MOV R6, R13 ;  /* 0x0000000d00067202 */ /* 0x000fe40000000f00 */
[----:B------:R-:W-:Y:S02]  /*2f5f0*/  MOV R5, R2 ;  /* 0x0000000200057202 */ /* 0x000fe40000000f00 */
[----:B------:R-:W-:-:S07]  /*2f600*/  MOV R14, 0x2f620 ;  /* 0x0002f620000e7802 */ /* 0x000fce0000000f00 */
[----:B0--3--:R-:W-:Y:S05]  /*2f610*/  CALL.REL.NOINC `($__internal_1_$__cuda_sm3x_div_rn_noftz_f32_slowpath) ;  /* 0x00000060002c7944 */ /* 0x009fea0003c00000 */
.L_x_1174:
[----:B------:R-:W-:Y:S05]  /*2f620*/  BSYNC.RECONVERGENT B4 ;  /* 0x0000000000047941 */ /* 0x000fea0003800200 */
.L_x_1173:
        /* <DEDUP_REMOVED lines=13> */
[----:B------:R-:W-:Y:S01]  /*2f700*/  @!P0 IMAD.MOV.U32 R3, RZ, RZ, R15 ;  /* 0x000000ffff038224 */ /* 0x000fe200078e000f */
[----:B------:R-:W-:-:S04]  /*2f710*/  @!P0 MOV R5, R14 ;  /* 0x0000000e00058202 */ /* 0x000fc80000000f00 */
[----:B------:R-:W-:-:S04]  /*2f720*/  IADD3 R9, PT, PT, R3, -0x1, RZ ;  /* 0xffffffff03097810 */ /* 0x000fc80007ffe0ff */
[----:B------:R-:W-:-:S13]  /*2f730*/  ISETP.GE.U32.AND P1, PT, R9, 0x7fefffff, PT ;  /* 0x7fefffff0900780c */ /* 0x000fda0003f26070 */
[----:B---3--:R-:W-:Y:S02]  /*2f740*/  @P1 MOV R16, 0x0 ;  /* 0x0000000000101802 */ /* 0x008fe40000000f00 */
        /* <DEDUP_REMOVED lines=11> */
[----:B------:R-:W-:Y:S01]  /*2f800*/  UMOV UR8, 0x80000000 ;  /* 0x8000000000087882 */ /* 0x000fe20000000000 */
[----:B------:R-:W-:Y:S01]  /*2f810*/  MOV R14, RZ ;  /* 0x000000ff000e7202 */ /* 0x000fe20000000f00 */
        /* <DEDUP_REMOVED lines=57> */
.L_x_1176:
[----:B------:R-:W-:Y:S05]  /*2fbb0*/  BSYNC.RECONVERGENT B2 ;  /* 0x0000000000027941 */ /* 0x000fea0003800200 */
.L_x_1175:
[----:B------:R-:W1:Y:S02]  /*2fbc0*/  F2F.F64.F32 R8, R8 ;  /* 0x0000000800087310 */ /* 0x000e640000201800 */
[----:B-1----:R-:W-:-:S06]  /*2fbd0*/  DFMA R12, R6, -R12, R8 ;  /* 0x8000000c060c722b */ /* 0x002fcc0000000008 */
[----:B------:R1:W2:Y:S01]  /*2fbe0*/  F2F.F32.F64 R11, R12 ;  /* 0x0000000c000b7310 */ /* 0x0002a20000301000 */
[----:B------:R-:W-:Y:S05]  /*2fbf0*/  @P3 BRA `(.L_x_1177) ;  /* 0xfffffff000943947 */ /* 0x000fea000383ffff */
[----:B------:R-:W-:-:S07]  /*2fc00*/  IMAD.MOV.U32 R4, RZ, RZ, RZ ;  /* 0x000000ffff047224 */ /* 0x000fce00078e00ff */
.L_x_1242:
[----:B------:R-:W-:-:S05]  /*2fc10*/  IADD3 R7, PT, PT, R1, R4, RZ ;  /* 0x0000000401077210 */ /* 0x000fca0007ffe0ff */
[----:B------:R-:W3:Y:S01]  /*2fc20*/  LDL.U8 R3, [R7+0x290] ;  /* 0x0002900007037983 */ /* 0x000ee20000100000 */
[----:B------:R-:W4:Y:S01]  /*2fc30*/  MUFU.RCP R5, R2 ;  /* 0x0000000200057308 */ /* 0x000f220000001000 */
[----:B------:R-:W-:Y:S01]  /*2fc40*/  BSSY.RECONVERGENT B4, `(.L_x_1178) ;  /* 0x000000d000047945 */ /* 0x000fe20003800200 */
[----:B----4-:R-:W-:Y:S01]  /*2fc50*/  FFMA R6, -R2, R5, 1 ;  /* 0x3f80000002067423 */ /* 0x010fe20000000105 */
[----:B---3--:R-:W-:-:S03]  /*2fc60*/  I2FP.F32.U32 R9, R3 ;  /* 0x0000000300097245 */ /* 0x008fc60000201000 */
[----:B------:R-:W-:Y:S02]  /*2fc70*/  FFMA R3, R5, R6, R5 ;  /* 0x0000000605037223 */ /* 0x000fe40000000005 */
[----:B------:R-:W3:Y:S02]  /*2fc80*/  FCHK P0, R9, R2 ;  /* 0x0000000209007302 */ /* 0x000ee40000000000 */
[----:B------:R-:W-:-:S04]  /*2fc90*/  FFMA R5, R3, R9, RZ ;  /* 0x0000000903057223 */ /* 0x000fc800000000ff */
[----:B------:R-:W-:-:S04]  /*2fca0*/  FFMA R6, -R2, R5, R9 ;  /* 0x0000000502067223 */ /* 0x000fc80000000109 */
[----:B------:R-:W-:Y:S01]  /*2fcb0*/  FFMA R5, R3, R6, R5 ;  /* 0x0000000603057223 */ /* 0x000fe20000000005 */
[----:B---3--:R-:W-:Y:S06]  /*2fcc0*/  @!P0 BRA `(.L_x_1179) ;  /* 0x0000000000108947 */ /* 0x008fec0003800000 */
[----:B------:R-:W-:Y:S02]  /*2fcd0*/  MOV R6, R9 ;  /* 0x0000000900067202 */ /* 0x000fe40000000f00 */
[----:B------:R-:W-:Y:S02]  /*2fce0*/  MOV R5, R2 ;  /* 0x0000000200057202 */ /* 0x000fe40000000f00 */
[----:B------:R-:W-:-:S07]  /*2fcf0*/  MOV R14, 0x2fd10 ;  /* 0x0002fd10000e7802 */ /* 0x000fce0000000f00 */
[----:B012---:R-:W-:Y:S05]  /*2fd00*/  CALL.REL.NOINC `($__internal_1_$__cuda_sm3x_div_rn_noftz_f32_slowpath) ;  /* 0x0000005800707944 */ /* 0x007fea0003c00000 */
.L_x_1179:
[----:B------:R-:W-:Y:S05]  /*2fd10*/  BSYNC.RECONVERGENT B4 ;  /* 0x0000000000047941 */ /* 0x000fea0003800200 */
.L_x_1178:
[----:B------:R-:W1:Y:S01]  /*2fd20*/  LDL.U8 R3, [R7+0x2b0] ;  /* 0x0002b00007037983 */ /* 0x000e620000100000 */
[----:B------:R-:W3:Y:S01]  /*2fd30*/  MUFU.RCP R9, R2 ;  /* 0x0000000200097308 */ /* 0x000ee20000001000 */
[----:B------:R-:W-:Y:S01]  /*2fd40*/  BSSY.RECONVERGENT B4, `(.L_x_1180) ;  /* 0x000000e000047945 */ /* 0x000fe20003800200 */
[----:B------:R-:W-:Y:S01]  /*2fd50*/  FADD R8, RZ, R5 ;  /* 0x00000005ff087221 */ /* 0x000fe20000000000 */
[----:B---3--:R-:W-:Y:S01]  /*2fd60*/  FFMA R6, -R2, R9, 1 ;  /* 0x3f80000002067423 */ /* 0x008fe20000000109 */
[----:B-1----:R-:W-:-:S03]  /*2fd70*/  I2FP.F32.U32 R13, R3 ;  /* 0x00000003000d7245 */ /* 0x002fc60000201000 */
        /* <DEDUP_REMOVED lines=10> */
.L_x_1181:
[----:B------:R-:W-:Y:S05]  /*2fe20*/  BSYNC.RECONVERGENT B4 ;  /* 0x0000000000047941 */ /* 0x000fea0003800200 */
.L_x_1180:
[----:B------:R-:W3:Y:S01]  /*2fe30*/  LDL.U8 R3, [R7+0x2d0] ;  /* 0x0002d00007037983 */ /* 0x000ee20000100000 */
[----:B------:R-:W1:Y:S01]  /*2fe40*/  MUFU.RCP R9, R2 ;  /* 0x0000000200097308 */ /* 0x000e620000001000 */
[----:B------:R-:W-:Y:S01]  /*2fe50*/  BSSY.RECONVERGENT B4, `(.L_x_1182) ;  /* 0x000000e000047945 */ /* 0x000fe20003800200 */
[----:B------:R-:W-:Y:S01]  /*2fe60*/  FADD R8, R8, R5 ;  /* 0x0000000508087221 */ /* 0x000fe20000000000 */
        /* <DEDUP_REMOVED lines=12> */
.L_x_1183:
[----:B------:R-:W-:Y:S05]  /*2ff30*/  BSYNC.RECONVERGENT B4 ;  /* 0x0000000000047941 */ /* 0x000fea0003800200 */
.L_x_1182:
        /* <DEDUP_REMOVED lines=16> */
.L_x_1185:
[----:B------:R-:W-:Y:S05]  /*30040*/  BSYNC.RECONVERGENT B4 ;  /* 0x0000000000047941 */ /* 0x000fea0003800200 */
.L_x_1184:
        /* <DEDUP_REMOVED lines=16> */
.L_x_1187:
[----:B------:R-:W-:Y:S05]  /*30150*/  BSYNC.RECONVERGENT B4 ;  /* 0x0000000000047941 */ /* 0x000fea0003800200 */
.L_x_1186:
        /* <DEDUP_REMOVED lines=16> */
.L_x_1189:
[----:B------:R-:W-:Y:S05]  /*30260*/  BSYNC.RECONVERGENT B4 ;  /* 0x0000000000047941 */ /* 0x000fea0003800200 */
.L_x_1188:
        /* <DEDUP_REMOVED lines=16> */
.L_x_1191:
[----:B------:R-:W-:Y:S05]  /*30370*/  BSYNC.RECONVERGENT B4 ;  /* 0x0000000000047941 */ /* 0x000fea0003800200 */
.L_x_1190:
        /* <DEDUP_REMOVED lines=15> */
[----:B0-2---:R-:W-:Y:S05]  /*30470*/  CALL.REL.NOINC `($__internal_1_$__cuda_sm3x_div_rn_noftz_f32_slowpath) ;  /* 0x0000005000947944 */ /* 0x005fea0003c00000 */
.L_x_1193:
[----:B------:R-:W-:Y:S05]  /*30480*/  BSYNC.RECONVERGENT B4 ;  /* 0x0000000000047941 */ /* 0x000fea0003800200 */
.L_x_1192:
        /* <DEDUP_REMOVED lines=16> */
.L_x_1195:
[----:B------:R-:W-:Y:S05]  /*30590*/  BSYNC.RECONVERGENT B4 ;  /* 0x0000000000047941 */ /* 0x000fea0003800200 */
.L_x_1194:
        /* <DEDUP_REMOVED lines=16> */
.L_x_1197:
[----:B------:R-:W-:Y:S05]  /*306a0*/  BSYNC.RECONVERGENT B4 ;  /* 0x0000000000047941 */ /* 0x000fea0003800200 */
.L_x_1196:
        /* <DEDUP_REMOVED lines=16> */
.L_x_1199:
[----:B------:R-:W-:Y:S05]  /*307b0*/  BSYNC.RECONVERGENT B4 ;  /* 0x0000000000047941 */ /* 0x000fea0003800200 */
.L_x_1198:
        /* <DEDUP_REMOVED lines=16> */
.L_x_1201:
[----:B------:R-:W-:Y:S05]  /*308c0*/  BSYNC.RECONVERGENT B4 ;  /* 0x0000000000047941 */ /* 0x000fea0003800200 */
.L_x_1200:
        /* <DEDUP_REMOVED lines=16> */
.L_x_1203:
[----:B------:R-:W-:Y:S05]  /*309d0*/  BSYNC.RECONVERGENT B4 ;  /* 0x0000000000047941 */ /* 0x000fea0003800200 */
.L_x_1202:
        /* <DEDUP_REMOVED lines=16> */
.L_x_1205:
[----:B------:R-:W-:Y:S05]  /*30ae0*/  BSYNC.RECONVERGENT B4 ;  /* 0x0000000000047941 */ /* 0x000fea0003800200 */
.L_x_1204:
        /* <DEDUP_REMOVED lines=16> */
.L_x_1207:
[----:B------:R-:W-:Y:S05]  /*30bf0*/  BSYNC.RECONVERGENT B4 ;  /* 0x0000000000047941 */ /* 0x000fea0003800200 */
.L_x_1206:
        /* <DEDUP_REMOVED lines=16> */
.L_x_1209:
[----:B------:R-:W-:Y:S05]  /*30d00*/  BSYNC.RECONVERGENT B4 ;  /* 0x0000000000047941 */ /* 0x000fea0003800200 */
.L_x_1208:
        /* <DEDUP_REMOVED lines=16> */
.L_x_1211:
[----:B------:R-:W-:Y:S05]  /*30e10*/  BSYNC.RECONVERGENT B4 ;  /* 0x0000000000047941 */ /* 0x000fea0003800200 */
.L_x_1210:
        /* <DEDUP_REMOVED lines=16> */
.L_x_1213:
[----:B------:R-:W-:Y:S05]  /*30f20*/  BSYNC.RECONVERGENT B4 ;  /* 0x0000000000047941 */ /* 0x000fea0003800200 */
.L_x_1212:
        /* <DEDUP_REMOVED lines=16> */
.L_x_1215:
[----:B------:R-:W-:Y:S05]  /*31030*/  BSYNC.RECONVERGENT B4 ;  /* 0x0000000000047941 */ /* 0x000fea0003800200 */
.L_x_1214:
        /* <DEDUP_REMOVED lines=16> */
.L_x_1217:
[----:B------:R-:W-:Y:S05]  /*31140*/  BSYNC.RECONVERGENT B4 ;  /* 0x0000000000047941 */ /* 0x000fea0003800200 */
.L_x_1216:
        /* <DEDUP_REMOVED lines=16> */
.L_x_1219:
[----:B------:R-:W-:Y:S05]  /*31250*/  BSYNC.RECONVERGENT B4 ;  /* 0x0000000000047941 */ /* 0x000fea0003800200 */
.L_x_1218:
        /* <DEDUP_REMOVED lines=16> */
.L_x_1221:
[----:B------:R-:W-:Y:S05]  /*31360*/  BSYNC.RECONVERGENT B4 ;  /* 0x0000000000047941 */ /* 0x000fea0003800200 */
.L_x_1220:
        /* <DEDUP_REMOVED lines=16> */
.L_x_1223:
[----:B------:R-:W-:Y:S05]  /*31470*/  BSYNC.RECONVERGENT B4 ;  /* 0x0000000000047941 */ /* 0x000fea0003800200 */
.L_x_1222:
        /* <DEDUP_REMOVED lines=16> */
.L_x_1225:
[----:B------:R-:W-:Y:S05]  /*31580*/  BSYNC.RECONVERGENT B4 ;  /* 0x0000000000047941 */ /* 0x000fea0003800200 */
.L_x_1224:
        /* <DEDUP_REMOVED lines=16> */
.L_x_1227:
[----:B------:R-:W-:Y:S05]  /*31690*/  BSYNC.RECONVERGENT B4 ;  /* 0x0000000000047941 */ /* 0x000fea0003800200 */
.L_x_1226:
        /* <DEDUP_REMOVED lines=16> */
.L_x_1229:
[----:B------:R-:W-:Y:S05]  /*317a0*/  BSYNC.RECONVERGENT B4 ;  /* 0x0000000000047941 */ /* 0x000fea0003800200 */
.L_x_1228:
        /* <DEDUP_REMOVED lines=16> */
.L_x_1231:
[----:B------:R-:W-:Y:S05]  /*318b0*/  BSYNC.RECONVERGENT B4 ;  /* 0x0000000000047941 */ /* 0x000fea0003800200 */
.L_x_1230:
        /* <DEDUP_REMOVED lines=16> */
.L_x_1233:
[----:B------:R-:W-:Y:S05]  /*319c0*/  BSYNC.RECONVERGENT B4 ;  /* 0x0000000000047941 */ /* 0x000fea0003800200 */
.L_x_1232:
        /* <DEDUP_REMOVED lines=16> */
.L_x_1235:
[----:B------:R-:W-:Y:S05]  /*31ad0*/  BSYNC.RECONVERGENT B4 ;  /* 0x0000000000047941 */ /* 0x000fea0003800200 */
.L_x_1234:
        /* <DEDUP_REMOVED lines=16> */
.L_x_1237:
[----:B------:R-:W-:Y:S05]  /*31be0*/  BSYNC.RECONVERGENT B4 ;  /* 0x0000000000047941 */ /* 0x000fea0003800200 */
.L_x_1236:
        /* <DEDUP_REMOVED lines=16> */
.L_x_1239:
[----:B------:R-:W-:Y:S05]  /*31cf0*/  BSYNC.RECONVERGENT B4 ;  /* 0x0000000000047941 */ /* 0x000fea0003800200 */
.L_x_1238:
[----:B------:R-:W3:Y:S01]  /*31d00*/  LDL.U8 R7, [R7+0x670] ;  /* 0x0006700007077983 */ /* 0x000ee20000100000 */
[----:B------:R-:W1:Y:S01]  /*31d10*/  MUFU.RCP R3, R2 ;  /* 0x0000000200037308 */ /* 0x000e620000001000 */
[----:B------:R-:W-:Y:S01]  /*31d20*/  BSSY.RECONVERGENT B4, `(.L_x_1240) ;  /* 0x000000e000047945 */ /* 0x000fe20003800200 */
[----:B------:R-:W-:Y:S01]  /*31d30*/  FADD R8, R8, R5 ;  /* 0x0000000508087221 */ /* 0x000fe20000000000 */
[----:B-1----:R-:W-:-:S04]  /*31d40*/  FFMA R6, -R2, R3, 1 ;  /* 0x3f80000002067423 */ /* 0x002fc80000000103 */
[----:B------:R-:W-:Y:S01]  /*31d50*/  FFMA R3, R3, R6, R3 ;  /* 0x0000000603037223 */ /* 0x000fe20000000003 */
[----:B---3--:R-:W-:-:S04]  /*31d60*/  I2FP.F32.U32 R13, R7 ;  /* 0x00000007000d7245 */ /* 0x008fc80000201000 */
[----:B------:R-:W1:Y:S01]  /*31d70*/  FCHK P0, R13, R2 ;  /* 0x000000020d007302 */ /* 0x000e620000000000 */
        /* <DEDUP_REMOVED lines=8> */
.L_x_1241:
[----:B------:R-:W-:Y:S05]  /*31e00*/  BSYNC.RECONVERGENT B4 ;  /* 0x0000000000047941 */ /* 0x000fea0003800200 */
.L_x_1240:
[----:B------:R-:W-:Y:S01]  /*31e10*/  FADD R5, R8, R5 ;  /* 0x0000000508057221 */ /* 0x000fe20000000000 */
[C---:B------:R-:W-:Y:S02]  /*31e20*/  LEA R6, R4.reuse, R1, 0x2 ;  /* 0x0000000104067211 */ /* 0x040fe400078e10ff */
[----:B------:R-:W-:-:S03]  /*31e30*/  IADD3 R4, PT, PT, R4, 0x1, RZ ;  /* 0x0000000104047810 */ /* 0x000fc60007ffe0ff */
[----:B------:R3:W-:Y:S01]  /*31e40*/  STL [R6], R5 ;  /* 0x0000000506007387 */ /* 0x0007e20000100800 */
[----:B------:R-:W-:-:S13]  /*31e50*/  ISETP.NE.AND P0, PT, R4, 0x20, PT ;  /* 0x000000200400780c */ /* 0x000fda0003f05270 */
[----:B---3--:R-:W-:Y:S05]  /*31e60*/  @P0 BRA `(.L_x_1242) ;  /* 0xffffffdc00680947 */ /* 0x008fea000383ffff */
[----:B------:R-:W-:-:S07]  /*31e70*/  HFMA2 R3, -RZ, RZ, 0, 0 ;  /* 0x00000000ff037431 */ /* 0x000fce00000001ff */
.L_x_1307:
[----:B------:R-:W-:-:S05]  /*31e80*/  LEA R18, R3, R1, 0x5 ;  /* 0x0000000103127211 */ /* 0x000fca00078e28ff */
[----:B------:R-:W3:Y:S01]  /*31e90*/  LDL.128 R12, [R18+0x290] ;  /* 0x00029000120c7983 */ /* 0x000ee20000100c00 */
[----:B------:R-:W1:Y:S01]  /*31ea0*/  MUFU.RCP R5, R2 ;  /* 0x0000000200057308 */ /* 0x000e620000001000 */
        /* <DEDUP_REMOVED lines=30> */
.L_x_1244:
[----:B------:R-:W-:Y:S05]  /*32090*/  BSYNC.RECONVERGENT B4 ;  /* 0x0000000000047941 */ /* 0x000fea0003800200 */
.L_x_1243:
        /* <DEDUP_REMOVED lines=17> */
.L_x_1246:
[----:B------:R-:W-:Y:S05]  /*321b0*/  BSYNC.RECONVERGENT B4 ;  /* 0x0000000000047941 */ /* 0x000fea0003800200 */
.L_x_1245:
        /* <DEDUP_REMOVED lines=17> */
.L_x_1248:
[----:B------:R-:W-:Y:S05]  /*322d0*/  BSYNC.RECONVERGENT B4 ;  /* 0x0000000000047941 */ /* 0x000fea0003800200 */
.L_x_1247:
        /* <DEDUP_REMOVED lines=17> */
.L_x_1250:
[----:B------:R-:W-:Y:S05]  /*323f0*/  BSYNC.RECONVERGENT B4 ;  /* 0x0000000000047941 */ /* 0x000fea0003800200 */
.L_x_1249:
        /* <DEDUP_REMOVED lines=17> */
.L_x_1252:
[----:B------:R-:W-:Y:S05]  /*32510*/  BSYNC.RECONVERGENT B4 ;  /* 0x0000000000047941 */ /* 0x000fea0003800200 */
.L_x_1251:
        /* <DEDUP_REMOVED lines=17> */
.L_x_1254:
[----:B------:R-:W-:Y:S05]  /*32630*/  BSYNC.RECONVERGENT B4 ;  /* 0x0000000000047941 */ /* 0x000fea0003800200 */
.L_x_1253:
        /* <DEDUP_REMOVED lines=17> */
.L_x_1256:
[----:B------:R-:W-:Y:S05]  /*32750*/  BSYNC.RECONVERGENT B4 ;  /* 0x0000000000047941 */ /* 0x000fea0003800200 */
.L_x_1255:
        /* <DEDUP_REMOVED lines=17> */
.L_x_1258:
[----:B------:R-:W-:Y:S05]  /*32870*/  BSYNC.RECONVERGENT B4 ;  /* 0x0000000000047941 */ /* 0x000fea0003800200 */
.L_x_1257:
        /* <DEDUP_REMOVED lines=17> */
.L_x_1260:
[----:B------:R-:W-:Y:S05]  /*32990*/  BSYNC.RECONVERGENT B4 ;  /* 0x0000000000047941 */ /* 0x000fea0003800200 */
.L_x_1259:
        /* <DEDUP_REMOVED lines=17> */
.L_x_1262:
[----:B------:R-:W-:Y:S05]  /*32ab0*/  BSYNC.RECONVERGENT B4 ;  /* 0x0000000000047941 */ /* 0x000fea0003800200 */
.L_x_1261:
        /* <DEDUP_REMOVED lines=17> */
.L_x_1264:
[----:B------:R-:W-:Y:S05]  /*32bd0*/  BSYNC.RECONVERGENT B4 ;  /* 0x0000000000047941 */ /* 0x000fea0003800200 */
.L_x_1263:
        /* <DEDUP_REMOVED lines=16> */
.L_x_1266:
[----:B------:R-:W-:Y:S05]  /*32ce0*/  BSYNC.RECONVERGENT B4 ;  /* 0x0000000000047941 */ /* 0x000fea0003800200 */
.L_x_1265:
        /* <DEDUP_REMOVED lines=16> */
.L_x_1268:
[----:B------:R-:W-:Y:S05]  /*32df0*/  BSYNC.RECONVERGENT B4 ;  /* 0x0000000000047941 */ /* 0x000fea0003800200 */
.L_x_1267:
        /* <DEDUP_REMOVED lines=16> */
.L_x_1270:
[----:B------:R-:W-:Y:S05]  /*32f00*/  BSYNC.RECONVERGENT B4 ;  /* 0x0000000000047941 */ /* 0x000fea0003800200 */
.L_x_1269:
        /* <DEDUP_REMOVED lines=16> */
.L_x_1272:
[----:B------:R-:W-:Y:S05]  /*33010*/  BSYNC.RECONVERGENT B4 ;  /* 0x0000000000047941 */ /* 0x000fea0003800200 */
.L_x_1271:
        /* <DEDUP_REMOVED lines=16> */
.L_x_1274:
[----:B------:R-:W-:Y:S05]  /*33120*/  BSYNC.RECONVERGENT B4 ;  /* 0x0000000000047941 */ /* 0x000fea0003800200 */
.L_x_1273:
        /* <DEDUP_REMOVED lines=32> */
.L_x_1276:
[----:B------:R-:W-:Y:S05]  /*33330*/  BSYNC.RECONVERGENT B4 ;  /* 0x0000000000047941 */ /* 0x000fea0003800200 */
.L_x_1275:
        /* <DEDUP_REMOVED lines=16> */
.L_x_1278:
[----:B------:R-:W-:Y:S05]  /*33440*/  BSYNC.RECONVERGENT B4 ;  /* 0x0000000000047941 */ /* 0x000fea0003800200 */
.L_x_1277:
        /* <DEDUP_REMOVED lines=16> */
.L_x_1280:
[----:B------:R-:W-:Y:S05]  /*33550*/  BSYNC.RECONVERGENT B4 ;  /* 0x0000000000047941 */ /* 0x000fea0003800200 */
.L_x_1279:
        /* <DEDUP_REMOVED lines=16> */
.L_x_1282:
[----:B------:R-:W-:Y:S05]  /*33660*/  BSYNC.RECONVERGENT B4 ;  /* 0x0000000000047941 */ /* 0x000fea0003800200 */
.L_x_1281:
        /* <DEDUP_REMOVED lines=16> */
.L_x_1284:
[----:B------:R-:W-:Y:S05]  /*33770*/  BSYNC.RECONVERGENT B4 ;  /* 0x0000000000047941 */ /* 0x000fea0003800200 */
.L_x_1283:
        /* <DEDUP_REMOVED lines=16> */
.L_x_1286:
[----:B------:R-:W-:Y:S05]  /*33880*/  BSYNC.RECONVERGENT B4 ;  /* 0x0000000000047941 */ /* 0x000fea0003800200 */
.L_x_1285:
        /* <DEDUP_REMOVED lines=16> */
.L_x_1288:
[----:B------:R-:W-:Y:S05]  /*33990*/  BSYNC.RECONVERGENT B4 ;  /* 0x0000000000047941 */ /* 0x000fea0003800200 */
.L_x_1287:
        /* <DEDUP_REMOVED lines=16> */
.L_x_1290:
[----:B------:R-:W-:Y:S05]  /*33aa0*/  BSYNC.RECONVERGENT B4 ;  /* 0x0000000000047941 */ /* 0x000fea0003800200 */
.L_x_1289:
        /* <DEDUP_REMOVED lines=16> */
.L_x_1292:
[----:B------:R-:W-:Y:S05]  /*33bb0*/  BSYNC.RECONVERGENT B4 ;  /* 0x0000000000047941 */ /* 0x000fea0003800200 */
.L_x_1291:
        /* <DEDUP_REMOVED lines=16> */
.L_x_1294:
[----:B------:R-:W-:Y:S05]  /*33cc0*/  BSYNC.RECONVERGENT B4 ;  /* 0x0000000000047941 */ /* 0x000fea0003800200 */
.L_x_1293:
        /* <DEDUP_REMOVED lines=16> */
.L_x_1296:
[----:B------:R-:W-:Y:S05]  /*33dd0*/  BSYNC.RECONVERGENT B4 ;  /* 0x0000000000047941 */ /* 0x000fea0003800200 */
.L_x_1295:
        /* <DEDUP_REMOVED lines=16> */
.L_x_1298:
[----:B------:R-:W-:Y:S05]  /*33ee0*/  BSYNC.RECONVERGENT B4 ;  /* 0x0000000000047941 */ /* 0x000fea0003800200 */
.L_x_1297:
        /* <DEDUP_REMOVED lines=16> */
.L_x_1300:
[----:B------:R-:W-:Y:S05]  /*33ff0*/  BSYNC.RECONVERGENT B4 ;  /* 0x0000000000047941 */ /* 0x000fea0003800200 */
.L_x_1299:
        /* <DEDUP_REMOVED lines=16> */
.L_x_1302:
[----:B------:R-:W-:Y:S05]  /*34100*/  BSYNC.RECONVERGENT B4 ;  /* 0x0000000000047941 */ /* 0x000fea0003800200 */
.L_x_1301:
        /* <DEDUP_REMOVED lines=16> */
.L_x_1304:
[----:B------:R-:W-:Y:S05]  /*34210*/  BSYNC.RECONVERGENT B4 ;  /* 0x0000000000047941 */ /* 0x000fea0003800200 */
.L_x_1303:
        /* <DEDUP_REMOVED lines=16> */
.L_x_1306:
[----:B------:R-:W-:Y:S05]  /*34320*/  BSYNC.RECONVERGENT B4 ;  /* 0x0000000000047941 */ /* 0x000fea0003800200 */
.L_x_1305:
        /* <DEDUP_REMOVED lines=8> */
.L_x_1318:
[----:B------:R-:W-:-:S06]  /*343b0*/  LEA R9, R15, R62, 0x2 ;  /* 0x0000003e0f097211 */ /* 0x000fcc00078e10ff */
[----:B------:R-:W5:Y:S01]  /*343c0*/  LDL R9, [R9] ;  /* 0x0000000009097983 */ /* 0x000f620000100800 */
[----:B------:R-:W-:Y:S02]  /*343d0*/  MOV R7, R15 ;  /* 0x0000000f00077202 */ /* 0x000fe40000000f00 */
[----:B------:R-:W-:Y:S02]  /*343e0*/  IADD3 R15, PT, PT, R15, 0x1, RZ ;  /* 0x000000010f0f7810 */ /* 0x000fe40007ffe0ff */
[----:B------:R-:W-:Y:S02]  /*343f0*/  MOV R8, RZ ;  /* 0x000000ff00087202 */ /* 0x000fe40000000f00 */
[----:B-1-3--:R-:W-:-:S13]  /*34400*/  ISETP.NE.AND P3, PT, R15, 0x20, PT ;  /* 0x000000200f00780c */ /* 0x00afda0003f65270 */
.L_x_1317:
[----:B------:R-:W-:-:S04]  /*34410*/  LEA R4, R7, R8, 0x5 ;  /* 0x0000000807047211 */ /* 0x000fc800078e28ff */
[----:B------:R-:W-:-:S05]  /*34420*/  IADD3 R4, PT, PT, R1, R4, RZ ;  /* 0x0000000401047210 */ /* 0x000fca0007ffe0ff */
[----:B---3--:R-:W3:Y:S01]  /*34430*/  LDL.U8 R3, [R4+0x290] ;  /* 0x0002900004037983 */ /* 0x008ee20000100000 */
[----:B-1----:R-:W1:Y:S01]  /*34440*/  MUFU.RCP R5, R2 ;  /* 0x0000000200057308 */ /* 0x002e620000001000 */
[----:B------:R-:W-:Y:S01]  /*34450*/  BSSY.RECONVERGENT B4, `(.L_x_1308) ;  /* 0x000000d000047945 */ /* 0x000fe20003800200 */
[----:B-1----:R-:W-:Y:S01]  /*34460*/  FFMA R6, -R2, R5, 1 ;  /* 0x3f80000002067423 */ /* 0x002fe20000000105 */
[----:B---3--:R-:W-:-:S03]  /*34470*/  I2FP.F32.U32 R13, R3 ;  /* 0x00000003000d7245 */ /* 0x008fc60000201000 */
        /* <DEDUP_REMOVED lines=9> */
[----:B0-2--5:R-:W-:Y:S05]  /*34510*/  CALL.REL.NOINC `($__internal_1_$__cuda_sm3x_div_rn_noftz_f32_slowpath) ;  /* 0x00000010006c7944 */ /* 0x025fea0003c00000 */
.L_x_1309:
[----:B------:R-:W-:Y:S05]  /*34520*/  BSYNC.RECONVERGENT B4 ;  /* 0x0000000000047941 */ /* 0x000fea0003800200 */
.L_x_1308:
[----:B------:R-:W-:-:S05]  /*34530*/  LEA R16, R8, R1, 0x2 ;  /* 0x0000000108107211 */ /* 0x000fca00078e10ff */
[----:B------:R-:W3:Y:S01]  /*34540*/  LDL R6, [R16] ;  /* 0x0000000010067983 */ /* 0x000ee20000100800 */
[----:B------:R-:W-:Y:S01]  /*34550*/  UMOV UR4, 0xe2308c3a ;  /* 0xe2308c3a00047882 */ /* 0x000fe20000000000 */
[----:B------:R-:W-:Y:S01]  /*34560*/  UMOV UR5, 0x3e45798e ;  /* 0x3e45798e00057882 */ /* 0x000fe20000000000 */
[----:B------:R-:W-:Y:S01]  /*34570*/  BSSY.RECONVERGENT B2, `(.L_x_1310) ;  /* 0x0000057000027945 */ /* 0x000fe20003800200 */
[----:B------:R-:W-:Y:S01]  /*34580*/  MOV R14, 0xfffffc01 ;  /* 0xfffffc01000e7802 */ /* 0x000fe20000000f00 */
[----:B---3-5:R-:W-:-:S04]  /*34590*/  FMUL R6, R9, R6 ;  /* 0x0000000609067220 */ /* 0x028fc80000400000 */
[----:B------:R-:W1:Y:S02]  /*345a0*/  F2F.F64.F32 R18, R6 ;  /* 0x0000000600127310 */ /* 0x000e640000201800 */
[----:B-1----:R-:W-:-:S10]  /*345b0*/  DADD R18, R18, UR4 ;  /* 0x0000000412127e29 */ /* 0x002fd40008000000 */
[----:B------:R-:W-:Y:S01]  /*345c0*/  ISETP.GT.AND P0, PT, R19, 0xfffff, PT ;  /* 0x000fffff1300780c */ /* 0x000fe20003f04270 */
[----:B------:R-:W-:Y:S01]  /*345d0*/  IMAD.MOV.U32 R3, RZ, RZ, R19 ;  /* 0x000000ffff037224 */ /* 0x000fe200078e0013 */
[-C--:B------:R-:W-:Y:S02]  /*345e0*/  MOV R20, R18.reuse ;  /* 0x0000001200147202 */ /* 0x080fe40000000f00 */
[----:B------:R-:W-:Y:S02]  /*345f0*/  MOV R21, R19 ;  /* 0x0000001300157202 */ /* 0x000fe40000000f00 */
        /* <DEDUP_REMOVED lines=25> */
[----:B------:R-:W-:-:S04]  /*34790*/  DADD R24, R24, -1 ;  /* 0xbff0000018187429 */ /* 0x000fc80000000000 */
[----:B------:R-:W1:Y:S02]  /*347a0*/  MUFU.RCP64H R21, R27 ;  /* 0x0000001b00157308 */ /* 0x000e640000001800 */
[----:B-1----:R-:W-:-:S08]  /*347b0*/  DFMA R18, -R26, R20, 1 ;  /* 0x3ff000001a12742b */ /* 0x002fd00000000114 */
[----:B------:R-:W-:-:S08]  /*347c0*/  DFMA R18, R18, R18, R18 ;  /* 0x000000121212722b */ /* 0x000fd00000000012 */
[----:B------:R-:W-:-:S08]  /*347d0*/  DFMA R20, R20, R18, R20 ;  /* 0x000000121414722b */ /* 0x000fd00000000014 */
[----:B------:R-:W-:-:S08]  /*347e0*/  DMUL R18, R24, R20 ;  /* 0x0000001418127228 */ /* 0x000fd00000000000 */
[----:B------:R-:W-:-:S08]  /*347f0*/  DFMA R18, R24, R20, R18 ;  /* 0x000000141812722b */ /* 0x000fd00000000012 */
[----:B------:R-:W-:Y:S02]  /*34800*/  DMUL R22, R18, R18 ;  /* 0x0000001212167228 */ /* 0x000fe40000000000 */
[----:B------:R-:W-:-:S06]  /*34810*/  DADD R30, R24, -R18 ;  /* 0x00000000181e7229 */ /* 0x000fcc0000000812 */
[----:B------:R-:W-:Y:S01]  /*34820*/  DFMA R26, R22, UR4, R28 ;  /* 0x00000004161a7c2b */ /* 0x000fe2000800001c */
[----:B------:R-:W-:Y:S01]  /*34830*/  UMOV UR4, 0x9f02676f ;  /* 0x9f02676f00047882 */ /* 0x000fe20000000000 */
[----:B------:R-:W-:Y:S01]  /*34840*/  UMOV UR5, 0x3ef3b266 ;  /* 0x3ef3b26600057882 */ /* 0x000fe20000000000 */
[----:B------:R-:W-:-:S05]  /*34850*/  DADD R30, R30, R30 ;  /* 0x000000001e1e7229 */ /* 0x000fca000000001e */
[----:B------:R-:W-:Y:S01]  /*34860*/  DFMA R26, R22, R26, UR4 ;  /* 0x00000004161a7e2b */ /* 0x000fe2000800001a */
[----:B------:R-:W-:Y:S01]  /*34870*/  UMOV UR4, 0xa9ab0956 ;  /* 0xa9ab095600047882 */ /* 0x000fe20000000000 */
[----:B------:R-:W-:Y:S01]  /*34880*/  UMOV UR5, 0x3f1745cb ;  /* 0x3f1745cb00057882 */ /* 0x000fe20000000000 */
[----:B------:R-:W-:-:S05]  /*34890*/  DFMA R30, R24, -R18, R30 ;  /* 0x80000012181e722b */ /* 0x000fca000000001e */
        /* <DEDUP_REMOVED lines=9> */
[----:B------:R-:W-:Y:S01]  /*34930*/  UMOV UR5, 0x3f899999 ;  /* 0x3f89999900057882 */ /* 0x000fe20000000000 */
[----:B------:R-:W-:Y:S01]  /*34940*/  DADD R26, R32, -UR8 ;  /* 0x80000008201a7e29 */ /* 0x000fe20008000000 */
[----:B------:R-:W-:Y:S01]  /*34950*/  UMOV UR8, 0xfefa39ef ;  /* 0xfefa39ef00087882 */ /* 0x000fe20000000000 */
[----:B------:R-:W-:-:S03]  /*34960*/  UMOV UR9, 0x3fe62e42 ;  /* 0x3fe62e4200097882 */ /* 0x000fc60000000000 */
[----:B------:R-:W-:Y:S01]  /*34970*/  DFMA R28, R22, R28, UR4 ;  /* 0x00000004161c7e2b */ /* 0x000fe2000800001c */
[----:B------:R-:W-:Y:S01]  /*34980*/  UMOV UR4, 0x55555554 ;  /* 0x5555555400047882 */ /* 0x000fe20000000000 */
[----:B------:R-:W-:Y:S01]  /*34990*/  UMOV UR5, 0x3fb55555 ;  /* 0x3fb5555500057882 */ /* 0x000fe20000000000 */
[----:B------:R-:W-:-:S05]  /*349a0*/  DFMA R24, R26, UR8, R18 ;  /* 0x000000081a187c2b */ /* 0x000fca0008000012 */
        /* <DEDUP_REMOVED lines=13> */
.L_x_1311:
[----:B------:R-:W-:Y:S02]  /*34a80*/  MOV R18, 0x0 ;  /* 0x0000000000127802 */ /* 0x000fe40000000f00 */
[----:B------:R-:W-:Y:S02]  /*34a90*/  MOV R19, 0x7ff00000 ;  /* 0x7ff0000000137802 */ /* 0x000fe40000000f00 */
[----:B------:R-:W-:-:S04]  /*34aa0*/  LOP3.LUT P0, RZ, R21, 0x7fffffff, RZ, 0xc0, !PT ;  /* 0x7fffffff15ff7812 */ /* 0x000fc8000780c0ff */
[----:B------:R-:W-:-:S10]  /*34ab0*/  DFMA R18, R20, R18, +INF ;  /* 0x7ff000001412742b */ /* 0x000fd40000000012 */
[----:B------:R-:W-:Y:S02]  /*34ac0*/  FSEL R24, R18, RZ, P0 ;  /* 0x000000ff12187208 */ /* 0x000fe40000000000 */
[----:B------:R-:W-:-:S07]  /*34ad0*/  FSEL R25, R19, -QNAN , P0 ;  /* 0xfff0000013197808 */ /* 0x000fce0000000000 */
.L_x_1312:
[----:B------:R-:W-:Y:S05]  /*34ae0*/  BSYNC.RECONVERGENT B2 ;  /* 0x0000000000027941 */ /* 0x000fea0003800200 */
.L_x_1310:
[----:B------:R-:W3:Y:S01]  /*34af0*/  LDL.U8 R4, [R4+0x291] ;  /* 0x0002910004047983 */ /* 0x000ee20000100000 */
[----:B------:R-:W-:Y:S01]  /*34b00*/  F2F.F64.F32 R18, R5 ;  /* 0x0000000500127310 */ /* 0x000fe20000201800 */
[----:B------:R-:W-:Y:S07]  /*34b10*/  BSSY.RECONVERGENT B4, `(.L_x_1313) ;  /* 0x0000011000047945 */ /* 0x000fee0003800200 */
[----:B------:R-:W1:Y:S08]  /*34b20*/  F2F.F64.F32 R12, R12 ;  /* 0x0000000c000c7310 */ /* 0x000e700000201800 */
[----:B------:R-:W4:Y:S01]  /*34b30*/  MUFU.RCP R3, R2 ;  /* 0x0000000200037308 */ /* 0x000f220000001000 */
[----:B-1----:R-:W-:-:S07]  /*34b40*/  DFMA R18, R18, -R24, R12 ;  /* 0x800000181212722b */ /* 0x002fce000000000c */
[----:B------:R1:W0:Y:S01]  /*34b50*/  F2F.F32.F64 R17, R18 ;  /* 0x0000001200117310 */ /* 0x0002220000301000 */
[----:B----4-:R-:W-:-:S04]  /*34b60*/  FFMA R6, -R2, R3, 1 ;  /* 0x3f80000002067423 */ /* 0x010fc80000000103 */
[----:B------:R-:W-:Y:S01]  /*34b70*/  FFMA R3, R3, R6, R3 ;  /* 0x0000000603037223 */ /* 0x000fe20000000003 */
[----:B---3--:R-:W-:-:S04]  /*34b80*/  I2FP.F32.U32 R21, R4 ;  /* 0x0000000400157245 */ /* 0x008fc80000201000 */
[----:B------:R-:W3:Y:S01]  /*34b90*/  FCHK P0, R21, R2 ;  /* 0x0000000215007302 */ /* 0x000ee20000000000 */
[----:B------:R-:W-:-:S04]  /*34ba0*/  FFMA R6, R3, R21, RZ ;  /* 0x0000001503067223 */ /* 0x000fc800000000ff */
[----:B------:R-:W-:-:S04]  /*34bb0*/  FFMA R13, -R2, R6, R21 ;  /* 0x00000006020d7223 */ /* 0x000fc80000000115 */
[----:B------:R-:W-:Y:S01]  /*34bc0*/  FFMA R5, R3, R13, R6 ;  /* 0x0000000d03057223 */ /* 0x000fe20000000006 */
[----:B01-3--:R-:W-:Y:S06]  /*34bd0*/  @!P0 BRA `(.L_x_1314) ;  /* 0x0000000000108947 */ /* 0x00bfec0003800000 */
[----:B------:R-:W-:Y:S01]  /*34be0*/  IMAD.MOV.U32 R6, RZ, RZ, R21 ;  /* 0x000000ffff067224 */ /* 0x000fe200078e0015 */
[----:B------:R-:W-:Y:S02]  /*34bf0*/  MOV R5, R2 ;  /* 0x0000000200057202 */ /* 0x000fe40000000f00 */
[----:B------:R-:W-:-:S07]  /*34c00*/  MOV R14, 0x34c20 ;  /* 0x00034c20000e7802 */ /* 0x000fce0000000f00 */
[----:B--2---:R-:W-:Y:S05]  /*34c10*/  CALL.REL.NOINC `($__internal_1_$__cuda_sm3x_div_rn_noftz_f32_slowpath) ;  /* 0x0000000800ac7944 */ /* 0x004fea0003c00000 */
.L_x_1314:
[----:B------:R-:W-:Y:S05]  /*34c20*/  BSYNC.RECONVERGENT B4 ;  /* 0x0000000000047941 */ /* 0x000fea0003800200 */
.L_x_1313:
[----:B------:R-:W3:Y:S01]  /*34c30*/  LDL R16, [R16+0x4] ;  /* 0x0000040010107983 */ /* 0x000ee20000100800 */
[----:B------:R-:W-:Y:S01]  /*34c40*/  UMOV UR4, 0xe2308c3a ;  /* 0xe2308c3a00047882 */ /* 0x000fe20000000000 */
[----:B------:R-:W-:Y:S01]  /*34c50*/  UMOV UR5, 0x3e45798e ;  /* 0x3e45798e00057882 */ /* 0x000fe20000000000 */
[----:B------:R-:W-:Y:S01]  /*34c60*/  BSSY.RECONVERGENT B2, `(.L_x_1315) ;  /* 0x0000056000027945 */ /* 0x000fe20003800200 */
[----:B---3--:R-:W-:-:S04]  /*34c70*/  FMUL R3, R9, R16 ;  /* 0x0000001009037220 */ /* 0x008fc80000400000 */
[----:B------:R0:W1:Y:S02]  /*34c80*/  F2F.F64.F32 R12, R3 ;  /* 0x00000003000c7310 */ /* 0x0000640000201800 */
[----:B0-----:R-:W-:Y:S01]  /*34c90*/  MOV R3, 0xfffffc01 ;  /* 0xfffffc0100037802 */ /* 0x001fe20000000f00 */
        /* <DEDUP_REMOVED lines=9> */
[----:B------:R-:W-:Y:S02]  /*34d30*/  @!P0 MOV R22, R18 ;  /* 0x0000001200168202 */ /* 0x000fe40000000f00 */
[----:B------:R-:W-:-:S04]  /*34d40*/  IADD3 R6, PT, PT, R4, -0x1, RZ ;  /* 0xffffffff04067810 */ /* 0x000fc80007ffe0ff */
[----:B------:R-:W-:-:S13]  /*34d50*/  ISETP.GE.U32.AND P1, PT, R6, 0x7fefffff, PT ;  /* 0x7fefffff0600780c */ /* 0x000fda0003f26070 */
        /* <DEDUP_REMOVED lines=8> */
[----:B------:R-:W-:Y:S01]  /*34de0*/  IMAD.MOV.U32 R26, RZ, RZ, -0x748574fc ;  /* 0x8b7a8b04ff1a7424 */ /* 0x000fe200078e00ff */
[----:B------:R-:W-:Y:S01]  /*34df0*/  MOV R20, RZ ;  /* 0x000000ff00147202 */ /* 0x000fe20000000f00 */
        /* <DEDUP_REMOVED lines=17> */
[----:B------:R-:W0:Y:S01]  /*34f10*/  MUFU.RCP64H R21, R25 ;  /* 0x0000001900157308 */ /* 0x000e220000001800 */
[----:B------:R-:W-:Y:S01]  /*34f20*/  UMOV UR9, 0x3fe62e42 ;  /* 0x3fe62e4200097882 */ /* 0x000fe20000000000 */
[----:B0-----:R-:W-:-:S08]  /*34f30*/  DFMA R12, -R24, R20, 1 ;  /* 0x3ff00000180c742b */ /* 0x001fd00000000114 */
        /* <DEDUP_REMOVED lines=40> */
.L_x_1316:
[----:B------:R-:W-:Y:S05]  /*351c0*/  BSYNC.RECONVERGENT B2 ;  /* 0x0000000000027941 */ /* 0x000fea0003800200 */
.L_x_1315:
[----:B------:R-:W-:Y:S01]  /*351d0*/  F2F.F64.F32 R4, R5 ;  /* 0x0000000500047310 */ /* 0x000fe20000201800 */
[----:B------:R-:W-:-:S04]  /*351e0*/  IADD3 R8, PT, PT, R8, 0x2, RZ ;  /* 0x0000000208087810 */ /* 0x000fc80007ffe0ff */
[----:B------:R-:W-:-:S03]  /*351f0*/  ISETP.NE.AND P0, PT, R8, 0x20, PT ;  /* 0x000000200800780c */ /* 0x000fc60003f05270 */
[----:B------:R-:W0:Y:S02]  /*35200*/  F2F.F64.F32 R16, R17 ;  /* 0x0000001100107310 */ /* 0x000e240000201800 */
[----:B0-----:R-:W-:-:S10]  /*35210*/  DFMA R12, R4, -R12, R16 ;  /* 0x8000000c040c722b */ /* 0x001fd40000000010 */
[----:B------:R1:W3:Y:S01]  /*35220*/  F2F.F32.F64 R12, R12 ;  /* 0x0000000c000c7310 */ /* 0x0002e20000301000 */
[----:B------:R-:W-:Y:S05]  /*35230*/  @P0 BRA `(.L_x_1317) ;  /* 0xfffffff000740947 */ /* 0x000fea000383ffff */
[----:B------:R-:W-:Y:S05]  /*35240*/  @P3 BRA `(.L_x_1318) ;  /* 0xfffffff000583947 */ /* 0x000fea000383ffff */
[----:B------:R-:W0:Y:S01]  /*35250*/  MUFU.RCP R3, R10 ;  /* 0x0000000a00037308 */ /* 0x000e220000001000 */
[----:B--23--:R-:W-:Y:S01]  /*35260*/  FADD R6, R11, -R12 ;  /* 0x8000000c0b067221 */ /* 0x00cfe20000000000 */
[----:B------:R-:W-:Y:S06]  /*35270*/  BSSY.RECONVERGENT B4, `(.L_x_1319) ;  /* 0x000000b000047945 */ /* 0x000fec0003800200 */
        /* <DEDUP_REMOVED lines=10> */
.L_x_1320:
[----:B------:R-:W-:Y:S05]  /*35320*/  BSYNC.RECONVERGENT B4 ;  /* 0x0000000000047941 */ /* 0x000fea0003800200 */
.L_x_1319:
[----:B------:R-:W-:-:S07]  /*35330*/  MOV R42, R5 ;  /* 0x00000005002a7202 */ /* 0x000fce0000000f00 */
.L_x_30:
[----:B------:R-:W-:Y:S05]  /*35340*/  BSYNC.RECONVERGENT B1 ;  /* 0x0000000000017941 */ /* 0x000fea0003800200 */
.L_x_27:
[C---:B------:R-:W-:Y:S02]  /*35350*/  LEA R3, R61.reuse, R0, 0x2 ;  /* 0x000000003d037211 */ /* 0x040fe400078e10ff */
[----:B------:R-:W-:-:S03]  /*35360*/  IADD3 R61, PT, PT, R61, 0x1, RZ ;  /* 0x000000013d3d7810 */ /* 0x000fc60007ffe0ff */
[----:B-12-4-:R1:W-:Y:S01]  /*35370*/  STL [R3], R42 ;  /* 0x0000002a03007387 */ /* 0x0163e20000100800 */
[----:B------:R-:W-:-:S13]  /*35380*/  ISETP.NE.AND P0, PT, R61, 0x4, PT ;  /* 0x000000043d00780c */ /* 0x000fda0003f05270 */
[----:B-1----:R-:W-:Y:S05]  /*35390*/  @P0 BRA `(.L_x_1321) ;  /* 0xfffffcb000e80947 */ /* 0x002fea000383ffff */
[----:B------:R-:W2:Y:S01]  /*353a0*/  LDL.128 R8, [R1+0x280] ;  /* 0x0002800001087983 */ /* 0x000ea20000100c00 */
[----:B------:R-:W1:Y:S01]  /*353b0*/  LDC R0, c[0x0][0x3ac] ;  /* 0x0000eb00ff007b82 */ /* 0x000e620000000800 */
[----:B------:R-:W4:Y:S07]  /*353c0*/  LDCU UR4, c[0x0][0x388] ;  /* 0x00007100ff0477ac */ /* 0x000f2e0008000800 */
[----:B---3--:R-:W3:Y:S01]  /*353d0*/  LDC.64 R6, c[0x0][0x380] ;  /* 0x0000e000ff067b82 */ /* 0x008ee20000000a00 */
[----:B----4-:R-:W-:Y:S01]  /*353e0*/  IMAD R71, R71, UR4, R72 ;  /* 0x0000000447477c24 */ /* 0x010fe2000f8e0248 */
[----:B-1----:R-:W-:-:S03]  /*353f0*/  ISETP.NE.AND P1, PT, R0, 0x1, PT ;  /* 0x000000010000780c */ /* 0x002fc60003f25270 */
[----:B---3--:R-:W-:-:S10]  /*35400*/  IMAD.WIDE R6, R71, 0x4, R6 ;  /* 0x0000000447067825 */ /* 0x008fd400078e0206 */
[CC--:B--2---:R-:W-:Y:S02]  /*35410*/  @P1 FSETP.GT.AND P0, PT, R9.reuse, R8.reuse, PT ;  /* 0x000000080900120b */ /* 0x0c4fe40003f04000 */
[CC--:B------:R-:W-:Y:S02]  /*35420*/  @P1 FSETP.GEU.AND P2, PT, R9.reuse, R8.reuse, PT ;  /* 0x000000080900120b */ /* 0x0c0fe40003f4e000 */
[CC--:B------:R-:W-:Y:S02]  /*35430*/  @P1 FSEL R3, R9.reuse, R8.reuse, P0 ;  /* 0x0000000809031208 */ /* 0x0c0fe40000000000 */
[C---:B------:R-:W-:Y:S01]  /*35440*/  @P1 FSEL R5, R9.reuse, R8, !P2 ;  /* 0x0000000809051208 */ /* 0x040fe20005000000 */
[----:B------:R-:W-:Y:S01]  /*35450*/  @!P1 FADD R8, RZ, R8 ;  /* 0x00000008ff089221 */ /* 0x000fe20000000000 */
[C---:B------:R-:W-:Y:S02]  /*35460*/  @P1 FSETP.GT.AND P0, PT, R10.reuse, R3, PT ;  /* 0x000000030a00120b */ /* 0x040fe40003f04000 */
[C---:B------:R-:W-:Y:S01]  /*35470*/  @P1 FSETP.GEU.AND P2, PT, R10.reuse, R5, PT ;  /* 0x000000050a00120b */ /* 0x040fe20003f4e000 */
[----:B------:R-:W-:Y:S01]  /*35480*/  @!P1 FADD R9, R9, R8 ;  /* 0x0000000809099221 */ /* 0x000fe20000000000 */
[----:B------:R-:W-:-:S02]  /*35490*/  @P1 FSEL R0, R10, R3, P0 ;  /* 0x000000030a001208 */ /* 0x000fc40000000000 */
[C---:B------:R-:W-:Y:S01]  /*354a0*/  @P1 FSEL R2, R10.reuse, R5, !P2 ;  /* 0x000000050a021208 */ /* 0x040fe20005000000 */
[----:B------:R-:W-:Y:S01]  /*354b0*/  @!P1 FADD R10, R10, R9 ;  /* 0x000000090a0a9221 */ /* 0x000fe20000000000 */
[C---:B------:R-:W-:Y:S02]  /*354c0*/  @P1 FSETP.GT.AND P0, PT, R11.reuse, R0, PT ;  /* 0x000000000b00120b */ /* 0x040fe40003f04000 */
[C---:B------:R-:W-:Y:S02]  /*354d0*/  @P1 FSETP.GEU.AND P2, PT, R11.reuse, R2, PT ;  /* 0x000000020b00120b */ /* 0x040fe40003f4e000 */
[C---:B------:R-:W-:Y:S02]  /*354e0*/  @P1 FSEL R0, R11.reuse, R0, P0 ;  /* 0x000000000b001208 */ /* 0x040fe40000000000 */
[C---:B------:R-:W-:Y:S01]  /*354f0*/  @P1 FSEL R3, R11.reuse, R2, !P2 ;  /* 0x000000020b031208 */ /* 0x040fe20005000000 */
[----:B------:R-:W-:-:S04]  /*35500*/  @!P1 FADD R11, R11, R10 ;  /* 0x0000000a0b0b9221 */ /* 0x000fc80000000000 */
[----:B------:R-:W-:-:S05]  /*35510*/  @P1 FADD R11, R0, -R3 ;  /* 0x80000003000b1221 */ /* 0x000fca0000000000 */
[----:B------:R1:W-:Y:S02]  /*35520*/  STG.E desc[UR6][R6.64], R11 ;  /* 0x0000000b06007986 */ /* 0x0003e4000c101906 */
.L_x_15:
[----:B------:R-:W-:Y:S05]  /*35530*/  BSYNC.RECONVERGENT B0 ;  /* 0x0000000000007941 */ /* 0x000fea0003800200 */
.L_x_14:
[----:B------:R-:W-:Y:S06]  /*35540*/  BAR.SYNC.DEFER_BLOCKING 0x0 ;  /* 0x0000000000007b1d */ /* 0x000fec0000010000 */
[----:B------:R-:W-:Y:S05]  /*35550*/  EXIT ;  /* 0x000000000000794d */ /* 0x000fea0003800000 */
        .weak           $__internal_0_$__cuda_sm20_sqrt_rn_f32_slowpath
        .type           $__internal_0_$__cuda_sm20_sqrt_rn_f32_slowpath,@function
        .size           $__internal_0_$__cuda_sm20_sqrt_rn_f32_slowpath,($__internal_1_$__cuda_sm3x_div_rn_noftz_f32_slowpath - $__internal_0_$__cuda_sm20_sqrt_rn_f32_slowpath)
$__internal_0_$__cuda_sm20_sqrt_rn_f32_slowpath:
[----:B------:R-:W-:-:S13]  /*35560*/  LOP3.LUT P0, RZ, R37, 0x7fffffff, RZ, 0xc0, !PT ;  /* 0x7fffffff25ff7812 */ /* 0x000fda000780c0ff */
[----:B------:R-:W-:Y:S01]  /*35570*/  @!P0 MOV R2, R37 ;  /* 0x0000002500028202 */ /* 0x000fe20000000f00 */
[----:B------:R-:W-:Y:S06]  /*35580*/  @!P0 BRA `(.L_x_1322) ;  /* 0x0000000000408947 */ /* 0x000fec0003800000 */
[----:B------:R-:W-:-:S13]  /*35590*/  FSETP.GEU.FTZ.AND P0, PT, R37, RZ, PT ;  /* 0x000000ff2500720b */ /* 0x000fda0003f1e000 */
[----:B------:R-:W-:Y:S01]  /*355a0*/  @!P0 MOV R2, 0x7fffffff ;  /* 0x7fffffff00028802 */ /* 0x000fe20000000f00 */
[----:B------:R-:W-:Y:S06]  /*355b0*/  @!P0 BRA `(.L_x_1322) ;  /* 0x0000000000348947 */ /* 0x000fec0003800000 */
[----:B------:R-:W-:-:S13]  /*355c0*/  FSETP.GTU.FTZ.AND P0, PT, |R37|, +INF , PT ;  /* 0x7f8000002500780b */ /* 0x000fda0003f1c200 */
[----:B------:R-:W-:Y:S01]  /*355d0*/  @P0 FADD.FTZ R2, R37, 1 ;  /* 0x3f80000025020421 */ /* 0x000fe20000010000 */
[----:B------:R-:W-:Y:S06]  /*355e0*/  @P0 BRA `(.L_x_1322) ;  /* 0x0000000000280947 */ /* 0x000fec0003800000 */
[----:B------:R-:W-:-:S13]  /*355f0*/  FSETP.NEU.FTZ.AND P0, PT, |R37|, +INF , PT ;  /* 0x7f8000002500780b */ /* 0x000fda0003f1d200 */
[----:B------:R-:W-:-:S04]  /*35600*/  @P0 FFMA R3, R37, 1.84467440737095516160e+19, RZ ;  /* 0x5f80000025030823 */ /* 0x000fc800000000ff */
[----:B------:R-:W0:Y:S02]  /*35610*/  @P0 MUFU.RSQ R2, R3 ;  /* 0x0000000300020308 */ /* 0x000e240000001400 */
[----:B0-----:R-:W-:Y:S01]  /*35620*/  @P0 FMUL.FTZ R8, R3, R2 ;  /* 0x0000000203080220 */ /* 0x001fe20000410000 */
[----:B------:R-:W-:Y:S01]  /*35630*/  @P0 FMUL.FTZ R7, R2, 0.5 ;  /* 0x3f00000002070820 */ /* 0x000fe20000410000 */
[----:B------:R-:W-:Y:S02]  /*35640*/  @!P0 MOV R2, R37 ;  /* 0x0000002500028202 */ /* 0x000fe40000000f00 */
[----:B------:R-:W-:-:S04]  /*35650*/  @P0 FADD.FTZ R5, -R8, -RZ ;  /* 0x800000ff08050221 */ /* 0x000fc80000010100 */
[----:B------:R-:W-:-:S04]  /*35660*/  @P0 FFMA R5, R8, R5, R3 ;  /* 0x0000000508050223 */ /* 0x000fc80000000003 */
[----:B------:R-:W-:-:S04]  /*35670*/  @P0 FFMA R5, R5, R7, R8 ;  /* 0x0000000705050223 */ /* 0x000fc80000000008 */
[----:B------:R-:W-:-:S07]  /*35680*/  @P0 FMUL.FTZ R2, R5, 2.3283064365386962891e-10 ;  /* 0x2f80000005020820 */ /* 0x000fce0000410000 */
.L_x_1322:
[----:B------:R-:W-:Y:S01]  /*35690*/  HFMA2 R3, -RZ, RZ, 0, 0 ;  /* 0x00000000ff037431 */ /* 0x000fe200000001ff */
[----:B------:R-:W-:Y:S02]  /*356a0*/  MOV R42, R2 ;  /* 0x00000002002a7202 */ /* 0x000fe40000000f00 */
[----:B------:R-:W-:-:S04]  /*356b0*/  MOV R2, R9 ;  /* 0x0000000900027202 */ /* 0x000fc80000000f00 */
[----:B------:R-:W-:Y:S05]  /*356c0*/  RET.REL.NODEC R2 `(_Z19gpuCalculateTexturePfiS_iS_ii) ;  /* 0xfffffca8024c7950 */ /* 0x000fea0003c3ffff */
        .weak           $__internal_1_$__cuda_sm3x_div_rn_noftz_f32_slowpath
        .type           $__internal_1_$__cuda_sm3x_div_rn_noftz_f32_slowpath,@function
        .size           $__internal_1_$__cuda_sm3x_div_rn_noftz_f32_slowpath,(.L_x_1336 - $__internal_1_$__cuda_sm3x_div_rn_noftz_f32_slowpath)
$__internal_1_$__cuda_sm3x_div_rn_noftz_f32_slowpath:
[----:B------:R-:W-:Y:S01]  /*356d0*/  SHF.R.U32.HI R13, RZ, 0x17, R5 ;  /* 0x00000017ff0d7819 */ /* 0x000fe20000011605 */
[----:B------:R-:W-:Y:S01]  /*356e0*/  BSSY.RECONVERGENT B2, `(.L_x_1323) ;  /* 0x0000062000027945 */ /* 0x000fe20003800200 */
[----:B------:R-:W-:Y:S02]  /*356f0*/  SHF.R.U32.HI R57, RZ, 0x17, R6 ;  /* 0x00000017ff397819 */ /* 0x000fe40000011606 */
[----:B------:R-:W-:Y:S02]  /*35700*/  LOP3.LUT R13, R13, 0xff, RZ, 0xc0, !PT ;  /* 0x000000ff0d0d7812 */ /* 0x000fe400078ec0ff */
[----:B------:R-:W-:Y:S02]  /*35710*/  LOP3.LUT R57, R57, 0xff, RZ, 0xc0, !PT ;  /* 0x000000ff39397812 */ /* 0x000fe400078ec0ff */
[----:B------:R-:W-:-:S03]  /*35720*/  IADD3 R58, PT, PT, R13, -0x1, RZ ;  /* 0xffffffff0d3a7810 */ /* 0x000fc60007ffe0ff */
[----:B------:R-:W-:Y:S01]  /*35730*/  VIADD R59, R57, 0xffffffff ;  /* 0xffffffff393b7836 */ /* 0x000fe20000000000 */
[----:B------:R-:W-:-:S04]  /*35740*/  ISETP.GT.U32.AND P0, PT, R58, 0xfd, PT ;  /* 0x000000fd3a00780c */ /* 0x000fc80003f04070 */
[----:B------:R-:W-:-:S13]  /*35750*/  ISETP.GT.U32.OR P0, PT, R59, 0xfd, P0 ;  /* 0x000000fd3b00780c */ /* 0x000fda0000704470 */
[----:B------:R-:W-:Y:S01]  /*35760*/  @!P0 MOV R52, RZ ;  /* 0x000000ff00348202 */ /* 0x000fe20000000f00 */
[----:B------:R-:W-:Y:S06]  /*35770*/  @!P0 BRA `(.L_x_1324) ;  /* 0x00000000005c8947 */ /* 0x000fec0003800000 */
[----:B------:R-:W-:Y:S02]  /*35780*/  FSETP.GTU.FTZ.AND P0, PT, |R6|, +INF , PT ;  /* 0x7f8000000600780b */ /* 0x000fe40003f1c200 */
[----:B------:R-:W-:-:S04]  /*35790*/  FSETP.GTU.FTZ.AND P1, PT, |R5|, +INF , PT ;  /* 0x7f8000000500780b */ /* 0x000fc80003f3c200 */
[----:B------:R-:W-:-:S13]  /*357a0*/  PLOP3.LUT P0, PT, P0, P1, PT, 0xf8, 0x8f ;  /* 0x00000000008f781c */ /* 0x000fda0000703f70 */
[----:B------:R-:W-:Y:S05]  /*357b0*/  @P0 BRA `(.L_x_1325) ;  /* 0x00000004004c0947 */ /* 0x000fea0003800000 */
[----:B------:R-:W-:-:S13]  /*357c0*/  LOP3.LUT P0, RZ, R5, 0x7fffffff, R6, 0xc8, !PT ;  /* 0x7fffffff05ff7812 */ /* 0x000fda000780c806 */
[----:B------:R-:W-:Y:S05]  /*357d0*/  @!P0 BRA `(.L_x_1326) ;  /* 0x00000004003c8947 */ /* 0x000fea0003800000 */
[C---:B------:R-:W-:Y:S02]  /*357e0*/  FSETP.NEU.FTZ.AND P1, PT, |R6|.reuse, +INF , PT ;  /* 0x7f8000000600780b */ /* 0x040fe40003f3d200 */
[----:B------:R-:W-:Y:S02]  /*357f0*/  FSETP.NEU.FTZ.AND P0, PT, |R5|, +INF , PT ;  /* 0x7f8000000500780b */ /* 0x000fe40003f1d200 */
[----:B------:R-:W-:-:S11]  /*35800*/  FSETP.NEU.FTZ.AND P4, PT, |R6|, +INF , PT ;  /* 0x7f8000000600780b */ /* 0x000fd60003f9d200 */
[----:B------:R-:W-:Y:S05]  /*35810*/  @!P0 BRA !P1, `(.L_x_1326) ;  /* 0x00000004002c8947 */ /* 0x000fea0004800000 */
[----:B------:R-:W-:-:S04]  /*35820*/  LOP3.LUT P1, RZ, R6, 0x7fffffff, RZ, 0xc0, !PT ;  /* 0x7fffffff06ff7812 */ /* 0x000fc8000782c0ff */
[----:B------:R-:W-:-:S13]  /*35830*/  PLOP3.LUT P1, PT, P0, P1, PT, 0x2f, 0xf2 ;  /* 0x0000000000f2781c */ /* 0x000fda0000722577 */
[----:B------:R-:W-:Y:S05]  /*35840*/  @P1 BRA `(.L_x_1327) ;  /* 0x0000000400181947 */ /* 0x000fea0003800000 */
[----:B------:R-:W-:-:S04]  /*35850*/  LOP3.LUT P0, RZ, R5, 0x7fffffff, RZ, 0xc0, !PT ;  /* 0x7fffffff05ff7812 */ /* 0x000fc8000780c0ff */
[----:B------:R-:W-:-:S13]  /*35860*/  PLOP3.LUT P0, PT, P4, P0, PT, 0x2f, 0xf2 ;  /* 0x0000000000f2781c */ /* 0x000fda0002700577 */
[----:B------:R-:W-:Y:S05]  /*35870*/  @P0 BRA `(.L_x_1328) ;  /* 0x0000000400000947 */ /* 0x000fea0003800000 */
[----:B------:R-:W-:Y:S02]  /*35880*/  ISETP.GE.AND P0, PT, R59, RZ, PT ;  /* 0x000000ff3b00720c */ /* 0x000fe40003f06270 */
[----:B------:R-:W-:-:S11]  /*35890*/  ISETP.GE.AND P1, PT, R58, RZ, PT ;  /* 0x000000ff3a00720c */ /* 0x000fd60003f26270 */
[----:B------:R-:W-:Y:S01]  /*358a0*/  @P0 MOV R52, RZ ;  /* 0x000000ff00340202 */ /* 0x000fe20000000f00 */
[----:B------:R-:W-:Y:S01]  /*358b0*/  @!P0 FFMA R6, R6, 1.84467440737095516160e+19, RZ ;  /* 0x5f80000006068823 */ /* 0x000fe200000000ff */
[----:B------:R-:W-:Y:S01]  /*358c0*/  @!P0 MOV R52, 0xffffffc0 ;  /* 0xffffffc000348802 */ /* 0x000fe20000000f00 */
[----:B------:R-:W-:-:S03]  /*358d0*/  @!P1 FFMA R5, R5, 1.84467440737095516160e+19, RZ ;  /* 0x5f80000005059823 */ /* 0x000fc600000000ff */
[----:B------:R-:W-:-:S07]  /*358e0*/  @!P1 IADD3 R52, PT, PT, R52, 0x40, RZ ;  /* 0x0000004034349810 */ /* 0x000fce0007ffe0ff */
.L_x_1324:
[----:B------:R-:W-:Y:S01]  /*358f0*/  LEA R58, R13, 0xc0800000, 0x17 ;  /* 0xc08000000d3a7811 */ /* 0x000fe200078eb8ff */
[----:B------:R-:W-:Y:S01]  /*35900*/  BSSY.RECONVERGENT B3, `(.L_x_1329) ;  /* 0x0000036000037945 */ /* 0x000fe20003800200 */
[----:B------:R-:W-:Y:S02]  /*35910*/  IADD3 R57, PT, PT, R57, -0x7f, RZ ;  /* 0xffffff8139397810 */ /* 0x000fe40007ffe0ff */
[----:B------:R-:W-:Y:S02]  /*35920*/  IADD3 R67, PT, PT, -R58, R5, RZ ;  /* 0x000000053a437210 */ /* 0x000fe40007ffe1ff */
[----:B------:R-:W-:Y:S02]  /*35930*/  IADD3 R13, PT, PT, R57, 0x7f, -R13 ;  /* 0x0000007f390d7810 */ /* 0x000fe40007ffe80d */
[----:B------:R-:W0:Y:S01]  /*35940*/  MUFU.RCP R5, R67 ;  /* 0x0000004300057308 */ /* 0x000e220000001000 */
[----:B------:R-:W-:Y:S01]  /*35950*/  FADD.FTZ R58, -R67, -RZ ;  /* 0x800000ff433a7221 */ /* 0x000fe20000010100 */
[----:B------:R-:W-:-:S03]  /*35960*/  IADD3 R52, PT, PT, R13, R52, RZ ;  /* 0x000000340d347210 */ /* 0x000fc60007ffe0ff */
[----:B0-----:R-:W-:-:S04]  /*35970*/  FFMA R66, R5, R58, 1 ;  /* 0x3f80000005427423 */ /* 0x001fc8000000003a */
[----:B------:R-:W-:Y:S01]  /*35980*/  FFMA R66, R5, R66, R5 ;  /* 0x0000004205427223 */ /* 0x000fe20000000005 */
[----:B------:R-:W-:-:S04]  /*35990*/  IMAD R5, R57, -0x800000, R6 ;  /* 0xff80000039057824 */ /* 0x000fc800078e0206 */
[----:B------:R-:W-:-:S04]  /*359a0*/  FFMA R59, R5, R66, RZ ;  /* 0x00000042053b7223 */ /* 0x000fc800000000ff */
[----:B------:R-:W-:-:S04]  /*359b0*/  FFMA R6, R58, R59, R5 ;  /* 0x0000003b3a067223 */ /* 0x000fc80000000005 */
[----:B------:R-:W-:-:S04]  /*359c0*/  FFMA R59, R66, R6, R59 ;  /* 0x00000006423b7223 */ /* 0x000fc8000000003b */
[----:B------:R-:W-:-:S04]  /*359d0*/  FFMA R58, R58, R59, R5 ;  /* 0x0000003b3a3a7223 */ /* 0x000fc80000000005 */
[----:B------:R-:W-:-:S05]  /*359e0*/  FFMA R5, R66, R58, R59 ;  /* 0x0000003a42057223 */ /* 0x000fca000000003b */
[----:B------:R-:W-:-:S04]  /*359f0*/  SHF.R.U32.HI R6, RZ, 0x17, R5 ;  /* 0x00000017ff067819 */ /* 0x000fc80000011605 */
[----:B------:R-:W-:-:S04]  /*35a00*/  LOP3.LUT R13, R6, 0xff, RZ, 0xc0, !PT ;  /* 0x000000ff060d7812 */ /* 0x000fc800078ec0ff */
[----:B------:R-:W-:-:S04]  /*35a10*/  IADD3 R6, PT, PT, R13, R52, RZ ;  /* 0x000000340d067210 */ /* 0x000fc80007ffe0ff */
[----:B------:R-:W-:-:S04]  /*35a20*/  IADD3 R13, PT, PT, R6, -0x1, RZ ;  /* 0xffffffff060d7810 */ /* 0x000fc80007ffe0ff */
[----:B------:R-:W-:-:S13]  /*35a30*/  ISETP.GE.U32.AND P0, PT, R13, 0xfe, PT ;  /* 0x000000fe0d00780c */ /* 0x000fda0003f06070 */
[----:B------:R-:W-:Y:S05]  /*35a40*/  @!P0 BRA `(.L_x_1330) ;  /* 0x0000000000808947 */ /* 0x000fea0003800000 */
[----:B------:R-:W-:-:S13]  /*35a50*/  ISETP.GT.AND P0, PT, R6, 0xfe, PT ;  /* 0x000000fe0600780c */ /* 0x000fda0003f04270 */
[----:B------:R-:W-:Y:S05]  /*35a60*/  @P0 BRA `(.L_x_1331) ;  /* 0x00000000006c0947 */ /* 0x000fea0003800000 */
[----:B------:R-:W-:-:S13]  /*35a70*/  ISETP.GE.AND P0, PT, R6, 0x1, PT ;  /* 0x000000010600780c */ /* 0x000fda0003f06270 */
[----:B------:R-:W-:Y:S05]  /*35a80*/  @P0 BRA `(.L_x_1332) ;  /* 0x0000000000740947 */ /* 0x000fea0003800000 */
[----:B------:R-:W-:Y:S02]  /*35a90*/  ISETP.GE.AND P0, PT, R6, -0x18, PT ;  /* 0xffffffe80600780c */ /* 0x000fe40003f06270 */
[----:B------:R-:W-:-:S11]  /*35aa0*/  LOP3.LUT R5, R5, 0x80000000, RZ, 0xc0, !PT ;  /* 0x8000000005057812 */ /* 0x000fd600078ec0ff */
[----:B------:R-:W-:Y:S05]  /*35ab0*/  @!P0 BRA `(.L_x_1332) ;  /* 0x0000000000688947 */ /* 0x000fea0003800000 */
[CCC-:B------:R-:W-:Y:S01]  /*35ac0*/  FFMA.RZ R13, R66.reuse, R58.reuse, R59.reuse ;  /* 0x0000003a420d7223 */ /* 0x1c0fe2000000c03b */
[CCC-:B------:R-:W-:Y:S01]  /*35ad0*/  FFMA.RP R52, R66.reuse, R58.reuse, R59.reuse ;  /* 0x0000003a42347223 */ /* 0x1c0fe2000000803b */
[----:B------:R-:W-:Y:S01]  /*35ae0*/  FFMA.RM R59, R66, R58, R59 ;  /* 0x0000003a423b7223 */ /* 0x000fe2000000403b */
[C---:B------:R-:W-:Y:S02]  /*35af0*/  IADD3 R57, PT, PT, R6.reuse, 0x20, RZ ;  /* 0x0000002006397810 */ /* 0x040fe40007ffe0ff */
[----:B------:R-:W-:Y:S02]  /*35b00*/  LOP3.LUT R13, R13, 0x7fffff, RZ, 0xc0, !PT ;  /* 0x007fffff0d0d7812 */ /* 0x000fe400078ec0ff */
[C---:B------:R-:W-:Y:S02]  /*35b10*/  ISETP.NE.AND P0, PT, R6.reuse, RZ, PT ;  /* 0x000000ff0600720c */ /* 0x040fe40003f05270 */
[----:B------:R-:W-:Y:S02]  /*35b20*/  LOP3.LUT R58, R13, 0x800000, RZ, 0xfc, !PT ;  /* 0x008000000d3a7812 */ /* 0x000fe400078efcff */
[----:B------:R-:W-:-:S02]  /*35b30*/  ISETP.NE.AND P1, PT, R6, RZ, PT ;  /* 0x000000ff0600720c */ /* 0x000fc40003f25270 */
[----:B------:R-:W-:Y:S02]  /*35b40*/  IADD3 R6, PT, PT, -R6, RZ, RZ ;  /* 0x000000ff06067210 */ /* 0x000fe40007ffe1ff */
[----:B------:R-:W-:Y:S02]  /*35b50*/  SHF.L.U32 R57, R58, R57, RZ ;  /* 0x000000393a397219 */ /* 0x000fe400000006ff */
[----:B------:R-:W-:Y:S02]  /*35b60*/  FSETP.NEU.FTZ.AND P2, PT, R52, R59, PT ;  /* 0x0000003b3400720b */ /* 0x000fe40003f5d000 */
[----:B------:R-:W-:Y:S02]  /*35b70*/  SEL R13, R6, RZ, P0 ;  /* 0x000000ff060d7207 */ /* 0x000fe40000000000 */
[----:B------:R-:W-:Y:S02]  /*35b80*/  ISETP.NE.AND P1, PT, R57, RZ, P1 ;  /* 0x000000ff3900720c */ /* 0x000fe40000f25270 */
[----:B------:R-:W-:-:S02]  /*35b90*/  SHF.R.U32.HI R57, RZ, R13, R58 ;  /* 0x0000000dff397219 */ /* 0x000fc4000001163a */
[----:B------:R-:W-:Y:S02]  /*35ba0*/  PLOP3.LUT P1, PT, P2, P1, PT, 0xf8, 0x8f ;  /* 0x00000000008f781c */ /* 0x000fe40001723f70 */
[----:B------:R-:W-:Y:S02]  /*35bb0*/  SHF.R.U32.HI R13, RZ, 0x1, R57 ;  /* 0x00000001ff0d7819 */ /* 0x000fe40000011639 */
[----:B------:R-:W-:-:S04]  /*35bc0*/  SEL R6, RZ, 0x1, !P1 ;  /* 0x00000001ff067807 */ /* 0x000fc80004800000 */
[----:B------:R-:W-:-:S04]  /*35bd0*/  LOP3.LUT R6, R6, 0x1, R13, 0xf8, !PT ;  /* 0x0000000106067812 */ /* 0x000fc800078ef80d */
[----:B------:R-:W-:-:S04]  /*35be0*/  LOP3.LUT R6, R6, R57, RZ, 0xc0, !PT ;  /* 0x0000003906067212 */ /* 0x000fc800078ec0ff */
[----:B------:R-:W-:-:S04]  /*35bf0*/  IADD3 R6, PT, PT, R13, R6, RZ ;  /* 0x000000060d067210 */ /* 0x000fc80007ffe0ff */
[----:B------:R-:W-:Y:S01]  /*35c00*/  LOP3.LUT R5, R6, R5, RZ, 0xfc, !PT ;  /* 0x0000000506057212 */ /* 0x000fe200078efcff */
[----:B------:R-:W-:Y:S06]  /*35c10*/  BRA `(.L_x_1332) ;  /* 0x0000000000107947 */ /* 0x000fec0003800000 */
.L_x_1331:
[----:B------:R-:W-:-:S04]  /*35c20*/  LOP3.LUT R5, R5, 0x80000000, RZ, 0xc0, !PT ;  /* 0x8000000005057812 */ /* 0x000fc800078ec0ff */
[----:B------:R-:W-:Y:S01]  /*35c30*/  LOP3.LUT R5, R5, 0x7f800000, RZ, 0xfc, !PT ;  /* 0x7f80000005057812 */ /* 0x000fe200078efcff */
[----:B------:R-:W-:Y:S06]  /*35c40*/  BRA `(.L_x_1332) ;  /* 0x0000000000047947 */ /* 0x000fec0003800000 */
.L_x_1330:
[----:B------:R-:W-:-:S07]  /*35c50*/  LEA R5, R52, R5, 0x17 ;  /* 0x0000000534057211 */ /* 0x000fce00078eb8ff */
.L_x_1332:
[----:B------:R-:W-:Y:S05]  /*35c60*/  BSYNC.RECONVERGENT B3 ;  /* 0x0000000000037941 */ /* 0x000fea0003800200 */
.L_x_1329:
[----:B------:R-:W-:Y:S05]  /*35c70*/  BRA `(.L_x_1333) ;  /* 0x0000000000207947 */ /* 0x000fea0003800000 */
.L_x_1328:
[----:B------:R-:W-:-:S04]  /*35c80*/  LOP3.LUT R5, R5, 0x80000000, R6, 0x48, !PT ;  /* 0x8000000005057812 */ /* 0x000fc800078e4806 */
[----:B------:R-:W-:Y:S01]  /*35c90*/  LOP3.LUT R5, R5, 0x7f800000, RZ, 0xfc, !PT ;  /* 0x7f80000005057812 */ /* 0x000fe200078efcff */
[----:B------:R-:W-:Y:S06]  /*35ca0*/  BRA `(.L_x_1333) ;  /* 0x0000000000147947 */ /* 0x000fec0003800000 */
.L_x_1327:
[----:B------:R-:W-:Y:S01]  /*35cb0*/  LOP3.LUT R5, R5, 0x80000000, R6, 0x48, !PT ;  /* 0x8000000005057812 */ /* 0x000fe200078e4806 */
[----:B------:R-:W-:Y:S06]  /*35cc0*/  BRA `(.L_x_1333) ;  /* 0x00000000000c7947 */ /* 0x000fec0003800000 */
.L_x_1326:
[----:B------:R-:W0:Y:S01]  /*35cd0*/  MUFU.RSQ R5, -QNAN ;  /* 0xffc0000000057908 */ /* 0x000e220000001400 */
[----:B------:R-:W-:Y:S05]  /*35ce0*/  BRA `(.L_x_1333) ;  /* 0x0000000000047947 */ /* 0x000fea0003800000 */
.L_x_1325:
[----:B------:R-:W-:-:S07]  /*35cf0*/  FADD.FTZ R5, R6, R5 ;  /* 0x0000000506057221 */ /* 0x000fce0000010000 */
.L_x_1333:
[----:B------:R-:W-:Y:S05]  /*35d00*/  BSYNC.RECONVERGENT B2 ;  /* 0x0000000000027941 */ /* 0x000fea0003800200 */
.L_x_1323:
[----:B------:R-:W-:Y:S01]  /*35d10*/  HFMA2 R59, -RZ, RZ, 0, 0 ;  /* 0x00000000ff3b7431 */ /* 0x000fe200000001ff */
[----:B------:R-:W-:-:S04]  /*35d20*/  MOV R58, R14 ;  /* 0x0000000e003a7202 */ /* 0x000fc80000000f00 */
[----:B0-----:R-:W-:Y:S05]  /*35d30*/  RET.REL.NODEC R58 `(_Z19gpuCalculateTexturePfiS_iS_ii) ;  /* 0xfffffca03ab07950 */ /* 0x001fea0003c3ffff */
.L_x_1334:
[----:B------:R-:W-:-:S00]  /*35d40*/  BRA `(.L_x_1334) ;  /* 0xfffffffc00fc7947 */ /* 0x000fc0000383ffff */
[----:B------:R-:W-:-:S00]  /*35d50*/  NOP ;  /* 0x0000000000007918 */ /* 0x000fc00000000000 */
        /* <DEDUP_REMOVED lines=10> */
.L_x_1336:


//--------------------- .nv.shared._Z19gpuCalculateTexturePfiS_iS_ii --------------------------
	.section	.nv.shared._Z19gpuCalculateTexturePfiS_iS_ii,"aw",@nobits
	.sectionflags	@""
	.align	4
.nv.shared._Z19gpuCalculateTexturePfiS_iS_ii:
	.zero		3328


//--------------------- .nv.shared.reserved.0     --------------------------
	.section	.nv.shared.reserved.0,"aw",@nobits
	.weak		__nv_reservedSMEM_offset_0_alias
	.size		__nv_reservedSMEM_offset_0_alias, 0, 64
	.other		__nv_reservedSMEM_offset_0_alias,@"STO_CUDA_RESERVED_SHARED STV_DEFAULT"
__nv_reservedSMEM_offset_0_alias:
	.zero		0
	.zero		64


//--------------------- .nv.constant0._Z19gpuCalculateTexturePfiS_iS_ii --------------------------
	.section	.nv.constant0._Z19gpuCalculateTexturePfiS_iS_ii,"a",@progbits
	.sectionflags	@""
	.align	4
.nv.constant0._Z19gpuCalculateTexturePfiS_iS_ii:
	.zero		944


//--------------------- SYMBOLS --------------------------

	.type		.nv.reservedSmem.offset0,@object
	.size		.nv.reservedSmem.offset0,0x4
	.type		.nv.reservedSmem.cap,@object
	.size		.nv.reservedSmem.cap,0x4
